//
// Generated by NVIDIA NVVM Compiler
//
// Compiler Build ID: CL-36424714
// Cuda compilation tools, release 13.0, V13.0.88
// Based on NVVM 20.0.0
//

.version 9.0
.target sm_100
.address_size 64

	// .globl	_Z22flash_attention_kernelPfS_S_S_S_S_iiiif
.extern .func  (.param .b64 func_retval0) malloc
(
	.param .b64 malloc_param_0
)
;
.extern .func free
(
	.param .b64 free_param_0
)
;
.global .align 8 .u64 d_l;
.global .align 8 .u64 d_m;
// _ZZ22flash_attention_kernelPfS_S_S_S_S_iiiifE10shared_sij has been demoted
// _ZZ22flash_attention_kernelPfS_S_S_S_S_iiiifE10shared_pij has been demoted
// _ZZ22flash_attention_kernelPfS_S_S_S_S_iiiifE10shared_mij has been demoted
// _ZZ22flash_attention_kernelPfS_S_S_S_S_iiiifE10shared_lij has been demoted

.visible .entry _Z22flash_attention_kernelPfS_S_S_S_S_iiiif(
	.param .u64 .ptr .align 1 _Z22flash_attention_kernelPfS_S_S_S_S_iiiif_param_0,
	.param .u64 .ptr .align 1 _Z22flash_attention_kernelPfS_S_S_S_S_iiiif_param_1,
	.param .u64 .ptr .align 1 _Z22flash_attention_kernelPfS_S_S_S_S_iiiif_param_2,
	.param .u64 .ptr .align 1 _Z22flash_attention_kernelPfS_S_S_S_S_iiiif_param_3,
	.param .u64 .ptr .align 1 _Z22flash_attention_kernelPfS_S_S_S_S_iiiif_param_4,
	.param .u64 .ptr .align 1 _Z22flash_attention_kernelPfS_S_S_S_S_iiiif_param_5,
	.param .u32 _Z22flash_attention_kernelPfS_S_S_S_S_iiiif_param_6,
	.param .u32 _Z22flash_attention_kernelPfS_S_S_S_S_iiiif_param_7,
	.param .u32 _Z22flash_attention_kernelPfS_S_S_S_S_iiiif_param_8,
	.param .u32 _Z22flash_attention_kernelPfS_S_S_S_S_iiiif_param_9,
	.param .f32 _Z22flash_attention_kernelPfS_S_S_S_S_iiiif_param_10
)
{
	.reg .pred 	%p<96>;
	.reg .b16 	%rs<3>;
	.reg .b32 	%r<487>;
	.reg .b32 	%f<935>;
	.reg .b64 	%rd<179>;
	// demoted variable
	.shared .align 4 .b8 _ZZ22flash_attention_kernelPfS_S_S_S_S_iiiifE10shared_sij[4096];
	// demoted variable
	.shared .align 4 .b8 _ZZ22flash_attention_kernelPfS_S_S_S_S_iiiifE10shared_pij[4096];
	// demoted variable
	.shared .align 4 .b8 _ZZ22flash_attention_kernelPfS_S_S_S_S_iiiifE10shared_mij[128];
	// demoted variable
	.shared .align 4 .b8 _ZZ22flash_attention_kernelPfS_S_S_S_S_iiiifE10shared_lij[128];
	ld.param.u64 	%rd24, [_Z22flash_attention_kernelPfS_S_S_S_S_iiiif_param_0];
	ld.param.u64 	%rd25, [_Z22flash_attention_kernelPfS_S_S_S_S_iiiif_param_1];
	ld.param.u64 	%rd26, [_Z22flash_attention_kernelPfS_S_S_S_S_iiiif_param_2];
	ld.param.u64 	%rd27, [_Z22flash_attention_kernelPfS_S_S_S_S_iiiif_param_3];
	ld.param.u64 	%rd28, [_Z22flash_attention_kernelPfS_S_S_S_S_iiiif_param_4];
	ld.param.u64 	%rd29, [_Z22flash_attention_kernelPfS_S_S_S_S_iiiif_param_5];
	ld.param.u32 	%r133, [_Z22flash_attention_kernelPfS_S_S_S_S_iiiif_param_6];
	ld.param.u32 	%r134, [_Z22flash_attention_kernelPfS_S_S_S_S_iiiif_param_7];
	ld.param.u32 	%r135, [_Z22flash_attention_kernelPfS_S_S_S_S_iiiif_param_8];
	ld.param.u32 	%r136, [_Z22flash_attention_kernelPfS_S_S_S_S_iiiif_param_9];
	ld.param.f32 	%f59, [_Z22flash_attention_kernelPfS_S_S_S_S_iiiif_param_10];
	cvta.to.global.u64 	%rd1, %rd24;
	cvta.to.global.u64 	%rd2, %rd26;
	cvta.to.global.u64 	%rd3, %rd25;
	cvta.to.global.u64 	%rd4, %rd27;
	cvta.to.global.u64 	%rd5, %rd28;
	cvta.to.global.u64 	%rd6, %rd29;
	setp.lt.s32 	%p2, %r136, 1;
	@%p2 bra 	$L__BB0_141;
	mul.lo.s32 	%r1, %r135, %r133;
	mul.wide.s32 	%rd7, %r133, 4;
	add.s32 	%r2, %r133, -1;
	and.b32  	%r3, %r133, 7;
	and.b32  	%r4, %r133, 3;
	and.b32  	%r5, %r133, 15;
	add.s32 	%r6, %r134, -1;
	and.b32  	%r7, %r134, 7;
	add.s32 	%r8, %r7, -1;
	and.b32  	%r9, %r134, 3;
	add.s32 	%r10, %r9, -1;
	add.s32 	%r11, %r135, -1;
	and.b32  	%r12, %r135, 7;
	add.s32 	%r13, %r12, -1;
	and.b32  	%r14, %r135, 3;
	add.s32 	%r15, %r14, -1;
	and.b32  	%r16, %r134, 15;
	add.s32 	%r17, %r16, -1;
	and.b32  	%r18, %r134, 2147483640;
	mul.f32 	%f1, %f59, 0f00000000;
	and.b32  	%r19, %r134, 1;
	and.b32  	%r20, %r135, 2147483640;
	and.b32  	%r21, %r135, 1;
	and.b32  	%r22, %r133, 2147483640;
	and.b32  	%r23, %r133, 1;
	and.b32  	%r24, %r134, 2147483632;
	min.s32 	%r138, %r133, %r134;
	setp.lt.s32 	%p1, %r138, 1;
	and.b32  	%r25, %r134, 2147483644;
	and.b32  	%r26, %r133, 2147483632;
	and.b32  	%r27, %r133, 2147483644;
	and.b32  	%r28, %r135, 2147483644;
	neg.s32 	%r29, %r18;
	shl.b32 	%r30, %r134, 2;
	mov.b32 	%r440, 0;
$L__BB0_2:
	add.s32 	%r32, %r3, -1;
	setp.lt.s32 	%p3, %r133, 1;
	@%p3 bra 	$L__BB0_59;
	setp.lt.s32 	%p4, %r134, 1;
	@%p4 bra 	$L__BB0_48;
	setp.gt.s32 	%p12, %r135, 0;
	@%p12 bra 	$L__BB0_18;
	mov.b32 	%r447, 0;
$L__BB0_6:
	setp.lt.u32 	%p13, %r6, 7;
	mul.lo.s32 	%r47, %r447, %r134;
	mov.b32 	%r451, 0;
	@%p13 bra 	$L__BB0_9;
	mov.u32 	%r182, _ZZ22flash_attention_kernelPfS_S_S_S_S_iiiifE10shared_sij;
	mad.lo.s32 	%r183, %r30, %r447, %r182;
	add.s32 	%r448, %r183, 16;
	mov.u32 	%r449, %r29;
$L__BB0_8:
	.pragma "nounroll";
	st.shared.f32 	[%r448+-16], %f1;
	st.shared.f32 	[%r448+-12], %f1;
	st.shared.f32 	[%r448+-8], %f1;
	st.shared.f32 	[%r448+-4], %f1;
	st.shared.f32 	[%r448], %f1;
	st.shared.f32 	[%r448+4], %f1;
	st.shared.f32 	[%r448+8], %f1;
	st.shared.f32 	[%r448+12], %f1;
	add.s32 	%r449, %r449, 8;
	add.s32 	%r448, %r448, 32;
	setp.ne.s32 	%p14, %r449, 0;
	mov.u32 	%r451, %r18;
	@%p14 bra 	$L__BB0_8;
$L__BB0_9:
	setp.eq.s32 	%p15, %r7, 0;
	@%p15 bra 	$L__BB0_17;
	setp.lt.u32 	%p16, %r8, 3;
	@%p16 bra 	$L__BB0_12;
	add.s32 	%r184, %r451, %r47;
	shl.b32 	%r185, %r184, 2;
	mov.u32 	%r186, _ZZ22flash_attention_kernelPfS_S_S_S_S_iiiifE10shared_sij;
	add.s32 	%r187, %r186, %r185;
	st.shared.f32 	[%r187], %f1;
	st.shared.f32 	[%r187+4], %f1;
	st.shared.f32 	[%r187+8], %f1;
	st.shared.f32 	[%r187+12], %f1;
	add.s32 	%r451, %r451, 4;
$L__BB0_12:
	setp.eq.s32 	%p17, %r9, 0;
	@%p17 bra 	$L__BB0_17;
	setp.eq.s32 	%p18, %r10, 0;
	@%p18 bra 	$L__BB0_15;
	add.s32 	%r188, %r451, %r47;
	shl.b32 	%r189, %r188, 2;
	mov.u32 	%r190, _ZZ22flash_attention_kernelPfS_S_S_S_S_iiiifE10shared_sij;
	add.s32 	%r191, %r190, %r189;
	st.shared.f32 	[%r191], %f1;
	st.shared.f32 	[%r191+4], %f1;
	add.s32 	%r451, %r451, 2;
$L__BB0_15:
	setp.eq.s32 	%p19, %r19, 0;
	@%p19 bra 	$L__BB0_17;
	add.s32 	%r192, %r451, %r47;
	shl.b32 	%r193, %r192, 2;
	mov.u32 	%r194, _ZZ22flash_attention_kernelPfS_S_S_S_S_iiiifE10shared_sij;
	add.s32 	%r195, %r194, %r193;
	st.shared.f32 	[%r195], %f1;
$L__BB0_17:
	add.s32 	%r447, %r447, 1;
	setp.ne.s32 	%p20, %r447, %r133;
	@%p20 bra 	$L__BB0_6;
	bra.uni 	$L__BB0_33;
$L__BB0_18:
	mul.lo.s32 	%r197, %r1, %r440;
	cvt.s64.s32 	%rd8, %r197;
	mov.b32 	%r441, 0;
$L__BB0_19:
	mul.lo.s32 	%r34, %r441, %r134;
	mul.lo.s32 	%r199, %r441, %r135;
	cvt.u64.u32 	%rd30, %r199;
	add.s64 	%rd9, %rd30, %rd8;
	mov.b32 	%r442, 0;
$L__BB0_20:
	setp.lt.u32 	%p21, %r11, 7;
	mul.lo.s32 	%r36, %r442, %r135;
	mov.b32 	%r445, 0;
	mov.f32 	%f910, 0f00000000;
	@%p21 bra 	$L__BB0_23;
	mov.b32 	%r443, 0;
	mov.f32 	%f910, 0f00000000;
$L__BB0_22:
	.pragma "nounroll";
	cvt.u64.u32 	%rd31, %r443;
	add.s64 	%rd32, %rd9, %rd31;
	shl.b64 	%rd33, %rd32, 2;
	add.s64 	%rd34, %rd2, %rd33;
	ld.global.f32 	%f78, [%rd34];
	add.s32 	%r202, %r443, %r36;
	mul.wide.u32 	%rd35, %r202, 4;
	add.s64 	%rd36, %rd1, %rd35;
	ld.global.f32 	%f79, [%rd36];
	fma.rn.f32 	%f80, %f78, %f79, %f910;
	ld.global.f32 	%f81, [%rd34+4];
	ld.global.f32 	%f82, [%rd36+4];
	fma.rn.f32 	%f83, %f81, %f82, %f80;
	ld.global.f32 	%f84, [%rd34+8];
	ld.global.f32 	%f85, [%rd36+8];
	fma.rn.f32 	%f86, %f84, %f85, %f83;
	ld.global.f32 	%f87, [%rd34+12];
	ld.global.f32 	%f88, [%rd36+12];
	fma.rn.f32 	%f89, %f87, %f88, %f86;
	ld.global.f32 	%f90, [%rd34+16];
	ld.global.f32 	%f91, [%rd36+16];
	fma.rn.f32 	%f92, %f90, %f91, %f89;
	ld.global.f32 	%f93, [%rd34+20];
	ld.global.f32 	%f94, [%rd36+20];
	fma.rn.f32 	%f95, %f93, %f94, %f92;
	ld.global.f32 	%f96, [%rd34+24];
	ld.global.f32 	%f97, [%rd36+24];
	fma.rn.f32 	%f98, %f96, %f97, %f95;
	ld.global.f32 	%f99, [%rd34+28];
	ld.global.f32 	%f100, [%rd36+28];
	fma.rn.f32 	%f910, %f99, %f100, %f98;
	add.s32 	%r443, %r443, 8;
	setp.ne.s32 	%p22, %r443, %r20;
	mov.u32 	%r445, %r20;
	@%p22 bra 	$L__BB0_22;
$L__BB0_23:
	setp.eq.s32 	%p23, %r12, 0;
	@%p23 bra 	$L__BB0_31;
	setp.lt.u32 	%p24, %r13, 3;
	@%p24 bra 	$L__BB0_26;
	cvt.u64.u32 	%rd37, %r445;
	add.s64 	%rd38, %rd9, %rd37;
	shl.b64 	%rd39, %rd38, 2;
	add.s64 	%rd40, %rd2, %rd39;
	ld.global.f32 	%f102, [%rd40];
	add.s32 	%r203, %r445, %r36;
	mul.wide.u32 	%rd41, %r203, 4;
	add.s64 	%rd42, %rd1, %rd41;
	ld.global.f32 	%f103, [%rd42];
	fma.rn.f32 	%f104, %f102, %f103, %f910;
	ld.global.f32 	%f105, [%rd40+4];
	cvt.u64.u32 	%rd43, %r36;
	add.s64 	%rd44, %rd37, %rd43;
	shl.b64 	%rd45, %rd44, 2;
	add.s64 	%rd46, %rd1, %rd45;
	ld.global.f32 	%f106, [%rd46+4];
	fma.rn.f32 	%f107, %f105, %f106, %f104;
	ld.global.f32 	%f108, [%rd40+8];
	ld.global.f32 	%f109, [%rd46+8];
	fma.rn.f32 	%f110, %f108, %f109, %f107;
	ld.global.f32 	%f111, [%rd40+12];
	ld.global.f32 	%f112, [%rd46+12];
	fma.rn.f32 	%f910, %f111, %f112, %f110;
	add.s32 	%r445, %r445, 4;
$L__BB0_26:
	setp.eq.s32 	%p25, %r14, 0;
	@%p25 bra 	$L__BB0_31;
	setp.eq.s32 	%p26, %r15, 0;
	@%p26 bra 	$L__BB0_29;
	cvt.u64.u32 	%rd47, %r445;
	add.s64 	%rd48, %rd9, %rd47;
	shl.b64 	%rd49, %rd48, 2;
	add.s64 	%rd50, %rd2, %rd49;
	ld.global.f32 	%f114, [%rd50];
	add.s32 	%r204, %r445, %r36;
	mul.wide.u32 	%rd51, %r204, 4;
	add.s64 	%rd52, %rd1, %rd51;
	ld.global.f32 	%f115, [%rd52];
	fma.rn.f32 	%f116, %f114, %f115, %f910;
	ld.global.f32 	%f117, [%rd50+4];
	cvt.u64.u32 	%rd53, %r36;
	add.s64 	%rd54, %rd47, %rd53;
	shl.b64 	%rd55, %rd54, 2;
	add.s64 	%rd56, %rd1, %rd55;
	ld.global.f32 	%f118, [%rd56+4];
	fma.rn.f32 	%f910, %f117, %f118, %f116;
	add.s32 	%r445, %r445, 2;
$L__BB0_29:
	setp.eq.s32 	%p27, %r21, 0;
	@%p27 bra 	$L__BB0_31;
	cvt.u64.u32 	%rd57, %r445;
	add.s64 	%rd58, %rd9, %rd57;
	shl.b64 	%rd59, %rd58, 2;
	add.s64 	%rd60, %rd2, %rd59;
	ld.global.f32 	%f119, [%rd60];
	add.s32 	%r205, %r445, %r36;
	mul.wide.u32 	%rd61, %r205, 4;
	add.s64 	%rd62, %rd1, %rd61;
	ld.global.f32 	%f120, [%rd62];
	fma.rn.f32 	%f910, %f119, %f120, %f910;
$L__BB0_31:
	mul.f32 	%f121, %f59, %f910;
	add.s32 	%r206, %r442, %r34;
	shl.b32 	%r207, %r206, 2;
	mov.u32 	%r208, _ZZ22flash_attention_kernelPfS_S_S_S_S_iiiifE10shared_sij;
	add.s32 	%r209, %r208, %r207;
	st.shared.f32 	[%r209], %f121;
	add.s32 	%r442, %r442, 1;
	setp.ne.s32 	%p28, %r442, %r134;
	@%p28 bra 	$L__BB0_20;
	add.s32 	%r441, %r441, 1;
	setp.eq.s32 	%p29, %r441, %r133;
	@%p29 bra 	$L__BB0_33;
	bra.uni 	$L__BB0_19;
$L__BB0_33:
	mov.b32 	%r453, 0;
$L__BB0_34:
	setp.lt.u32 	%p30, %r6, 15;
	mul.lo.s32 	%r212, %r453, %r134;
	shl.b32 	%r213, %r212, 2;
	mov.u32 	%r214, _ZZ22flash_attention_kernelPfS_S_S_S_S_iiiifE10shared_sij;
	add.s32 	%r60, %r214, %r213;
	ld.shared.f32 	%f918, [%r60];
	mov.b32 	%r456, 0;
	@%p30 bra 	$L__BB0_37;
	mov.b32 	%r454, 0;
$L__BB0_36:
	.pragma "nounroll";
	shl.b32 	%r216, %r454, 2;
	add.s32 	%r217, %r60, %r216;
	ld.shared.f32 	%f123, [%r217];
	max.f32 	%f124, %f918, %f123;
	ld.shared.f32 	%f125, [%r217+4];
	max.f32 	%f126, %f124, %f125;
	ld.shared.f32 	%f127, [%r217+8];
	max.f32 	%f128, %f126, %f127;
	ld.shared.f32 	%f129, [%r217+12];
	max.f32 	%f130, %f128, %f129;
	ld.shared.f32 	%f131, [%r217+16];
	max.f32 	%f132, %f130, %f131;
	ld.shared.f32 	%f133, [%r217+20];
	max.f32 	%f134, %f132, %f133;
	ld.shared.f32 	%f135, [%r217+24];
	max.f32 	%f136, %f134, %f135;
	ld.shared.f32 	%f137, [%r217+28];
	max.f32 	%f138, %f136, %f137;
	ld.shared.f32 	%f139, [%r217+32];
	max.f32 	%f140, %f138, %f139;
	ld.shared.f32 	%f141, [%r217+36];
	max.f32 	%f142, %f140, %f141;
	ld.shared.f32 	%f143, [%r217+40];
	max.f32 	%f144, %f142, %f143;
	ld.shared.f32 	%f145, [%r217+44];
	max.f32 	%f146, %f144, %f145;
	ld.shared.f32 	%f147, [%r217+48];
	max.f32 	%f148, %f146, %f147;
	ld.shared.f32 	%f149, [%r217+52];
	max.f32 	%f150, %f148, %f149;
	ld.shared.f32 	%f151, [%r217+56];
	max.f32 	%f152, %f150, %f151;
	ld.shared.f32 	%f153, [%r217+60];
	max.f32 	%f918, %f152, %f153;
	add.s32 	%r454, %r454, 16;
	setp.eq.s32 	%p31, %r454, %r24;
	mov.u32 	%r456, %r24;
	@%p31 bra 	$L__BB0_37;
	bra.uni 	$L__BB0_36;
$L__BB0_37:
	setp.eq.s32 	%p32, %r16, 0;
	@%p32 bra 	$L__BB0_47;
	setp.lt.u32 	%p33, %r17, 7;
	@%p33 bra 	$L__BB0_40;
	shl.b32 	%r218, %r456, 2;
	add.s32 	%r219, %r60, %r218;
	ld.shared.f32 	%f155, [%r219];
	max.f32 	%f156, %f918, %f155;
	ld.shared.f32 	%f157, [%r219+4];
	max.f32 	%f158, %f156, %f157;
	ld.shared.f32 	%f159, [%r219+8];
	max.f32 	%f160, %f158, %f159;
	ld.shared.f32 	%f161, [%r219+12];
	max.f32 	%f162, %f160, %f161;
	ld.shared.f32 	%f163, [%r219+16];
	max.f32 	%f164, %f162, %f163;
	ld.shared.f32 	%f165, [%r219+20];
	max.f32 	%f166, %f164, %f165;
	ld.shared.f32 	%f167, [%r219+24];
	max.f32 	%f168, %f166, %f167;
	ld.shared.f32 	%f169, [%r219+28];
	max.f32 	%f918, %f168, %f169;
	add.s32 	%r456, %r456, 8;
$L__BB0_40:
	setp.eq.s32 	%p34, %r7, 0;
	@%p34 bra 	$L__BB0_47;
	setp.lt.u32 	%p35, %r8, 3;
	@%p35 bra 	$L__BB0_43;
	shl.b32 	%r220, %r456, 2;
	add.s32 	%r221, %r60, %r220;
	ld.shared.f32 	%f171, [%r221];
	max.f32 	%f172, %f918, %f171;
	ld.shared.f32 	%f173, [%r221+4];
	max.f32 	%f174, %f172, %f173;
	ld.shared.f32 	%f175, [%r221+8];
	max.f32 	%f176, %f174, %f175;
	ld.shared.f32 	%f177, [%r221+12];
	max.f32 	%f918, %f176, %f177;
	add.s32 	%r456, %r456, 4;
$L__BB0_43:
	setp.eq.s32 	%p36, %r9, 0;
	@%p36 bra 	$L__BB0_47;
	setp.eq.s32 	%p37, %r9, 1;
	shl.b32 	%r222, %r456, 2;
	add.s32 	%r68, %r60, %r222;
	ld.shared.f32 	%f178, [%r68];
	max.f32 	%f918, %f918, %f178;
	@%p37 bra 	$L__BB0_47;
	setp.eq.s32 	%p38, %r9, 2;
	ld.shared.f32 	%f179, [%r68+4];
	max.f32 	%f918, %f918, %f179;
	@%p38 bra 	$L__BB0_47;
	ld.shared.f32 	%f180, [%r68+8];
	max.f32 	%f918, %f918, %f180;
$L__BB0_47:
	shl.b32 	%r223, %r453, 2;
	mov.u32 	%r224, _ZZ22flash_attention_kernelPfS_S_S_S_S_iiiifE10shared_mij;
	add.s32 	%r225, %r224, %r223;
	st.shared.f32 	[%r225], %f918;
	add.s32 	%r453, %r453, 1;
	setp.eq.s32 	%p39, %r453, %r133;
	@%p39 bra 	$L__BB0_59;
	bra.uni 	$L__BB0_34;
$L__BB0_48:
	setp.lt.u32 	%p5, %r2, 7;
	mov.b32 	%r459, 0;
	@%p5 bra 	$L__BB0_51;
	mov.b32 	%r465, 0;
$L__BB0_50:
	.pragma "nounroll";
	mul.lo.s32 	%r141, %r465, %r134;
	shl.b32 	%r142, %r141, 2;
	mov.u32 	%r143, _ZZ22flash_attention_kernelPfS_S_S_S_S_iiiifE10shared_sij;
	add.s32 	%r144, %r143, %r142;
	ld.shared.f32 	%f60, [%r144];
	shl.b32 	%r145, %r465, 2;
	mov.u32 	%r146, _ZZ22flash_attention_kernelPfS_S_S_S_S_iiiifE10shared_mij;
	add.s32 	%r147, %r146, %r145;
	st.shared.f32 	[%r147], %f60;
	add.s32 	%r148, %r144, %r30;
	ld.shared.f32 	%f61, [%r148];
	st.shared.f32 	[%r147+4], %f61;
	add.s32 	%r149, %r148, %r30;
	ld.shared.f32 	%f62, [%r149];
	st.shared.f32 	[%r147+8], %f62;
	add.s32 	%r150, %r149, %r30;
	ld.shared.f32 	%f63, [%r150];
	st.shared.f32 	[%r147+12], %f63;
	add.s32 	%r151, %r150, %r30;
	ld.shared.f32 	%f64, [%r151];
	st.shared.f32 	[%r147+16], %f64;
	add.s32 	%r152, %r151, %r30;
	ld.shared.f32 	%f65, [%r152];
	st.shared.f32 	[%r147+20], %f65;
	add.s32 	%r153, %r152, %r30;
	ld.shared.f32 	%f66, [%r153];
	st.shared.f32 	[%r147+24], %f66;
	add.s32 	%r154, %r153, %r30;
	ld.shared.f32 	%f67, [%r154];
	st.shared.f32 	[%r147+28], %f67;
	add.s32 	%r465, %r465, 8;
	setp.eq.s32 	%p6, %r465, %r22;
	mov.u32 	%r459, %r22;
	@%p6 bra 	$L__BB0_51;
	bra.uni 	$L__BB0_50;
$L__BB0_51:
	setp.eq.s32 	%p7, %r3, 0;
	@%p7 bra 	$L__BB0_59;
	setp.lt.u32 	%p8, %r32, 3;
	@%p8 bra 	$L__BB0_54;
	mul.lo.s32 	%r155, %r459, %r134;
	shl.b32 	%r156, %r155, 2;
	mov.u32 	%r157, _ZZ22flash_attention_kernelPfS_S_S_S_S_iiiifE10shared_sij;
	add.s32 	%r158, %r157, %r156;
	ld.shared.f32 	%f68, [%r158];
	shl.b32 	%r159, %r459, 2;
	mov.u32 	%r160, _ZZ22flash_attention_kernelPfS_S_S_S_S_iiiifE10shared_mij;
	add.s32 	%r161, %r160, %r159;
	st.shared.f32 	[%r161], %f68;
	add.s32 	%r162, %r158, %r30;
	ld.shared.f32 	%f69, [%r162];
	st.shared.f32 	[%r161+4], %f69;
	add.s32 	%r163, %r162, %r30;
	ld.shared.f32 	%f70, [%r163];
	st.shared.f32 	[%r161+8], %f70;
	add.s32 	%r164, %r163, %r30;
	ld.shared.f32 	%f71, [%r164];
	st.shared.f32 	[%r161+12], %f71;
	add.s32 	%r459, %r459, 4;
$L__BB0_54:
	setp.eq.s32 	%p9, %r4, 0;
	@%p9 bra 	$L__BB0_59;
	setp.eq.s32 	%p10, %r4, 1;
	@%p10 bra 	$L__BB0_57;
	mul.lo.s32 	%r165, %r459, %r134;
	shl.b32 	%r166, %r165, 2;
	mov.u32 	%r167, _ZZ22flash_attention_kernelPfS_S_S_S_S_iiiifE10shared_sij;
	add.s32 	%r168, %r167, %r166;
	ld.shared.f32 	%f72, [%r168];
	shl.b32 	%r169, %r459, 2;
	mov.u32 	%r170, _ZZ22flash_attention_kernelPfS_S_S_S_S_iiiifE10shared_mij;
	add.s32 	%r171, %r170, %r169;
	st.shared.f32 	[%r171], %f72;
	add.s32 	%r172, %r168, %r30;
	ld.shared.f32 	%f73, [%r172];
	st.shared.f32 	[%r171+4], %f73;
	add.s32 	%r459, %r459, 2;
$L__BB0_57:
	setp.eq.s32 	%p11, %r23, 0;
	@%p11 bra 	$L__BB0_59;
	mul.lo.s32 	%r173, %r459, %r134;
	shl.b32 	%r174, %r173, 2;
	mov.u32 	%r175, _ZZ22flash_attention_kernelPfS_S_S_S_S_iiiifE10shared_sij;
	add.s32 	%r176, %r175, %r174;
	ld.shared.f32 	%f74, [%r176];
	shl.b32 	%r177, %r459, 2;
	mov.u32 	%r178, _ZZ22flash_attention_kernelPfS_S_S_S_S_iiiifE10shared_mij;
	add.s32 	%r179, %r178, %r177;
	st.shared.f32 	[%r179], %f74;
$L__BB0_59:
	@%p1 bra 	$L__BB0_70;
	mov.b32 	%r461, 0;
$L__BB0_61:
	setp.lt.u32 	%p40, %r6, 3;
	mul.lo.s32 	%r76, %r461, %r134;
	shl.b32 	%r228, %r461, 2;
	mov.u32 	%r229, _ZZ22flash_attention_kernelPfS_S_S_S_S_iiiifE10shared_mij;
	add.s32 	%r230, %r229, %r228;
	ld.shared.f32 	%f29, [%r230];
	mov.b32 	%r464, 0;
	@%p40 bra 	$L__BB0_64;
	mov.b32 	%r462, 0;
$L__BB0_63:
	.pragma "nounroll";
	add.s32 	%r232, %r462, %r76;
	shl.b32 	%r233, %r232, 2;
	mov.u32 	%r234, _ZZ22flash_attention_kernelPfS_S_S_S_S_iiiifE10shared_sij;
	add.s32 	%r235, %r234, %r233;
	ld.shared.f32 	%f181, [%r235];
	sub.f32 	%f182, %f181, %f29;
	fma.rn.f32 	%f183, %f182, 0f3BBB989D, 0f3F000000;
	cvt.sat.f32.f32 	%f184, %f183;
	mov.f32 	%f185, 0f4B400001;
	mov.f32 	%f186, 0f437C0000;
	fma.rm.f32 	%f187, %f184, %f186, %f185;
	add.f32 	%f188, %f187, 0fCB40007F;
	neg.f32 	%f189, %f188;
	fma.rn.f32 	%f190, %f182, 0f3FB8AA3B, %f189;
	fma.rn.f32 	%f191, %f182, 0f32A57060, %f190;
	mov.b32 	%r236, %f187;
	shl.b32 	%r237, %r236, 23;
	mov.b32 	%f192, %r237;
	ex2.approx.ftz.f32 	%f193, %f191;
	mul.f32 	%f194, %f193, %f192;
	mov.u32 	%r238, _ZZ22flash_attention_kernelPfS_S_S_S_S_iiiifE10shared_pij;
	add.s32 	%r239, %r238, %r233;
	st.shared.f32 	[%r239], %f194;
	ld.shared.f32 	%f195, [%r235+4];
	sub.f32 	%f196, %f195, %f29;
	fma.rn.f32 	%f197, %f196, 0f3BBB989D, 0f3F000000;
	cvt.sat.f32.f32 	%f198, %f197;
	fma.rm.f32 	%f199, %f198, %f186, %f185;
	add.f32 	%f200, %f199, 0fCB40007F;
	neg.f32 	%f201, %f200;
	fma.rn.f32 	%f202, %f196, 0f3FB8AA3B, %f201;
	fma.rn.f32 	%f203, %f196, 0f32A57060, %f202;
	mov.b32 	%r240, %f199;
	shl.b32 	%r241, %r240, 23;
	mov.b32 	%f204, %r241;
	ex2.approx.ftz.f32 	%f205, %f203;
	mul.f32 	%f206, %f205, %f204;
	st.shared.f32 	[%r239+4], %f206;
	ld.shared.f32 	%f207, [%r235+8];
	sub.f32 	%f208, %f207, %f29;
	fma.rn.f32 	%f209, %f208, 0f3BBB989D, 0f3F000000;
	cvt.sat.f32.f32 	%f210, %f209;
	fma.rm.f32 	%f211, %f210, %f186, %f185;
	add.f32 	%f212, %f211, 0fCB40007F;
	neg.f32 	%f213, %f212;
	fma.rn.f32 	%f214, %f208, 0f3FB8AA3B, %f213;
	fma.rn.f32 	%f215, %f208, 0f32A57060, %f214;
	mov.b32 	%r242, %f211;
	shl.b32 	%r243, %r242, 23;
	mov.b32 	%f216, %r243;
	ex2.approx.ftz.f32 	%f217, %f215;
	mul.f32 	%f218, %f217, %f216;
	st.shared.f32 	[%r239+8], %f218;
	ld.shared.f32 	%f219, [%r235+12];
	sub.f32 	%f220, %f219, %f29;
	fma.rn.f32 	%f221, %f220, 0f3BBB989D, 0f3F000000;
	cvt.sat.f32.f32 	%f222, %f221;
	fma.rm.f32 	%f223, %f222, %f186, %f185;
	add.f32 	%f224, %f223, 0fCB40007F;
	neg.f32 	%f225, %f224;
	fma.rn.f32 	%f226, %f220, 0f3FB8AA3B, %f225;
	fma.rn.f32 	%f227, %f220, 0f32A57060, %f226;
	mov.b32 	%r244, %f223;
	shl.b32 	%r245, %r244, 23;
	mov.b32 	%f228, %r245;
	ex2.approx.ftz.f32 	%f229, %f227;
	mul.f32 	%f230, %f229, %f228;
	st.shared.f32 	[%r239+12], %f230;
	add.s32 	%r462, %r462, 4;
	setp.eq.s32 	%p41, %r462, %r25;
	mov.u32 	%r464, %r25;
	@%p41 bra 	$L__BB0_64;
	bra.uni 	$L__BB0_63;
$L__BB0_64:
	setp.eq.s32 	%p42, %r9, 0;
	@%p42 bra 	$L__BB0_69;
	setp.eq.s32 	%p43, %r10, 0;
	@%p43 bra 	$L__BB0_67;
	add.s32 	%r246, %r464, %r76;
	shl.b32 	%r247, %r246, 2;
	mov.u32 	%r248, _ZZ22flash_attention_kernelPfS_S_S_S_S_iiiifE10shared_sij;
	add.s32 	%r249, %r248, %r247;
	ld.shared.f32 	%f231, [%r249];
	sub.f32 	%f232, %f231, %f29;
	fma.rn.f32 	%f233, %f232, 0f3BBB989D, 0f3F000000;
	cvt.sat.f32.f32 	%f234, %f233;
	mov.f32 	%f235, 0f4B400001;
	mov.f32 	%f236, 0f437C0000;
	fma.rm.f32 	%f237, %f234, %f236, %f235;
	add.f32 	%f238, %f237, 0fCB40007F;
	neg.f32 	%f239, %f238;
	fma.rn.f32 	%f240, %f232, 0f3FB8AA3B, %f239;
	fma.rn.f32 	%f241, %f232, 0f32A57060, %f240;
	mov.b32 	%r250, %f237;
	shl.b32 	%r251, %r250, 23;
	mov.b32 	%f242, %r251;
	ex2.approx.ftz.f32 	%f243, %f241;
	mul.f32 	%f244, %f243, %f242;
	mov.u32 	%r252, _ZZ22flash_attention_kernelPfS_S_S_S_S_iiiifE10shared_pij;
	add.s32 	%r253, %r252, %r247;
	st.shared.f32 	[%r253], %f244;
	ld.shared.f32 	%f245, [%r249+4];
	sub.f32 	%f246, %f245, %f29;
	fma.rn.f32 	%f247, %f246, 0f3BBB989D, 0f3F000000;
	cvt.sat.f32.f32 	%f248, %f247;
	fma.rm.f32 	%f249, %f248, %f236, %f235;
	add.f32 	%f250, %f249, 0fCB40007F;
	neg.f32 	%f251, %f250;
	fma.rn.f32 	%f252, %f246, 0f3FB8AA3B, %f251;
	fma.rn.f32 	%f253, %f246, 0f32A57060, %f252;
	mov.b32 	%r254, %f249;
	shl.b32 	%r255, %r254, 23;
	mov.b32 	%f254, %r255;
	ex2.approx.ftz.f32 	%f255, %f253;
	mul.f32 	%f256, %f255, %f254;
	st.shared.f32 	[%r253+4], %f256;
	add.s32 	%r464, %r464, 2;
$L__BB0_67:
	setp.eq.s32 	%p44, %r19, 0;
	@%p44 bra 	$L__BB0_69;
	add.s32 	%r256, %r464, %r76;
	shl.b32 	%r257, %r256, 2;
	mov.u32 	%r258, _ZZ22flash_attention_kernelPfS_S_S_S_S_iiiifE10shared_sij;
	add.s32 	%r259, %r258, %r257;
	ld.shared.f32 	%f257, [%r259];
	sub.f32 	%f258, %f257, %f29;
	fma.rn.f32 	%f259, %f258, 0f3BBB989D, 0f3F000000;
	cvt.sat.f32.f32 	%f260, %f259;
	mov.f32 	%f261, 0f4B400001;
	mov.f32 	%f262, 0f437C0000;
	fma.rm.f32 	%f263, %f260, %f262, %f261;
	add.f32 	%f264, %f263, 0fCB40007F;
	neg.f32 	%f265, %f264;
	fma.rn.f32 	%f266, %f258, 0f3FB8AA3B, %f265;
	fma.rn.f32 	%f267, %f258, 0f32A57060, %f266;
	mov.b32 	%r260, %f263;
	shl.b32 	%r261, %r260, 23;
	mov.b32 	%f268, %r261;
	ex2.approx.ftz.f32 	%f269, %f267;
	mul.f32 	%f270, %f269, %f268;
	mov.u32 	%r262, _ZZ22flash_attention_kernelPfS_S_S_S_S_iiiifE10shared_pij;
	add.s32 	%r263, %r262, %r257;
	st.shared.f32 	[%r263], %f270;
$L__BB0_69:
	add.s32 	%r461, %r461, 1;
	setp.eq.s32 	%p45, %r461, %r133;
	@%p45 bra 	$L__BB0_70;
	bra.uni 	$L__BB0_61;
$L__BB0_70:
	@%p3 bra 	$L__BB0_100;
	setp.lt.s32 	%p47, %r134, 1;
	@%p47 bra 	$L__BB0_87;
	mov.b32 	%r466, 0;
$L__BB0_73:
	setp.lt.u32 	%p57, %r6, 15;
	mul.lo.s32 	%r86, %r466, %r134;
	mov.b32 	%r469, 0;
	mov.f32 	%f926, 0f00000000;
	@%p57 bra 	$L__BB0_76;
	mov.b32 	%r467, 0;
	mov.f32 	%f926, 0f00000000;
$L__BB0_75:
	.pragma "nounroll";
	add.s32 	%r287, %r467, %r86;
	shl.b32 	%r288, %r287, 2;
	mov.u32 	%r289, _ZZ22flash_attention_kernelPfS_S_S_S_S_iiiifE10shared_pij;
	add.s32 	%r290, %r289, %r288;
	ld.shared.f32 	%f274, [%r290];
	add.f32 	%f275, %f274, %f926;
	ld.shared.f32 	%f276, [%r290+4];
	add.f32 	%f277, %f276, %f275;
	ld.shared.f32 	%f278, [%r290+8];
	add.f32 	%f279, %f278, %f277;
	ld.shared.f32 	%f280, [%r290+12];
	add.f32 	%f281, %f280, %f279;
	ld.shared.f32 	%f282, [%r290+16];
	add.f32 	%f283, %f282, %f281;
	ld.shared.f32 	%f284, [%r290+20];
	add.f32 	%f285, %f284, %f283;
	ld.shared.f32 	%f286, [%r290+24];
	add.f32 	%f287, %f286, %f285;
	ld.shared.f32 	%f288, [%r290+28];
	add.f32 	%f289, %f288, %f287;
	ld.shared.f32 	%f290, [%r290+32];
	add.f32 	%f291, %f290, %f289;
	ld.shared.f32 	%f292, [%r290+36];
	add.f32 	%f293, %f292, %f291;
	ld.shared.f32 	%f294, [%r290+40];
	add.f32 	%f295, %f294, %f293;
	ld.shared.f32 	%f296, [%r290+44];
	add.f32 	%f297, %f296, %f295;
	ld.shared.f32 	%f298, [%r290+48];
	add.f32 	%f299, %f298, %f297;
	ld.shared.f32 	%f300, [%r290+52];
	add.f32 	%f301, %f300, %f299;
	ld.shared.f32 	%f302, [%r290+56];
	add.f32 	%f303, %f302, %f301;
	ld.shared.f32 	%f304, [%r290+60];
	add.f32 	%f926, %f304, %f303;
	add.s32 	%r467, %r467, 16;
	setp.eq.s32 	%p58, %r467, %r24;
	mov.u32 	%r469, %r24;
	@%p58 bra 	$L__BB0_76;
	bra.uni 	$L__BB0_75;
$L__BB0_76:
	setp.eq.s32 	%p59, %r16, 0;
	@%p59 bra 	$L__BB0_86;
	setp.lt.u32 	%p60, %r17, 7;
	@%p60 bra 	$L__BB0_79;
	add.s32 	%r291, %r469, %r86;
	shl.b32 	%r292, %r291, 2;
	mov.u32 	%r293, _ZZ22flash_attention_kernelPfS_S_S_S_S_iiiifE10shared_pij;
	add.s32 	%r294, %r293, %r292;
	ld.shared.f32 	%f306, [%r294];
	add.f32 	%f307, %f306, %f926;
	ld.shared.f32 	%f308, [%r294+4];
	add.f32 	%f309, %f308, %f307;
	ld.shared.f32 	%f310, [%r294+8];
	add.f32 	%f311, %f310, %f309;
	ld.shared.f32 	%f312, [%r294+12];
	add.f32 	%f313, %f312, %f311;
	ld.shared.f32 	%f314, [%r294+16];
	add.f32 	%f315, %f314, %f313;
	ld.shared.f32 	%f316, [%r294+20];
	add.f32 	%f317, %f316, %f315;
	ld.shared.f32 	%f318, [%r294+24];
	add.f32 	%f319, %f318, %f317;
	ld.shared.f32 	%f320, [%r294+28];
	add.f32 	%f926, %f320, %f319;
	add.s32 	%r469, %r469, 8;
$L__BB0_79:
	setp.eq.s32 	%p61, %r7, 0;
	@%p61 bra 	$L__BB0_86;
	setp.lt.u32 	%p62, %r8, 3;
	@%p62 bra 	$L__BB0_82;
	add.s32 	%r295, %r469, %r86;
	shl.b32 	%r296, %r295, 2;
	mov.u32 	%r297, _ZZ22flash_attention_kernelPfS_S_S_S_S_iiiifE10shared_pij;
	add.s32 	%r298, %r297, %r296;
	ld.shared.f32 	%f322, [%r298];
	add.f32 	%f323, %f322, %f926;
	ld.shared.f32 	%f324, [%r298+4];
	add.f32 	%f325, %f324, %f323;
	ld.shared.f32 	%f326, [%r298+8];
	add.f32 	%f327, %f326, %f325;
	ld.shared.f32 	%f328, [%r298+12];
	add.f32 	%f926, %f328, %f327;
	add.s32 	%r469, %r469, 4;
$L__BB0_82:
	setp.eq.s32 	%p63, %r9, 0;
	@%p63 bra 	$L__BB0_86;
	setp.eq.s32 	%p64, %r9, 1;
	add.s32 	%r299, %r469, %r86;
	shl.b32 	%r300, %r299, 2;
	mov.u32 	%r301, _ZZ22flash_attention_kernelPfS_S_S_S_S_iiiifE10shared_pij;
	add.s32 	%r94, %r301, %r300;
	ld.shared.f32 	%f329, [%r94];
	add.f32 	%f926, %f329, %f926;
	@%p64 bra 	$L__BB0_86;
	setp.eq.s32 	%p65, %r9, 2;
	ld.shared.f32 	%f330, [%r94+4];
	add.f32 	%f926, %f330, %f926;
	@%p65 bra 	$L__BB0_86;
	ld.shared.f32 	%f331, [%r94+8];
	add.f32 	%f926, %f331, %f926;
$L__BB0_86:
	shl.b32 	%r302, %r466, 2;
	mov.u32 	%r303, _ZZ22flash_attention_kernelPfS_S_S_S_S_iiiifE10shared_lij;
	add.s32 	%r304, %r303, %r302;
	st.shared.f32 	[%r304], %f926;
	add.s32 	%r466, %r466, 1;
	setp.eq.s32 	%p66, %r466, %r133;
	@%p66 bra 	$L__BB0_100;
	bra.uni 	$L__BB0_73;
$L__BB0_87:
	setp.lt.u32 	%p48, %r2, 15;
	mov.b32 	%r473, 0;
	@%p48 bra 	$L__BB0_90;
	mov.b32 	%r471, 0;
$L__BB0_89:
	.pragma "nounroll";
	shl.b32 	%r266, %r471, 2;
	mov.u32 	%r267, _ZZ22flash_attention_kernelPfS_S_S_S_S_iiiifE10shared_lij;
	add.s32 	%r268, %r267, %r266;
	mov.b32 	%r269, 0;
	st.shared.u32 	[%r268], %r269;
	st.shared.u32 	[%r268+4], %r269;
	st.shared.u32 	[%r268+8], %r269;
	st.shared.u32 	[%r268+12], %r269;
	st.shared.u32 	[%r268+16], %r269;
	st.shared.u32 	[%r268+20], %r269;
	st.shared.u32 	[%r268+24], %r269;
	st.shared.u32 	[%r268+28], %r269;
	st.shared.u32 	[%r268+32], %r269;
	st.shared.u32 	[%r268+36], %r269;
	st.shared.u32 	[%r268+40], %r269;
	st.shared.u32 	[%r268+44], %r269;
	st.shared.u32 	[%r268+48], %r269;
	st.shared.u32 	[%r268+52], %r269;
	st.shared.u32 	[%r268+56], %r269;
	st.shared.u32 	[%r268+60], %r269;
	add.s32 	%r471, %r471, 16;
	setp.ne.s32 	%p49, %r471, %r26;
	mov.u32 	%r473, %r26;
	@%p49 bra 	$L__BB0_89;
$L__BB0_90:
	setp.eq.s32 	%p50, %r5, 0;
	@%p50 bra 	$L__BB0_100;
	add.s32 	%r270, %r5, -1;
	setp.lt.u32 	%p51, %r270, 7;
	@%p51 bra 	$L__BB0_93;
	shl.b32 	%r271, %r473, 2;
	mov.u32 	%r272, _ZZ22flash_attention_kernelPfS_S_S_S_S_iiiifE10shared_lij;
	add.s32 	%r273, %r272, %r271;
	mov.b32 	%r274, 0;
	st.shared.u32 	[%r273], %r274;
	st.shared.u32 	[%r273+4], %r274;
	st.shared.u32 	[%r273+8], %r274;
	st.shared.u32 	[%r273+12], %r274;
	st.shared.u32 	[%r273+16], %r274;
	st.shared.u32 	[%r273+20], %r274;
	st.shared.u32 	[%r273+24], %r274;
	st.shared.u32 	[%r273+28], %r274;
	add.s32 	%r473, %r473, 8;
$L__BB0_93:
	setp.eq.s32 	%p52, %r3, 0;
	@%p52 bra 	$L__BB0_100;
	setp.lt.u32 	%p53, %r32, 3;
	@%p53 bra 	$L__BB0_96;
	shl.b32 	%r275, %r473, 2;
	mov.u32 	%r276, _ZZ22flash_attention_kernelPfS_S_S_S_S_iiiifE10shared_lij;
	add.s32 	%r277, %r276, %r275;
	mov.b32 	%r278, 0;
	st.shared.u32 	[%r277], %r278;
	st.shared.u32 	[%r277+4], %r278;
	st.shared.u32 	[%r277+8], %r278;
	st.shared.u32 	[%r277+12], %r278;
	add.s32 	%r473, %r473, 4;
$L__BB0_96:
	setp.eq.s32 	%p54, %r4, 0;
	@%p54 bra 	$L__BB0_100;
	setp.eq.s32 	%p55, %r4, 1;
	shl.b32 	%r279, %r473, 2;
	mov.u32 	%r280, _ZZ22flash_attention_kernelPfS_S_S_S_S_iiiifE10shared_lij;
	add.s32 	%r103, %r280, %r279;
	mov.b32 	%r281, 0;
	st.shared.u32 	[%r103], %r281;
	@%p55 bra 	$L__BB0_100;
	setp.eq.s32 	%p56, %r4, 2;
	mov.b32 	%r282, 0;
	st.shared.u32 	[%r103+4], %r282;
	@%p56 bra 	$L__BB0_100;
	mov.b32 	%r283, 0;
	st.shared.u32 	[%r103+8], %r283;
$L__BB0_100:
	{ // callseq 0, 0
	.param .b64 param0;
	st.param.b64 	[param0], %rd7;
	.param .b64 retval0;
	call.uni (retval0), 
	malloc, 
	(
	param0
	);
	ld.param.b64 	%rd63, [retval0];
	} // callseq 0
	{ // callseq 1, 0
	.param .b64 param0;
	st.param.b64 	[param0], %rd7;
	.param .b64 retval0;
	call.uni (retval0), 
	malloc, 
	(
	param0
	);
	ld.param.b64 	%rd64, [retval0];
	} // callseq 1
	@%p3 bra 	$L__BB0_134;
	setp.lt.u32 	%p68, %r2, 3;
	mul.lo.s32 	%r104, %r440, %r133;
	mov.b32 	%r476, 0;
	@%p68 bra 	$L__BB0_104;
	mov.b32 	%r486, 0;
$L__BB0_103:
	.pragma "nounroll";
	add.s32 	%r307, %r486, %r104;
	mul.wide.u32 	%rd65, %r307, 4;
	add.s64 	%rd66, %rd6, %rd65;
	ld.global.f32 	%f332, [%rd66];
	shl.b32 	%r308, %r486, 2;
	mov.u32 	%r309, _ZZ22flash_attention_kernelPfS_S_S_S_S_iiiifE10shared_mij;
	add.s32 	%r310, %r309, %r308;
	ld.shared.f32 	%f333, [%r310];
	max.f32 	%f334, %f332, %f333;
	mul.wide.u32 	%rd67, %r486, 4;
	add.s64 	%rd68, %rd63, %rd67;
	st.f32 	[%rd68], %f334;
	ld.global.f32 	%f335, [%rd66];
	sub.f32 	%f336, %f335, %f334;
	fma.rn.f32 	%f337, %f336, 0f3BBB989D, 0f3F000000;
	cvt.sat.f32.f32 	%f338, %f337;
	mov.f32 	%f339, 0f4B400001;
	mov.f32 	%f340, 0f437C0000;
	fma.rm.f32 	%f341, %f338, %f340, %f339;
	add.f32 	%f342, %f341, 0fCB40007F;
	neg.f32 	%f343, %f342;
	fma.rn.f32 	%f344, %f336, 0f3FB8AA3B, %f343;
	fma.rn.f32 	%f345, %f336, 0f32A57060, %f344;
	mov.b32 	%r311, %f341;
	shl.b32 	%r312, %r311, 23;
	mov.b32 	%f346, %r312;
	ex2.approx.ftz.f32 	%f347, %f345;
	mul.f32 	%f348, %f347, %f346;
	add.s64 	%rd69, %rd5, %rd65;
	ld.global.f32 	%f349, [%rd69];
	ld.shared.f32 	%f350, [%r310];
	sub.f32 	%f351, %f350, %f334;
	fma.rn.f32 	%f352, %f351, 0f3BBB989D, 0f3F000000;
	cvt.sat.f32.f32 	%f353, %f352;
	fma.rm.f32 	%f354, %f353, %f340, %f339;
	add.f32 	%f355, %f354, 0fCB40007F;
	neg.f32 	%f356, %f355;
	fma.rn.f32 	%f357, %f351, 0f3FB8AA3B, %f356;
	fma.rn.f32 	%f358, %f351, 0f32A57060, %f357;
	mov.b32 	%r313, %f354;
	shl.b32 	%r314, %r313, 23;
	mov.b32 	%f359, %r314;
	ex2.approx.ftz.f32 	%f360, %f358;
	mul.f32 	%f361, %f360, %f359;
	mov.u32 	%r315, _ZZ22flash_attention_kernelPfS_S_S_S_S_iiiifE10shared_lij;
	add.s32 	%r316, %r315, %r308;
	ld.shared.f32 	%f362, [%r316];
	mul.f32 	%f363, %f362, %f361;
	fma.rn.f32 	%f364, %f349, %f348, %f363;
	add.s64 	%rd70, %rd64, %rd67;
	st.f32 	[%rd70], %f364;
	ld.global.f32 	%f365, [%rd66+4];
	ld.shared.f32 	%f366, [%r310+4];
	max.f32 	%f367, %f365, %f366;
	st.f32 	[%rd68+4], %f367;
	ld.global.f32 	%f368, [%rd66+4];
	sub.f32 	%f369, %f368, %f367;
	fma.rn.f32 	%f370, %f369, 0f3BBB989D, 0f3F000000;
	cvt.sat.f32.f32 	%f371, %f370;
	fma.rm.f32 	%f372, %f371, %f340, %f339;
	add.f32 	%f373, %f372, 0fCB40007F;
	neg.f32 	%f374, %f373;
	fma.rn.f32 	%f375, %f369, 0f3FB8AA3B, %f374;
	fma.rn.f32 	%f376, %f369, 0f32A57060, %f375;
	mov.b32 	%r317, %f372;
	shl.b32 	%r318, %r317, 23;
	mov.b32 	%f377, %r318;
	ex2.approx.ftz.f32 	%f378, %f376;
	mul.f32 	%f379, %f378, %f377;
	ld.global.f32 	%f380, [%rd69+4];
	ld.shared.f32 	%f381, [%r310+4];
	sub.f32 	%f382, %f381, %f367;
	fma.rn.f32 	%f383, %f382, 0f3BBB989D, 0f3F000000;
	cvt.sat.f32.f32 	%f384, %f383;
	fma.rm.f32 	%f385, %f384, %f340, %f339;
	add.f32 	%f386, %f385, 0fCB40007F;
	neg.f32 	%f387, %f386;
	fma.rn.f32 	%f388, %f382, 0f3FB8AA3B, %f387;
	fma.rn.f32 	%f389, %f382, 0f32A57060, %f388;
	mov.b32 	%r319, %f385;
	shl.b32 	%r320, %r319, 23;
	mov.b32 	%f390, %r320;
	ex2.approx.ftz.f32 	%f391, %f389;
	mul.f32 	%f392, %f391, %f390;
	ld.shared.f32 	%f393, [%r316+4];
	mul.f32 	%f394, %f393, %f392;
	fma.rn.f32 	%f395, %f380, %f379, %f394;
	st.f32 	[%rd70+4], %f395;
	ld.global.f32 	%f396, [%rd66+8];
	ld.shared.f32 	%f397, [%r310+8];
	max.f32 	%f398, %f396, %f397;
	st.f32 	[%rd68+8], %f398;
	ld.global.f32 	%f399, [%rd66+8];
	sub.f32 	%f400, %f399, %f398;
	fma.rn.f32 	%f401, %f400, 0f3BBB989D, 0f3F000000;
	cvt.sat.f32.f32 	%f402, %f401;
	fma.rm.f32 	%f403, %f402, %f340, %f339;
	add.f32 	%f404, %f403, 0fCB40007F;
	neg.f32 	%f405, %f404;
	fma.rn.f32 	%f406, %f400, 0f3FB8AA3B, %f405;
	fma.rn.f32 	%f407, %f400, 0f32A57060, %f406;
	mov.b32 	%r321, %f403;
	shl.b32 	%r322, %r321, 23;
	mov.b32 	%f408, %r322;
	ex2.approx.ftz.f32 	%f409, %f407;
	mul.f32 	%f410, %f409, %f408;
	ld.global.f32 	%f411, [%rd69+8];
	ld.shared.f32 	%f412, [%r310+8];
	sub.f32 	%f413, %f412, %f398;
	fma.rn.f32 	%f414, %f413, 0f3BBB989D, 0f3F000000;
	cvt.sat.f32.f32 	%f415, %f414;
	fma.rm.f32 	%f416, %f415, %f340, %f339;
	add.f32 	%f417, %f416, 0fCB40007F;
	neg.f32 	%f418, %f417;
	fma.rn.f32 	%f419, %f413, 0f3FB8AA3B, %f418;
	fma.rn.f32 	%f420, %f413, 0f32A57060, %f419;
	mov.b32 	%r323, %f416;
	shl.b32 	%r324, %r323, 23;
	mov.b32 	%f421, %r324;
	ex2.approx.ftz.f32 	%f422, %f420;
	mul.f32 	%f423, %f422, %f421;
	ld.shared.f32 	%f424, [%r316+8];
	mul.f32 	%f425, %f424, %f423;
	fma.rn.f32 	%f426, %f411, %f410, %f425;
	st.f32 	[%rd70+8], %f426;
	ld.global.f32 	%f427, [%rd66+12];
	ld.shared.f32 	%f428, [%r310+12];
	max.f32 	%f429, %f427, %f428;
	st.f32 	[%rd68+12], %f429;
	ld.global.f32 	%f430, [%rd66+12];
	sub.f32 	%f431, %f430, %f429;
	fma.rn.f32 	%f432, %f431, 0f3BBB989D, 0f3F000000;
	cvt.sat.f32.f32 	%f433, %f432;
	fma.rm.f32 	%f434, %f433, %f340, %f339;
	add.f32 	%f435, %f434, 0fCB40007F;
	neg.f32 	%f436, %f435;
	fma.rn.f32 	%f437, %f431, 0f3FB8AA3B, %f436;
	fma.rn.f32 	%f438, %f431, 0f32A57060, %f437;
	mov.b32 	%r325, %f434;
	shl.b32 	%r326, %r325, 23;
	mov.b32 	%f439, %r326;
	ex2.approx.ftz.f32 	%f440, %f438;
	mul.f32 	%f441, %f440, %f439;
	ld.global.f32 	%f442, [%rd69+12];
	ld.shared.f32 	%f443, [%r310+12];
	sub.f32 	%f444, %f443, %f429;
	fma.rn.f32 	%f445, %f444, 0f3BBB989D, 0f3F000000;
	cvt.sat.f32.f32 	%f446, %f445;
	fma.rm.f32 	%f447, %f446, %f340, %f339;
	add.f32 	%f448, %f447, 0fCB40007F;
	neg.f32 	%f449, %f448;
	fma.rn.f32 	%f450, %f444, 0f3FB8AA3B, %f449;
	fma.rn.f32 	%f451, %f444, 0f32A57060, %f450;
	mov.b32 	%r327, %f447;
	shl.b32 	%r328, %r327, 23;
	mov.b32 	%f452, %r328;
	ex2.approx.ftz.f32 	%f453, %f451;
	mul.f32 	%f454, %f453, %f452;
	ld.shared.f32 	%f455, [%r316+12];
	mul.f32 	%f456, %f455, %f454;
	fma.rn.f32 	%f457, %f442, %f441, %f456;
	st.f32 	[%rd70+12], %f457;
	add.s32 	%r486, %r486, 4;
	setp.eq.s32 	%p69, %r486, %r27;
	mov.u32 	%r476, %r27;
	@%p69 bra 	$L__BB0_104;
	bra.uni 	$L__BB0_103;
$L__BB0_104:
	setp.eq.s32 	%p70, %r4, 0;
	@%p70 bra 	$L__BB0_109;
	setp.eq.s32 	%p71, %r4, 1;
	@%p71 bra 	$L__BB0_107;
	cvt.u64.u32 	%rd71, %r476;
	add.s32 	%r329, %r476, %r104;
	mul.wide.u32 	%rd72, %r329, 4;
	add.s64 	%rd73, %rd6, %rd72;
	ld.global.f32 	%f458, [%rd73];
	shl.b32 	%r330, %r476, 2;
	mov.u32 	%r331, _ZZ22flash_attention_kernelPfS_S_S_S_S_iiiifE10shared_mij;
	add.s32 	%r332, %r331, %r330;
	ld.shared.f32 	%f459, [%r332];
	max.f32 	%f460, %f458, %f459;
	mul.wide.u32 	%rd74, %r476, 4;
	add.s64 	%rd75, %rd63, %rd74;
	st.f32 	[%rd75], %f460;
	ld.global.f32 	%f461, [%rd73];
	sub.f32 	%f462, %f461, %f460;
	fma.rn.f32 	%f463, %f462, 0f3BBB989D, 0f3F000000;
	cvt.sat.f32.f32 	%f464, %f463;
	mov.f32 	%f465, 0f4B400001;
	mov.f32 	%f466, 0f437C0000;
	fma.rm.f32 	%f467, %f464, %f466, %f465;
	add.f32 	%f468, %f467, 0fCB40007F;
	neg.f32 	%f469, %f468;
	fma.rn.f32 	%f470, %f462, 0f3FB8AA3B, %f469;
	fma.rn.f32 	%f471, %f462, 0f32A57060, %f470;
	mov.b32 	%r333, %f467;
	shl.b32 	%r334, %r333, 23;
	mov.b32 	%f472, %r334;
	ex2.approx.ftz.f32 	%f473, %f471;
	mul.f32 	%f474, %f473, %f472;
	add.s64 	%rd76, %rd5, %rd72;
	ld.global.f32 	%f475, [%rd76];
	ld.shared.f32 	%f476, [%r332];
	sub.f32 	%f477, %f476, %f460;
	fma.rn.f32 	%f478, %f477, 0f3BBB989D, 0f3F000000;
	cvt.sat.f32.f32 	%f479, %f478;
	fma.rm.f32 	%f480, %f479, %f466, %f465;
	add.f32 	%f481, %f480, 0fCB40007F;
	neg.f32 	%f482, %f481;
	fma.rn.f32 	%f483, %f477, 0f3FB8AA3B, %f482;
	fma.rn.f32 	%f484, %f477, 0f32A57060, %f483;
	mov.b32 	%r335, %f480;
	shl.b32 	%r336, %r335, 23;
	mov.b32 	%f485, %r336;
	ex2.approx.ftz.f32 	%f486, %f484;
	mul.f32 	%f487, %f486, %f485;
	mov.u32 	%r337, _ZZ22flash_attention_kernelPfS_S_S_S_S_iiiifE10shared_lij;
	add.s32 	%r338, %r337, %r330;
	ld.shared.f32 	%f488, [%r338];
	mul.f32 	%f489, %f488, %f487;
	fma.rn.f32 	%f490, %f475, %f474, %f489;
	add.s64 	%rd77, %rd64, %rd74;
	st.f32 	[%rd77], %f490;
	cvt.u64.u32 	%rd78, %r104;
	add.s64 	%rd79, %rd71, %rd78;
	shl.b64 	%rd80, %rd79, 2;
	add.s64 	%rd81, %rd6, %rd80;
	ld.global.f32 	%f491, [%rd81+4];
	ld.shared.f32 	%f492, [%r332+4];
	max.f32 	%f493, %f491, %f492;
	st.f32 	[%rd75+4], %f493;
	ld.global.f32 	%f494, [%rd81+4];
	sub.f32 	%f495, %f494, %f493;
	fma.rn.f32 	%f496, %f495, 0f3BBB989D, 0f3F000000;
	cvt.sat.f32.f32 	%f497, %f496;
	fma.rm.f32 	%f498, %f497, %f466, %f465;
	add.f32 	%f499, %f498, 0fCB40007F;
	neg.f32 	%f500, %f499;
	fma.rn.f32 	%f501, %f495, 0f3FB8AA3B, %f500;
	fma.rn.f32 	%f502, %f495, 0f32A57060, %f501;
	mov.b32 	%r339, %f498;
	shl.b32 	%r340, %r339, 23;
	mov.b32 	%f503, %r340;
	ex2.approx.ftz.f32 	%f504, %f502;
	mul.f32 	%f505, %f504, %f503;
	add.s64 	%rd82, %rd5, %rd80;
	ld.global.f32 	%f506, [%rd82+4];
	ld.shared.f32 	%f507, [%r332+4];
	sub.f32 	%f508, %f507, %f493;
	fma.rn.f32 	%f509, %f508, 0f3BBB989D, 0f3F000000;
	cvt.sat.f32.f32 	%f510, %f509;
	fma.rm.f32 	%f511, %f510, %f466, %f465;
	add.f32 	%f512, %f511, 0fCB40007F;
	neg.f32 	%f513, %f512;
	fma.rn.f32 	%f514, %f508, 0f3FB8AA3B, %f513;
	fma.rn.f32 	%f515, %f508, 0f32A57060, %f514;
	mov.b32 	%r341, %f511;
	shl.b32 	%r342, %r341, 23;
	mov.b32 	%f516, %r342;
	ex2.approx.ftz.f32 	%f517, %f515;
	mul.f32 	%f518, %f517, %f516;
	ld.shared.f32 	%f519, [%r338+4];
	mul.f32 	%f520, %f519, %f518;
	fma.rn.f32 	%f521, %f506, %f505, %f520;
	st.f32 	[%rd77+4], %f521;
	add.s32 	%r476, %r476, 2;
$L__BB0_107:
	setp.eq.s32 	%p72, %r23, 0;
	@%p72 bra 	$L__BB0_109;
	add.s32 	%r343, %r476, %r104;
	mul.wide.u32 	%rd83, %r343, 4;
	add.s64 	%rd84, %rd6, %rd83;
	ld.global.f32 	%f522, [%rd84];
	shl.b32 	%r344, %r476, 2;
	mov.u32 	%r345, _ZZ22flash_attention_kernelPfS_S_S_S_S_iiiifE10shared_mij;
	add.s32 	%r346, %r345, %r344;
	ld.shared.f32 	%f523, [%r346];
	max.f32 	%f524, %f522, %f523;
	mul.wide.u32 	%rd85, %r476, 4;
	add.s64 	%rd86, %rd63, %rd85;
	st.f32 	[%rd86], %f524;
	ld.global.f32 	%f525, [%rd84];
	sub.f32 	%f526, %f525, %f524;
	fma.rn.f32 	%f527, %f526, 0f3BBB989D, 0f3F000000;
	cvt.sat.f32.f32 	%f528, %f527;
	mov.f32 	%f529, 0f4B400001;
	mov.f32 	%f530, 0f437C0000;
	fma.rm.f32 	%f531, %f528, %f530, %f529;
	add.f32 	%f532, %f531, 0fCB40007F;
	neg.f32 	%f533, %f532;
	fma.rn.f32 	%f534, %f526, 0f3FB8AA3B, %f533;
	fma.rn.f32 	%f535, %f526, 0f32A57060, %f534;
	mov.b32 	%r347, %f531;
	shl.b32 	%r348, %r347, 23;
	mov.b32 	%f536, %r348;
	ex2.approx.ftz.f32 	%f537, %f535;
	mul.f32 	%f538, %f537, %f536;
	add.s64 	%rd87, %rd5, %rd83;
	ld.global.f32 	%f539, [%rd87];
	ld.shared.f32 	%f540, [%r346];
	sub.f32 	%f541, %f540, %f524;
	fma.rn.f32 	%f542, %f541, 0f3BBB989D, 0f3F000000;
	cvt.sat.f32.f32 	%f543, %f542;
	fma.rm.f32 	%f544, %f543, %f530, %f529;
	add.f32 	%f545, %f544, 0fCB40007F;
	neg.f32 	%f546, %f545;
	fma.rn.f32 	%f547, %f541, 0f3FB8AA3B, %f546;
	fma.rn.f32 	%f548, %f541, 0f32A57060, %f547;
	mov.b32 	%r349, %f544;
	shl.b32 	%r350, %r349, 23;
	mov.b32 	%f549, %r350;
	ex2.approx.ftz.f32 	%f550, %f548;
	mul.f32 	%f551, %f550, %f549;
	mov.u32 	%r351, _ZZ22flash_attention_kernelPfS_S_S_S_S_iiiifE10shared_lij;
	add.s32 	%r352, %r351, %r344;
	ld.shared.f32 	%f552, [%r352];
	mul.f32 	%f553, %f552, %f551;
	fma.rn.f32 	%f554, %f539, %f538, %f553;
	add.s64 	%rd88, %rd64, %rd85;
	st.f32 	[%rd88], %f554;
$L__BB0_109:
	setp.lt.s32 	%p73, %r135, 1;
	@%p73 bra 	$L__BB0_134;
	mul.lo.s32 	%r108, %r104, %r135;
	mov.b32 	%r477, 0;
$L__BB0_111:
	setp.lt.s32 	%p74, %r134, 1;
	mul.lo.s32 	%r110, %r477, %r134;
	add.s32 	%r354, %r477, %r104;
	mul.wide.u32 	%rd89, %r354, 4;
	add.s64 	%rd12, %rd5, %rd89;
	add.s64 	%rd13, %rd6, %rd89;
	mul.wide.u32 	%rd90, %r477, 4;
	add.s64 	%rd14, %rd63, %rd90;
	mad.lo.s32 	%r355, %r477, %r135, %r108;
	cvt.u64.u32 	%rd15, %r355;
	shl.b32 	%r356, %r477, 2;
	mov.u32 	%r357, _ZZ22flash_attention_kernelPfS_S_S_S_S_iiiifE10shared_mij;
	add.s32 	%r358, %r357, %r356;
	ld.shared.f32 	%f44, [%r358];
	add.s64 	%rd16, %rd64, %rd90;
	@%p74 bra 	$L__BB0_142;
	mov.b32 	%r481, 0;
$L__BB0_113:
	setp.lt.u32 	%p80, %r6, 15;
	mov.f32 	%f934, 0f00000000;
	mov.b32 	%r484, 0;
	@%p80 bra 	$L__BB0_116;
	mov.f32 	%f934, 0f00000000;
	mov.b32 	%r482, 0;
$L__BB0_115:
	.pragma "nounroll";
	add.s32 	%r392, %r482, %r110;
	shl.b32 	%r393, %r392, 2;
	mov.u32 	%r394, _ZZ22flash_attention_kernelPfS_S_S_S_S_iiiifE10shared_pij;
	add.s32 	%r395, %r394, %r393;
	ld.shared.f32 	%f781, [%r395];
	mad.lo.s32 	%r396, %r482, %r135, %r481;
	mul.wide.u32 	%rd103, %r396, 4;
	add.s64 	%rd104, %rd3, %rd103;
	ld.global.f32 	%f782, [%rd104];
	fma.rn.f32 	%f783, %f781, %f782, %f934;
	ld.shared.f32 	%f784, [%r395+4];
	add.s32 	%r397, %r396, %r135;
	mul.wide.u32 	%rd105, %r397, 4;
	add.s64 	%rd106, %rd3, %rd105;
	ld.global.f32 	%f785, [%rd106];
	fma.rn.f32 	%f786, %f784, %f785, %f783;
	ld.shared.f32 	%f787, [%r395+8];
	add.s32 	%r398, %r397, %r135;
	mul.wide.u32 	%rd107, %r398, 4;
	add.s64 	%rd108, %rd3, %rd107;
	ld.global.f32 	%f788, [%rd108];
	fma.rn.f32 	%f789, %f787, %f788, %f786;
	ld.shared.f32 	%f790, [%r395+12];
	add.s32 	%r399, %r398, %r135;
	mul.wide.u32 	%rd109, %r399, 4;
	add.s64 	%rd110, %rd3, %rd109;
	ld.global.f32 	%f791, [%rd110];
	fma.rn.f32 	%f792, %f790, %f791, %f789;
	ld.shared.f32 	%f793, [%r395+16];
	add.s32 	%r400, %r399, %r135;
	mul.wide.u32 	%rd111, %r400, 4;
	add.s64 	%rd112, %rd3, %rd111;
	ld.global.f32 	%f794, [%rd112];
	fma.rn.f32 	%f795, %f793, %f794, %f792;
	ld.shared.f32 	%f796, [%r395+20];
	add.s32 	%r401, %r400, %r135;
	mul.wide.u32 	%rd113, %r401, 4;
	add.s64 	%rd114, %rd3, %rd113;
	ld.global.f32 	%f797, [%rd114];
	fma.rn.f32 	%f798, %f796, %f797, %f795;
	ld.shared.f32 	%f799, [%r395+24];
	add.s32 	%r402, %r401, %r135;
	mul.wide.u32 	%rd115, %r402, 4;
	add.s64 	%rd116, %rd3, %rd115;
	ld.global.f32 	%f800, [%rd116];
	fma.rn.f32 	%f801, %f799, %f800, %f798;
	ld.shared.f32 	%f802, [%r395+28];
	add.s32 	%r403, %r402, %r135;
	mul.wide.u32 	%rd117, %r403, 4;
	add.s64 	%rd118, %rd3, %rd117;
	ld.global.f32 	%f803, [%rd118];
	fma.rn.f32 	%f804, %f802, %f803, %f801;
	ld.shared.f32 	%f805, [%r395+32];
	add.s32 	%r404, %r403, %r135;
	mul.wide.u32 	%rd119, %r404, 4;
	add.s64 	%rd120, %rd3, %rd119;
	ld.global.f32 	%f806, [%rd120];
	fma.rn.f32 	%f807, %f805, %f806, %f804;
	ld.shared.f32 	%f808, [%r395+36];
	add.s32 	%r405, %r404, %r135;
	mul.wide.u32 	%rd121, %r405, 4;
	add.s64 	%rd122, %rd3, %rd121;
	ld.global.f32 	%f809, [%rd122];
	fma.rn.f32 	%f810, %f808, %f809, %f807;
	ld.shared.f32 	%f811, [%r395+40];
	add.s32 	%r406, %r405, %r135;
	mul.wide.u32 	%rd123, %r406, 4;
	add.s64 	%rd124, %rd3, %rd123;
	ld.global.f32 	%f812, [%rd124];
	fma.rn.f32 	%f813, %f811, %f812, %f810;
	ld.shared.f32 	%f814, [%r395+44];
	add.s32 	%r407, %r406, %r135;
	mul.wide.u32 	%rd125, %r407, 4;
	add.s64 	%rd126, %rd3, %rd125;
	ld.global.f32 	%f815, [%rd126];
	fma.rn.f32 	%f816, %f814, %f815, %f813;
	ld.shared.f32 	%f817, [%r395+48];
	add.s32 	%r408, %r407, %r135;
	mul.wide.u32 	%rd127, %r408, 4;
	add.s64 	%rd128, %rd3, %rd127;
	ld.global.f32 	%f818, [%rd128];
	fma.rn.f32 	%f819, %f817, %f818, %f816;
	ld.shared.f32 	%f820, [%r395+52];
	add.s32 	%r409, %r408, %r135;
	mul.wide.u32 	%rd129, %r409, 4;
	add.s64 	%rd130, %rd3, %rd129;
	ld.global.f32 	%f821, [%rd130];
	fma.rn.f32 	%f822, %f820, %f821, %f819;
	ld.shared.f32 	%f823, [%r395+56];
	add.s32 	%r410, %r409, %r135;
	mul.wide.u32 	%rd131, %r410, 4;
	add.s64 	%rd132, %rd3, %rd131;
	ld.global.f32 	%f824, [%rd132];
	fma.rn.f32 	%f825, %f823, %f824, %f822;
	ld.shared.f32 	%f826, [%r395+60];
	add.s32 	%r411, %r410, %r135;
	mul.wide.u32 	%rd133, %r411, 4;
	add.s64 	%rd134, %rd3, %rd133;
	ld.global.f32 	%f827, [%rd134];
	fma.rn.f32 	%f934, %f826, %f827, %f825;
	add.s32 	%r482, %r482, 16;
	setp.ne.s32 	%p81, %r482, %r24;
	mov.u32 	%r484, %r24;
	@%p81 bra 	$L__BB0_115;
$L__BB0_116:
	setp.eq.s32 	%p82, %r16, 0;
	@%p82 bra 	$L__BB0_126;
	setp.lt.u32 	%p83, %r17, 7;
	@%p83 bra 	$L__BB0_119;
	add.s32 	%r412, %r484, %r110;
	shl.b32 	%r413, %r412, 2;
	mov.u32 	%r414, _ZZ22flash_attention_kernelPfS_S_S_S_S_iiiifE10shared_pij;
	add.s32 	%r415, %r414, %r413;
	ld.shared.f32 	%f829, [%r415];
	mad.lo.s32 	%r416, %r484, %r135, %r481;
	mul.wide.u32 	%rd135, %r416, 4;
	add.s64 	%rd136, %rd3, %rd135;
	ld.global.f32 	%f830, [%rd136];
	fma.rn.f32 	%f831, %f829, %f830, %f934;
	ld.shared.f32 	%f832, [%r415+4];
	add.s32 	%r417, %r416, %r135;
	mul.wide.u32 	%rd137, %r417, 4;
	add.s64 	%rd138, %rd3, %rd137;
	ld.global.f32 	%f833, [%rd138];
	fma.rn.f32 	%f834, %f832, %f833, %f831;
	ld.shared.f32 	%f835, [%r415+8];
	add.s32 	%r418, %r417, %r135;
	mul.wide.u32 	%rd139, %r418, 4;
	add.s64 	%rd140, %rd3, %rd139;
	ld.global.f32 	%f836, [%rd140];
	fma.rn.f32 	%f837, %f835, %f836, %f834;
	ld.shared.f32 	%f838, [%r415+12];
	add.s32 	%r419, %r418, %r135;
	mul.wide.u32 	%rd141, %r419, 4;
	add.s64 	%rd142, %rd3, %rd141;
	ld.global.f32 	%f839, [%rd142];
	fma.rn.f32 	%f840, %f838, %f839, %f837;
	ld.shared.f32 	%f841, [%r415+16];
	add.s32 	%r420, %r419, %r135;
	mul.wide.u32 	%rd143, %r420, 4;
	add.s64 	%rd144, %rd3, %rd143;
	ld.global.f32 	%f842, [%rd144];
	fma.rn.f32 	%f843, %f841, %f842, %f840;
	ld.shared.f32 	%f844, [%r415+20];
	add.s32 	%r421, %r420, %r135;
	mul.wide.u32 	%rd145, %r421, 4;
	add.s64 	%rd146, %rd3, %rd145;
	ld.global.f32 	%f845, [%rd146];
	fma.rn.f32 	%f846, %f844, %f845, %f843;
	ld.shared.f32 	%f847, [%r415+24];
	add.s32 	%r422, %r421, %r135;
	mul.wide.u32 	%rd147, %r422, 4;
	add.s64 	%rd148, %rd3, %rd147;
	ld.global.f32 	%f848, [%rd148];
	fma.rn.f32 	%f849, %f847, %f848, %f846;
	ld.shared.f32 	%f850, [%r415+28];
	add.s32 	%r423, %r422, %r135;
	mul.wide.u32 	%rd149, %r423, 4;
	add.s64 	%rd150, %rd3, %rd149;
	ld.global.f32 	%f851, [%rd150];
	fma.rn.f32 	%f934, %f850, %f851, %f849;
	add.s32 	%r484, %r484, 8;
$L__BB0_119:
	setp.eq.s32 	%p84, %r7, 0;
	@%p84 bra 	$L__BB0_126;
	setp.lt.u32 	%p85, %r8, 3;
	@%p85 bra 	$L__BB0_122;
	add.s32 	%r424, %r484, %r110;
	shl.b32 	%r425, %r424, 2;
	mov.u32 	%r426, _ZZ22flash_attention_kernelPfS_S_S_S_S_iiiifE10shared_pij;
	add.s32 	%r427, %r426, %r425;
	ld.shared.f32 	%f853, [%r427];
	mad.lo.s32 	%r428, %r484, %r135, %r481;
	mul.wide.u32 	%rd151, %r428, 4;
	add.s64 	%rd152, %rd3, %rd151;
	ld.global.f32 	%f854, [%rd152];
	fma.rn.f32 	%f855, %f853, %f854, %f934;
	ld.shared.f32 	%f856, [%r427+4];
	add.s32 	%r429, %r428, %r135;
	mul.wide.u32 	%rd153, %r429, 4;
	add.s64 	%rd154, %rd3, %rd153;
	ld.global.f32 	%f857, [%rd154];
	fma.rn.f32 	%f858, %f856, %f857, %f855;
	ld.shared.f32 	%f859, [%r427+8];
	add.s32 	%r430, %r429, %r135;
	mul.wide.u32 	%rd155, %r430, 4;
	add.s64 	%rd156, %rd3, %rd155;
	ld.global.f32 	%f860, [%rd156];
	fma.rn.f32 	%f861, %f859, %f860, %f858;
	ld.shared.f32 	%f862, [%r427+12];
	add.s32 	%r431, %r430, %r135;
	mul.wide.u32 	%rd157, %r431, 4;
	add.s64 	%rd158, %rd3, %rd157;
	ld.global.f32 	%f863, [%rd158];
	fma.rn.f32 	%f934, %f862, %f863, %f861;
	add.s32 	%r484, %r484, 4;
$L__BB0_122:
	setp.eq.s32 	%p86, %r9, 0;
	@%p86 bra 	$L__BB0_126;
	setp.eq.s32 	%p87, %r9, 1;
	add.s32 	%r432, %r484, %r110;
	shl.b32 	%r433, %r432, 2;
	mov.u32 	%r434, _ZZ22flash_attention_kernelPfS_S_S_S_S_iiiifE10shared_pij;
	add.s32 	%r125, %r434, %r433;
	ld.shared.f32 	%f864, [%r125];
	mad.lo.s32 	%r126, %r484, %r135, %r481;
	mul.wide.u32 	%rd159, %r126, 4;
	add.s64 	%rd160, %rd3, %rd159;
	ld.global.f32 	%f865, [%rd160];
	fma.rn.f32 	%f934, %f864, %f865, %f934;
	@%p87 bra 	$L__BB0_126;
	setp.eq.s32 	%p88, %r9, 2;
	ld.shared.f32 	%f866, [%r125+4];
	add.s32 	%r127, %r126, %r135;
	mul.wide.u32 	%rd161, %r127, 4;
	add.s64 	%rd162, %rd3, %rd161;
	ld.global.f32 	%f867, [%rd162];
	fma.rn.f32 	%f934, %f866, %f867, %f934;
	@%p88 bra 	$L__BB0_126;
	ld.shared.f32 	%f868, [%r125+8];
	add.s32 	%r435, %r127, %r135;
	mul.wide.u32 	%rd163, %r435, 4;
	add.s64 	%rd164, %rd3, %rd163;
	ld.global.f32 	%f869, [%rd164];
	fma.rn.f32 	%f934, %f868, %f869, %f934;
$L__BB0_126:
	ld.global.f32 	%f870, [%rd12];
	ld.global.f32 	%f871, [%rd13];
	ld.f32 	%f872, [%rd14];
	sub.f32 	%f873, %f871, %f872;
	fma.rn.f32 	%f874, %f873, 0f3BBB989D, 0f3F000000;
	cvt.sat.f32.f32 	%f875, %f874;
	mov.f32 	%f876, 0f4B400001;
	mov.f32 	%f877, 0f437C0000;
	fma.rm.f32 	%f878, %f875, %f877, %f876;
	add.f32 	%f879, %f878, 0fCB40007F;
	neg.f32 	%f880, %f879;
	fma.rn.f32 	%f881, %f873, 0f3FB8AA3B, %f880;
	fma.rn.f32 	%f882, %f873, 0f32A57060, %f881;
	mov.b32 	%r436, %f878;
	shl.b32 	%r437, %r436, 23;
	mov.b32 	%f883, %r437;
	ex2.approx.ftz.f32 	%f884, %f882;
	mul.f32 	%f885, %f884, %f883;
	mul.f32 	%f886, %f870, %f885;
	cvt.u64.u32 	%rd165, %r481;
	add.s64 	%rd166, %rd15, %rd165;
	shl.b64 	%rd167, %rd166, 2;
	add.s64 	%rd168, %rd4, %rd167;
	ld.global.f32 	%f887, [%rd168];
	sub.f32 	%f888, %f44, %f872;
	fma.rn.f32 	%f889, %f888, 0f3BBB989D, 0f3F000000;
	cvt.sat.f32.f32 	%f890, %f889;
	fma.rm.f32 	%f891, %f890, %f877, %f876;
	add.f32 	%f892, %f891, 0fCB40007F;
	neg.f32 	%f893, %f892;
	fma.rn.f32 	%f894, %f888, 0f3FB8AA3B, %f893;
	fma.rn.f32 	%f895, %f888, 0f32A57060, %f894;
	mov.b32 	%r438, %f891;
	shl.b32 	%r439, %r438, 23;
	mov.b32 	%f896, %r439;
	ex2.approx.ftz.f32 	%f897, %f895;
	mul.f32 	%f898, %f897, %f896;
	mul.f32 	%f899, %f934, %f898;
	fma.rn.f32 	%f900, %f887, %f886, %f899;
	ld.f32 	%f901, [%rd16];
	div.rn.f32 	%f902, %f900, %f901;
	st.global.f32 	[%rd168], %f902;
	add.s32 	%r481, %r481, 1;
	setp.eq.s32 	%p89, %r481, %r135;
	@%p89 bra 	$L__BB0_133;
	bra.uni 	$L__BB0_113;
$L__BB0_127:
	.pragma "nounroll";
	ld.global.f32 	%f555, [%rd12];
	ld.global.f32 	%f556, [%rd13];
	ld.f32 	%f557, [%rd14];
	sub.f32 	%f558, %f556, %f557;
	fma.rn.f32 	%f559, %f558, 0f3BBB989D, 0f3F000000;
	cvt.sat.f32.f32 	%f560, %f559;
	mov.f32 	%f561, 0f4B400001;
	mov.f32 	%f562, 0f437C0000;
	fma.rm.f32 	%f563, %f560, %f562, %f561;
	add.f32 	%f564, %f563, 0fCB40007F;
	neg.f32 	%f565, %f564;
	fma.rn.f32 	%f566, %f558, 0f3FB8AA3B, %f565;
	fma.rn.f32 	%f567, %f558, 0f32A57060, %f566;
	mov.b32 	%r361, %f563;
	shl.b32 	%r362, %r361, 23;
	mov.b32 	%f568, %r362;
	ex2.approx.ftz.f32 	%f569, %f567;
	mul.f32 	%f570, %f569, %f568;
	mul.f32 	%f571, %f555, %f570;
	cvt.u64.u32 	%rd91, %r478;
	add.s64 	%rd92, %rd15, %rd91;
	shl.b64 	%rd93, %rd92, 2;
	add.s64 	%rd94, %rd4, %rd93;
	ld.global.f32 	%f572, [%rd94];
	sub.f32 	%f573, %f44, %f557;
	fma.rn.f32 	%f574, %f573, 0f3BBB989D, 0f3F000000;
	cvt.sat.f32.f32 	%f575, %f574;
	fma.rm.f32 	%f576, %f575, %f562, %f561;
	add.f32 	%f577, %f576, 0fCB40007F;
	neg.f32 	%f578, %f577;
	fma.rn.f32 	%f579, %f573, 0f3FB8AA3B, %f578;
	fma.rn.f32 	%f580, %f573, 0f32A57060, %f579;
	mov.b32 	%r363, %f576;
	shl.b32 	%r364, %r363, 23;
	mov.b32 	%f581, %r364;
	ex2.approx.ftz.f32 	%f582, %f580;
	mul.f32 	%f583, %f582, %f581;
	mul.f32 	%f584, %f583, 0f00000000;
	fma.rn.f32 	%f585, %f572, %f571, %f584;
	ld.f32 	%f586, [%rd16];
	div.rn.f32 	%f587, %f585, %f586;
	st.global.f32 	[%rd94], %f587;
	ld.global.f32 	%f588, [%rd12];
	ld.global.f32 	%f589, [%rd13];
	ld.f32 	%f590, [%rd14];
	sub.f32 	%f591, %f589, %f590;
	fma.rn.f32 	%f592, %f591, 0f3BBB989D, 0f3F000000;
	cvt.sat.f32.f32 	%f593, %f592;
	fma.rm.f32 	%f594, %f593, %f562, %f561;
	add.f32 	%f595, %f594, 0fCB40007F;
	neg.f32 	%f596, %f595;
	fma.rn.f32 	%f597, %f591, 0f3FB8AA3B, %f596;
	fma.rn.f32 	%f598, %f591, 0f32A57060, %f597;
	mov.b32 	%r365, %f594;
	shl.b32 	%r366, %r365, 23;
	mov.b32 	%f599, %r366;
	ex2.approx.ftz.f32 	%f600, %f598;
	mul.f32 	%f601, %f600, %f599;
	mul.f32 	%f602, %f588, %f601;
	ld.global.f32 	%f603, [%rd94+4];
	sub.f32 	%f604, %f44, %f590;
	fma.rn.f32 	%f605, %f604, 0f3BBB989D, 0f3F000000;
	cvt.sat.f32.f32 	%f606, %f605;
	fma.rm.f32 	%f607, %f606, %f562, %f561;
	add.f32 	%f608, %f607, 0fCB40007F;
	neg.f32 	%f609, %f608;
	fma.rn.f32 	%f610, %f604, 0f3FB8AA3B, %f609;
	fma.rn.f32 	%f611, %f604, 0f32A57060, %f610;
	mov.b32 	%r367, %f607;
	shl.b32 	%r368, %r367, 23;
	mov.b32 	%f612, %r368;
	ex2.approx.ftz.f32 	%f613, %f611;
	mul.f32 	%f614, %f613, %f612;
	mul.f32 	%f615, %f614, 0f00000000;
	fma.rn.f32 	%f616, %f603, %f602, %f615;
	ld.f32 	%f617, [%rd16];
	div.rn.f32 	%f618, %f616, %f617;
	st.global.f32 	[%rd94+4], %f618;
	ld.global.f32 	%f619, [%rd12];
	ld.global.f32 	%f620, [%rd13];
	ld.f32 	%f621, [%rd14];
	sub.f32 	%f622, %f620, %f621;
	fma.rn.f32 	%f623, %f622, 0f3BBB989D, 0f3F000000;
	cvt.sat.f32.f32 	%f624, %f623;
	fma.rm.f32 	%f625, %f624, %f562, %f561;
	add.f32 	%f626, %f625, 0fCB40007F;
	neg.f32 	%f627, %f626;
	fma.rn.f32 	%f628, %f622, 0f3FB8AA3B, %f627;
	fma.rn.f32 	%f629, %f622, 0f32A57060, %f628;
	mov.b32 	%r369, %f625;
	shl.b32 	%r370, %r369, 23;
	mov.b32 	%f630, %r370;
	ex2.approx.ftz.f32 	%f631, %f629;
	mul.f32 	%f632, %f631, %f630;
	mul.f32 	%f633, %f619, %f632;
	ld.global.f32 	%f634, [%rd94+8];
	sub.f32 	%f635, %f44, %f621;
	fma.rn.f32 	%f636, %f635, 0f3BBB989D, 0f3F000000;
	cvt.sat.f32.f32 	%f637, %f636;
	fma.rm.f32 	%f638, %f637, %f562, %f561;
	add.f32 	%f639, %f638, 0fCB40007F;
	neg.f32 	%f640, %f639;
	fma.rn.f32 	%f641, %f635, 0f3FB8AA3B, %f640;
	fma.rn.f32 	%f642, %f635, 0f32A57060, %f641;
	mov.b32 	%r371, %f638;
	shl.b32 	%r372, %r371, 23;
	mov.b32 	%f643, %r372;
	ex2.approx.ftz.f32 	%f644, %f642;
	mul.f32 	%f645, %f644, %f643;
	mul.f32 	%f646, %f645, 0f00000000;
	fma.rn.f32 	%f647, %f634, %f633, %f646;
	ld.f32 	%f648, [%rd16];
	div.rn.f32 	%f649, %f647, %f648;
	st.global.f32 	[%rd94+8], %f649;
	ld.global.f32 	%f650, [%rd12];
	ld.global.f32 	%f651, [%rd13];
	ld.f32 	%f652, [%rd14];
	sub.f32 	%f653, %f651, %f652;
	fma.rn.f32 	%f654, %f653, 0f3BBB989D, 0f3F000000;
	cvt.sat.f32.f32 	%f655, %f654;
	fma.rm.f32 	%f656, %f655, %f562, %f561;
	add.f32 	%f657, %f656, 0fCB40007F;
	neg.f32 	%f658, %f657;
	fma.rn.f32 	%f659, %f653, 0f3FB8AA3B, %f658;
	fma.rn.f32 	%f660, %f653, 0f32A57060, %f659;
	mov.b32 	%r373, %f656;
	shl.b32 	%r374, %r373, 23;
	mov.b32 	%f661, %r374;
	ex2.approx.ftz.f32 	%f662, %f660;
	mul.f32 	%f663, %f662, %f661;
	mul.f32 	%f664, %f650, %f663;
	ld.global.f32 	%f665, [%rd94+12];
	sub.f32 	%f666, %f44, %f652;
	fma.rn.f32 	%f667, %f666, 0f3BBB989D, 0f3F000000;
	cvt.sat.f32.f32 	%f668, %f667;
	fma.rm.f32 	%f669, %f668, %f562, %f561;
	add.f32 	%f670, %f669, 0fCB40007F;
	neg.f32 	%f671, %f670;
	fma.rn.f32 	%f672, %f666, 0f3FB8AA3B, %f671;
	fma.rn.f32 	%f673, %f666, 0f32A57060, %f672;
	mov.b32 	%r375, %f669;
	shl.b32 	%r376, %r375, 23;
	mov.b32 	%f674, %r376;
	ex2.approx.ftz.f32 	%f675, %f673;
	mul.f32 	%f676, %f675, %f674;
	mul.f32 	%f677, %f676, 0f00000000;
	fma.rn.f32 	%f678, %f665, %f664, %f677;
	ld.f32 	%f679, [%rd16];
	div.rn.f32 	%f680, %f678, %f679;
	st.global.f32 	[%rd94+12], %f680;
	add.s32 	%r478, %r478, 4;
	setp.ne.s32 	%p76, %r478, %r28;
	mov.u32 	%r480, %r28;
	@%p76 bra 	$L__BB0_127;
$L__BB0_128:
	setp.eq.s32 	%p77, %r14, 0;
	@%p77 bra 	$L__BB0_133;
	setp.eq.s32 	%p78, %r15, 0;
	@%p78 bra 	$L__BB0_131;
	ld.global.f32 	%f681, [%rd12];
	ld.global.f32 	%f682, [%rd13];
	ld.f32 	%f683, [%rd14];
	sub.f32 	%f684, %f682, %f683;
	fma.rn.f32 	%f685, %f684, 0f3BBB989D, 0f3F000000;
	cvt.sat.f32.f32 	%f686, %f685;
	mov.f32 	%f687, 0f4B400001;
	mov.f32 	%f688, 0f437C0000;
	fma.rm.f32 	%f689, %f686, %f688, %f687;
	add.f32 	%f690, %f689, 0fCB40007F;
	neg.f32 	%f691, %f690;
	fma.rn.f32 	%f692, %f684, 0f3FB8AA3B, %f691;
	fma.rn.f32 	%f693, %f684, 0f32A57060, %f692;
	mov.b32 	%r377, %f689;
	shl.b32 	%r378, %r377, 23;
	mov.b32 	%f694, %r378;
	ex2.approx.ftz.f32 	%f695, %f693;
	mul.f32 	%f696, %f695, %f694;
	mul.f32 	%f697, %f681, %f696;
	cvt.u64.u32 	%rd95, %r480;
	add.s64 	%rd96, %rd15, %rd95;
	shl.b64 	%rd97, %rd96, 2;
	add.s64 	%rd98, %rd4, %rd97;
	ld.global.f32 	%f698, [%rd98];
	sub.f32 	%f699, %f44, %f683;
	fma.rn.f32 	%f700, %f699, 0f3BBB989D, 0f3F000000;
	cvt.sat.f32.f32 	%f701, %f700;
	fma.rm.f32 	%f702, %f701, %f688, %f687;
	add.f32 	%f703, %f702, 0fCB40007F;
	neg.f32 	%f704, %f703;
	fma.rn.f32 	%f705, %f699, 0f3FB8AA3B, %f704;
	fma.rn.f32 	%f706, %f699, 0f32A57060, %f705;
	mov.b32 	%r379, %f702;
	shl.b32 	%r380, %r379, 23;
	mov.b32 	%f707, %r380;
	ex2.approx.ftz.f32 	%f708, %f706;
	mul.f32 	%f709, %f708, %f707;
	mul.f32 	%f710, %f709, 0f00000000;
	fma.rn.f32 	%f711, %f698, %f697, %f710;
	ld.f32 	%f712, [%rd16];
	div.rn.f32 	%f713, %f711, %f712;
	st.global.f32 	[%rd98], %f713;
	ld.global.f32 	%f714, [%rd12];
	ld.global.f32 	%f715, [%rd13];
	ld.f32 	%f716, [%rd14];
	sub.f32 	%f717, %f715, %f716;
	fma.rn.f32 	%f718, %f717, 0f3BBB989D, 0f3F000000;
	cvt.sat.f32.f32 	%f719, %f718;
	fma.rm.f32 	%f720, %f719, %f688, %f687;
	add.f32 	%f721, %f720, 0fCB40007F;
	neg.f32 	%f722, %f721;
	fma.rn.f32 	%f723, %f717, 0f3FB8AA3B, %f722;
	fma.rn.f32 	%f724, %f717, 0f32A57060, %f723;
	mov.b32 	%r381, %f720;
	shl.b32 	%r382, %r381, 23;
	mov.b32 	%f725, %r382;
	ex2.approx.ftz.f32 	%f726, %f724;
	mul.f32 	%f727, %f726, %f725;
	mul.f32 	%f728, %f714, %f727;
	ld.global.f32 	%f729, [%rd98+4];
	sub.f32 	%f730, %f44, %f716;
	fma.rn.f32 	%f731, %f730, 0f3BBB989D, 0f3F000000;
	cvt.sat.f32.f32 	%f732, %f731;
	fma.rm.f32 	%f733, %f732, %f688, %f687;
	add.f32 	%f734, %f733, 0fCB40007F;
	neg.f32 	%f735, %f734;
	fma.rn.f32 	%f736, %f730, 0f3FB8AA3B, %f735;
	fma.rn.f32 	%f737, %f730, 0f32A57060, %f736;
	mov.b32 	%r383, %f733;
	shl.b32 	%r384, %r383, 23;
	mov.b32 	%f738, %r384;
	ex2.approx.ftz.f32 	%f739, %f737;
	mul.f32 	%f740, %f739, %f738;
	mul.f32 	%f741, %f740, 0f00000000;
	fma.rn.f32 	%f742, %f729, %f728, %f741;
	ld.f32 	%f743, [%rd16];
	div.rn.f32 	%f744, %f742, %f743;
	st.global.f32 	[%rd98+4], %f744;
	add.s32 	%r480, %r480, 2;
$L__BB0_131:
	setp.eq.s32 	%p79, %r21, 0;
	@%p79 bra 	$L__BB0_133;
	ld.global.f32 	%f745, [%rd12];
	ld.global.f32 	%f746, [%rd13];
	ld.f32 	%f747, [%rd14];
	sub.f32 	%f748, %f746, %f747;
	fma.rn.f32 	%f749, %f748, 0f3BBB989D, 0f3F000000;
	cvt.sat.f32.f32 	%f750, %f749;
	mov.f32 	%f751, 0f4B400001;
	mov.f32 	%f752, 0f437C0000;
	fma.rm.f32 	%f753, %f750, %f752, %f751;
	add.f32 	%f754, %f753, 0fCB40007F;
	neg.f32 	%f755, %f754;
	fma.rn.f32 	%f756, %f748, 0f3FB8AA3B, %f755;
	fma.rn.f32 	%f757, %f748, 0f32A57060, %f756;
	mov.b32 	%r385, %f753;
	shl.b32 	%r386, %r385, 23;
	mov.b32 	%f758, %r386;
	ex2.approx.ftz.f32 	%f759, %f757;
	mul.f32 	%f760, %f759, %f758;
	mul.f32 	%f761, %f745, %f760;
	cvt.u64.u32 	%rd99, %r480;
	add.s64 	%rd100, %rd15, %rd99;
	shl.b64 	%rd101, %rd100, 2;
	add.s64 	%rd102, %rd4, %rd101;
	ld.global.f32 	%f762, [%rd102];
	sub.f32 	%f763, %f44, %f747;
	fma.rn.f32 	%f764, %f763, 0f3BBB989D, 0f3F000000;
	cvt.sat.f32.f32 	%f765, %f764;
	fma.rm.f32 	%f766, %f765, %f752, %f751;
	add.f32 	%f767, %f766, 0fCB40007F;
	neg.f32 	%f768, %f767;
	fma.rn.f32 	%f769, %f763, 0f3FB8AA3B, %f768;
	fma.rn.f32 	%f770, %f763, 0f32A57060, %f769;
	mov.b32 	%r387, %f766;
	shl.b32 	%r388, %r387, 23;
	mov.b32 	%f771, %r388;
	ex2.approx.ftz.f32 	%f772, %f770;
	mul.f32 	%f773, %f772, %f771;
	mul.f32 	%f774, %f773, 0f00000000;
	fma.rn.f32 	%f775, %f762, %f761, %f774;
	ld.f32 	%f776, [%rd16];
	div.rn.f32 	%f777, %f775, %f776;
	st.global.f32 	[%rd102], %f777;
$L__BB0_133:
	add.s32 	%r477, %r477, 1;
	setp.eq.s32 	%p90, %r477, %r133;
	@%p90 bra 	$L__BB0_134;
	bra.uni 	$L__BB0_111;
$L__BB0_134:
	mul.lo.s32 	%r131, %r440, %r133;
	setp.eq.s32 	%p91, %r133, 0;
	@%p91 bra 	$L__BB0_137;
	mul.wide.s32 	%rd170, %r131, 4;
	add.s64 	%rd17, %rd6, %rd170;
	mov.b64 	%rd177, 0;
$L__BB0_136:
	add.s64 	%rd171, %rd63, %rd177;
	ld.u8 	%rs1, [%rd171];
	add.s64 	%rd172, %rd17, %rd177;
	st.global.u8 	[%rd172], %rs1;
	add.s64 	%rd177, %rd177, 1;
	setp.lt.u64 	%p92, %rd177, %rd7;
	@%p92 bra 	$L__BB0_136;
$L__BB0_137:
	cvt.s64.s32 	%rd20, %r131;
	@%p91 bra 	$L__BB0_140;
	shl.b64 	%rd174, %rd20, 2;
	add.s64 	%rd21, %rd5, %rd174;
	mov.b64 	%rd178, 0;
$L__BB0_139:
	add.s64 	%rd175, %rd64, %rd178;
	ld.u8 	%rs2, [%rd175];
	add.s64 	%rd176, %rd21, %rd178;
	st.global.u8 	[%rd176], %rs2;
	add.s64 	%rd178, %rd178, 1;
	setp.lt.u64 	%p94, %rd178, %rd7;
	@%p94 bra 	$L__BB0_139;
$L__BB0_140:
	{ // callseq 2, 0
	.param .b64 param0;
	st.param.b64 	[param0], %rd63;
	call.uni 
	free, 
	(
	param0
	);
	} // callseq 2
	{ // callseq 3, 0
	.param .b64 param0;
	st.param.b64 	[param0], %rd64;
	call.uni 
	free, 
	(
	param0
	);
	} // callseq 3
	add.s32 	%r440, %r440, 1;
	setp.ne.s32 	%p95, %r440, %r136;
	@%p95 bra 	$L__BB0_2;
$L__BB0_141:
	ret;
$L__BB0_142:
	setp.lt.u32 	%p75, %r11, 3;
	mov.b32 	%r480, 0;
	@%p75 bra 	$L__BB0_128;
	mov.b32 	%r478, 0;
	bra.uni 	$L__BB0_127;

}
	// .globl	_Z14QKDotAndScalarPfS_S_iifi
.visible .entry _Z14QKDotAndScalarPfS_S_iifi(
	.param .u64 .ptr .align 1 _Z14QKDotAndScalarPfS_S_iifi_param_0,
	.param .u64 .ptr .align 1 _Z14QKDotAndScalarPfS_S_iifi_param_1,
	.param .u64 .ptr .align 1 _Z14QKDotAndScalarPfS_S_iifi_param_2,
	.param .u32 _Z14QKDotAndScalarPfS_S_iifi_param_3,
	.param .u32 _Z14QKDotAndScalarPfS_S_iifi_param_4,
	.param .f32 _Z14QKDotAndScalarPfS_S_iifi_param_5,
	.param .u32 _Z14QKDotAndScalarPfS_S_iifi_param_6
)
{
	.reg .pred 	%p<23>;
	.reg .b32 	%r<73>;
	.reg .b32 	%f<61>;
	.reg .b64 	%rd<73>;

	ld.param.u64 	%rd13, [_Z14QKDotAndScalarPfS_S_iifi_param_0];
	ld.param.u64 	%rd14, [_Z14QKDotAndScalarPfS_S_iifi_param_1];
	ld.param.u64 	%rd15, [_Z14QKDotAndScalarPfS_S_iifi_param_2];
	ld.param.u32 	%r34, [_Z14QKDotAndScalarPfS_S_iifi_param_3];
	ld.param.u32 	%r35, [_Z14QKDotAndScalarPfS_S_iifi_param_4];
	ld.param.f32 	%f11, [_Z14QKDotAndScalarPfS_S_iifi_param_5];
	ld.param.u32 	%r36, [_Z14QKDotAndScalarPfS_S_iifi_param_6];
	cvta.to.global.u64 	%rd1, %rd15;
	cvta.to.global.u64 	%rd2, %rd14;
	cvta.to.global.u64 	%rd3, %rd13;
	min.s32 	%r37, %r34, %r35;
	setp.lt.s32 	%p1, %r37, 1;
	@%p1 bra 	$L__BB1_32;
	setp.lt.s32 	%p2, %r36, 1;
	@%p2 bra 	$L__BB1_17;
	and.b32  	%r1, %r36, 7;
	and.b32  	%r2, %r36, 3;
	and.b32  	%r3, %r36, 2147483640;
	mov.b32 	%r62, 0;
$L__BB1_3:
	mul.lo.s32 	%r5, %r62, %r35;
	mul.lo.s32 	%r47, %r62, %r36;
	cvt.u64.u32 	%rd4, %r47;
	mov.b32 	%r63, 0;
$L__BB1_4:
	setp.lt.u32 	%p13, %r36, 8;
	add.s32 	%r49, %r63, %r5;
	mul.wide.u32 	%rd38, %r49, 4;
	add.s64 	%rd5, %rd3, %rd38;
	mov.b32 	%r66, 0;
	st.global.u32 	[%rd5], %r66;
	mul.lo.s32 	%r7, %r63, %r36;
	mov.f32 	%f60, 0f00000000;
	@%p13 bra 	$L__BB1_7;
	and.b32  	%r50, %r36, 2147483640;
	neg.s32 	%r64, %r50;
	shl.b64 	%rd39, %rd4, 2;
	add.s64 	%rd40, %rd2, %rd39;
	add.s64 	%rd72, %rd40, 16;
	mul.wide.u32 	%rd41, %r7, 4;
	add.s64 	%rd42, %rd1, %rd41;
	add.s64 	%rd71, %rd42, 16;
	mov.f32 	%f60, 0f00000000;
$L__BB1_6:
	.pragma "nounroll";
	ld.global.f32 	%f14, [%rd72+-16];
	ld.global.f32 	%f15, [%rd71+-16];
	fma.rn.f32 	%f16, %f14, %f15, %f60;
	st.global.f32 	[%rd5], %f16;
	ld.global.f32 	%f17, [%rd72+-12];
	ld.global.f32 	%f18, [%rd71+-12];
	fma.rn.f32 	%f19, %f17, %f18, %f16;
	st.global.f32 	[%rd5], %f19;
	ld.global.f32 	%f20, [%rd72+-8];
	ld.global.f32 	%f21, [%rd71+-8];
	fma.rn.f32 	%f22, %f20, %f21, %f19;
	st.global.f32 	[%rd5], %f22;
	ld.global.f32 	%f23, [%rd72+-4];
	ld.global.f32 	%f24, [%rd71+-4];
	fma.rn.f32 	%f25, %f23, %f24, %f22;
	st.global.f32 	[%rd5], %f25;
	ld.global.f32 	%f26, [%rd72];
	ld.global.f32 	%f27, [%rd71];
	fma.rn.f32 	%f28, %f26, %f27, %f25;
	st.global.f32 	[%rd5], %f28;
	ld.global.f32 	%f29, [%rd72+4];
	ld.global.f32 	%f30, [%rd71+4];
	fma.rn.f32 	%f31, %f29, %f30, %f28;
	st.global.f32 	[%rd5], %f31;
	ld.global.f32 	%f32, [%rd72+8];
	ld.global.f32 	%f33, [%rd71+8];
	fma.rn.f32 	%f34, %f32, %f33, %f31;
	st.global.f32 	[%rd5], %f34;
	ld.global.f32 	%f35, [%rd72+12];
	ld.global.f32 	%f36, [%rd71+12];
	fma.rn.f32 	%f60, %f35, %f36, %f34;
	st.global.f32 	[%rd5], %f60;
	add.s32 	%r64, %r64, 8;
	add.s64 	%rd72, %rd72, 32;
	add.s64 	%rd71, %rd71, 32;
	setp.ne.s32 	%p14, %r64, 0;
	mov.u32 	%r66, %r3;
	@%p14 bra 	$L__BB1_6;
$L__BB1_7:
	setp.eq.s32 	%p15, %r1, 0;
	@%p15 bra 	$L__BB1_15;
	add.s32 	%r51, %r1, -1;
	setp.lt.u32 	%p16, %r51, 3;
	@%p16 bra 	$L__BB1_10;
	cvt.u32.u64 	%r52, %rd4;
	add.s32 	%r53, %r66, %r52;
	mul.wide.u32 	%rd43, %r53, 4;
	add.s64 	%rd44, %rd2, %rd43;
	ld.global.f32 	%f37, [%rd44];
	add.s32 	%r54, %r66, %r7;
	mul.wide.u32 	%rd45, %r54, 4;
	add.s64 	%rd46, %rd1, %rd45;
	ld.global.f32 	%f38, [%rd46];
	fma.rn.f32 	%f39, %f37, %f38, %f60;
	st.global.f32 	[%rd5], %f39;
	cvt.u64.u32 	%rd47, %r66;
	add.s64 	%rd48, %rd47, %rd4;
	shl.b64 	%rd49, %rd48, 2;
	add.s64 	%rd50, %rd2, %rd49;
	ld.global.f32 	%f40, [%rd50+4];
	cvt.u64.u32 	%rd51, %r7;
	add.s64 	%rd52, %rd47, %rd51;
	shl.b64 	%rd53, %rd52, 2;
	add.s64 	%rd54, %rd1, %rd53;
	ld.global.f32 	%f41, [%rd54+4];
	fma.rn.f32 	%f42, %f40, %f41, %f39;
	st.global.f32 	[%rd5], %f42;
	ld.global.f32 	%f43, [%rd50+8];
	ld.global.f32 	%f44, [%rd54+8];
	fma.rn.f32 	%f45, %f43, %f44, %f42;
	st.global.f32 	[%rd5], %f45;
	ld.global.f32 	%f46, [%rd50+12];
	ld.global.f32 	%f47, [%rd54+12];
	fma.rn.f32 	%f60, %f46, %f47, %f45;
	st.global.f32 	[%rd5], %f60;
	add.s32 	%r66, %r66, 4;
$L__BB1_10:
	setp.eq.s32 	%p17, %r2, 0;
	@%p17 bra 	$L__BB1_15;
	setp.eq.s32 	%p18, %r2, 1;
	@%p18 bra 	$L__BB1_13;
	cvt.u32.u64 	%r55, %rd4;
	add.s32 	%r56, %r66, %r55;
	mul.wide.u32 	%rd55, %r56, 4;
	add.s64 	%rd56, %rd2, %rd55;
	ld.global.f32 	%f48, [%rd56];
	add.s32 	%r57, %r66, %r7;
	mul.wide.u32 	%rd57, %r57, 4;
	add.s64 	%rd58, %rd1, %rd57;
	ld.global.f32 	%f49, [%rd58];
	fma.rn.f32 	%f50, %f48, %f49, %f60;
	st.global.f32 	[%rd5], %f50;
	cvt.u64.u32 	%rd59, %r66;
	add.s64 	%rd60, %rd59, %rd4;
	shl.b64 	%rd61, %rd60, 2;
	add.s64 	%rd62, %rd2, %rd61;
	ld.global.f32 	%f51, [%rd62+4];
	cvt.u64.u32 	%rd63, %r7;
	add.s64 	%rd64, %rd59, %rd63;
	shl.b64 	%rd65, %rd64, 2;
	add.s64 	%rd66, %rd1, %rd65;
	ld.global.f32 	%f52, [%rd66+4];
	fma.rn.f32 	%f60, %f51, %f52, %f50;
	st.global.f32 	[%rd5], %f60;
	add.s32 	%r66, %r66, 2;
$L__BB1_13:
	and.b32  	%r58, %r36, 1;
	setp.eq.b32 	%p19, %r58, 1;
	not.pred 	%p20, %p19;
	@%p20 bra 	$L__BB1_15;
	cvt.u32.u64 	%r59, %rd4;
	add.s32 	%r60, %r66, %r59;
	mul.wide.u32 	%rd67, %r60, 4;
	add.s64 	%rd68, %rd2, %rd67;
	ld.global.f32 	%f53, [%rd68];
	add.s32 	%r61, %r66, %r7;
	mul.wide.u32 	%rd69, %r61, 4;
	add.s64 	%rd70, %rd1, %rd69;
	ld.global.f32 	%f54, [%rd70];
	fma.rn.f32 	%f60, %f53, %f54, %f60;
$L__BB1_15:
	mul.f32 	%f55, %f11, %f60;
	st.global.f32 	[%rd5], %f55;
	add.s32 	%r63, %r63, 1;
	setp.ne.s32 	%p21, %r63, %r35;
	@%p21 bra 	$L__BB1_4;
	add.s32 	%r62, %r62, 1;
	setp.eq.s32 	%p22, %r62, %r34;
	@%p22 bra 	$L__BB1_32;
	bra.uni 	$L__BB1_3;
$L__BB1_17:
	and.b32  	%r18, %r35, 15;
	add.s32 	%r19, %r18, -1;
	and.b32  	%r20, %r35, 7;
	add.s32 	%r21, %r20, -1;
	and.b32  	%r22, %r35, 2147483632;
	mul.f32 	%f10, %f11, 0f00000000;
	and.b32  	%r23, %r35, 3;
	mov.b32 	%r68, 0;
$L__BB1_18:
	setp.lt.u32 	%p3, %r35, 16;
	mul.lo.s32 	%r25, %r68, %r35;
	mov.b32 	%r71, 0;
	@%p3 bra 	$L__BB1_21;
	mov.b32 	%r69, 0;
$L__BB1_20:
	.pragma "nounroll";
	add.s32 	%r41, %r69, %r25;
	mul.wide.u32 	%rd16, %r41, 4;
	add.s64 	%rd17, %rd3, %rd16;
	st.global.f32 	[%rd17], %f10;
	st.global.f32 	[%rd17+4], %f10;
	st.global.f32 	[%rd17+8], %f10;
	st.global.f32 	[%rd17+12], %f10;
	st.global.f32 	[%rd17+16], %f10;
	st.global.f32 	[%rd17+20], %f10;
	st.global.f32 	[%rd17+24], %f10;
	st.global.f32 	[%rd17+28], %f10;
	st.global.f32 	[%rd17+32], %f10;
	st.global.f32 	[%rd17+36], %f10;
	st.global.f32 	[%rd17+40], %f10;
	st.global.f32 	[%rd17+44], %f10;
	st.global.f32 	[%rd17+48], %f10;
	st.global.f32 	[%rd17+52], %f10;
	st.global.f32 	[%rd17+56], %f10;
	st.global.f32 	[%rd17+60], %f10;
	add.s32 	%r69, %r69, 16;
	setp.ne.s32 	%p4, %r69, %r22;
	mov.u32 	%r71, %r22;
	@%p4 bra 	$L__BB1_20;
$L__BB1_21:
	setp.eq.s32 	%p5, %r18, 0;
	@%p5 bra 	$L__BB1_31;
	setp.lt.u32 	%p6, %r19, 7;
	@%p6 bra 	$L__BB1_24;
	add.s32 	%r42, %r71, %r25;
	mul.wide.u32 	%rd18, %r42, 4;
	add.s64 	%rd19, %rd3, %rd18;
	st.global.f32 	[%rd19], %f10;
	cvt.u64.u32 	%rd20, %r25;
	cvt.u64.u32 	%rd21, %r71;
	add.s64 	%rd22, %rd21, %rd20;
	shl.b64 	%rd23, %rd22, 2;
	add.s64 	%rd24, %rd3, %rd23;
	st.global.f32 	[%rd24+4], %f10;
	st.global.f32 	[%rd24+8], %f10;
	st.global.f32 	[%rd24+12], %f10;
	st.global.f32 	[%rd24+16], %f10;
	st.global.f32 	[%rd24+20], %f10;
	st.global.f32 	[%rd24+24], %f10;
	st.global.f32 	[%rd24+28], %f10;
	add.s32 	%r71, %r71, 8;
$L__BB1_24:
	setp.eq.s32 	%p7, %r20, 0;
	@%p7 bra 	$L__BB1_31;
	setp.lt.u32 	%p8, %r21, 3;
	@%p8 bra 	$L__BB1_27;
	add.s32 	%r43, %r71, %r25;
	mul.wide.u32 	%rd25, %r43, 4;
	add.s64 	%rd26, %rd3, %rd25;
	st.global.f32 	[%rd26], %f10;
	cvt.u64.u32 	%rd27, %r25;
	cvt.u64.u32 	%rd28, %r71;
	add.s64 	%rd29, %rd28, %rd27;
	shl.b64 	%rd30, %rd29, 2;
	add.s64 	%rd31, %rd3, %rd30;
	st.global.f32 	[%rd31+4], %f10;
	st.global.f32 	[%rd31+8], %f10;
	st.global.f32 	[%rd31+12], %f10;
	add.s32 	%r71, %r71, 4;
$L__BB1_27:
	setp.eq.s32 	%p9, %r23, 0;
	@%p9 bra 	$L__BB1_31;
	setp.eq.s32 	%p10, %r23, 1;
	add.s32 	%r44, %r71, %r25;
	mul.wide.u32 	%rd32, %r44, 4;
	add.s64 	%rd33, %rd3, %rd32;
	st.global.f32 	[%rd33], %f10;
	@%p10 bra 	$L__BB1_31;
	setp.eq.s32 	%p11, %r23, 2;
	cvt.u64.u32 	%rd34, %r25;
	cvt.u64.u32 	%rd35, %r71;
	add.s64 	%rd36, %rd35, %rd34;
	shl.b64 	%rd37, %rd36, 2;
	add.s64 	%rd12, %rd3, %rd37;
	st.global.f32 	[%rd12+4], %f10;
	@%p11 bra 	$L__BB1_31;
	st.global.f32 	[%rd12+8], %f10;
$L__BB1_31:
	add.s32 	%r68, %r68, 1;
	setp.ne.s32 	%p12, %r68, %r34;
	@%p12 bra 	$L__BB1_18;
$L__BB1_32:
	ret;

}
	// .globl	_Z6RowMaxPfS_ii
.visible .entry _Z6RowMaxPfS_ii(
	.param .u64 .ptr .align 1 _Z6RowMaxPfS_ii_param_0,
	.param .u64 .ptr .align 1 _Z6RowMaxPfS_ii_param_1,
	.param .u32 _Z6RowMaxPfS_ii_param_2,
	.param .u32 _Z6RowMaxPfS_ii_param_3
)
{
	.reg .pred 	%p<21>;
	.reg .b32 	%r<60>;
	.reg .b32 	%f<101>;
	.reg .b64 	%rd<72>;

	ld.param.u64 	%rd12, [_Z6RowMaxPfS_ii_param_0];
	ld.param.u64 	%rd13, [_Z6RowMaxPfS_ii_param_1];
	ld.param.u32 	%r34, [_Z6RowMaxPfS_ii_param_2];
	ld.param.u32 	%r35, [_Z6RowMaxPfS_ii_param_3];
	cvta.to.global.u64 	%rd1, %rd12;
	cvta.to.global.u64 	%rd2, %rd13;
	setp.lt.s32 	%p1, %r34, 1;
	@%p1 bra 	$L__BB2_29;
	setp.lt.s32 	%p2, %r35, 1;
	@%p2 bra 	$L__BB2_17;
	add.s32 	%r1, %r35, -1;
	and.b32  	%r2, %r35, 15;
	add.s32 	%r3, %r2, -1;
	and.b32  	%r4, %r35, 7;
	add.s32 	%r5, %r4, -1;
	and.b32  	%r6, %r35, 2147483632;
	and.b32  	%r7, %r35, 3;
	neg.s32 	%r8, %r6;
	add.s64 	%rd3, %rd2, 32;
	mul.wide.u32 	%rd4, %r35, 4;
	mov.b32 	%r49, 0;
$L__BB2_3:
	setp.lt.u32 	%p11, %r1, 15;
	mul.lo.s32 	%r10, %r49, %r35;
	mul.wide.u32 	%rd58, %r10, 4;
	add.s64 	%rd5, %rd2, %rd58;
	ld.global.f32 	%f98, [%rd5];
	cvt.u64.u32 	%rd6, %r49;
	mul.wide.u32 	%rd59, %r49, 4;
	add.s64 	%rd7, %rd1, %rd59;
	st.global.f32 	[%rd7], %f98;
	mov.b32 	%r52, 0;
	@%p11 bra 	$L__BB2_6;
	mad.lo.s64 	%rd71, %rd4, %rd6, %rd3;
	mov.u32 	%r50, %r8;
$L__BB2_5:
	.pragma "nounroll";
	ld.global.f32 	%f40, [%rd71+-32];
	max.f32 	%f41, %f98, %f40;
	st.global.f32 	[%rd7], %f41;
	ld.global.f32 	%f42, [%rd71+-28];
	max.f32 	%f43, %f41, %f42;
	st.global.f32 	[%rd7], %f43;
	ld.global.f32 	%f44, [%rd71+-24];
	max.f32 	%f45, %f43, %f44;
	st.global.f32 	[%rd7], %f45;
	ld.global.f32 	%f46, [%rd71+-20];
	max.f32 	%f47, %f45, %f46;
	st.global.f32 	[%rd7], %f47;
	ld.global.f32 	%f48, [%rd71+-16];
	max.f32 	%f49, %f47, %f48;
	st.global.f32 	[%rd7], %f49;
	ld.global.f32 	%f50, [%rd71+-12];
	max.f32 	%f51, %f49, %f50;
	st.global.f32 	[%rd7], %f51;
	ld.global.f32 	%f52, [%rd71+-8];
	max.f32 	%f53, %f51, %f52;
	st.global.f32 	[%rd7], %f53;
	ld.global.f32 	%f54, [%rd71+-4];
	max.f32 	%f55, %f53, %f54;
	st.global.f32 	[%rd7], %f55;
	ld.global.f32 	%f56, [%rd71];
	max.f32 	%f57, %f55, %f56;
	st.global.f32 	[%rd7], %f57;
	ld.global.f32 	%f58, [%rd71+4];
	max.f32 	%f59, %f57, %f58;
	st.global.f32 	[%rd7], %f59;
	ld.global.f32 	%f60, [%rd71+8];
	max.f32 	%f61, %f59, %f60;
	st.global.f32 	[%rd7], %f61;
	ld.global.f32 	%f62, [%rd71+12];
	max.f32 	%f63, %f61, %f62;
	st.global.f32 	[%rd7], %f63;
	ld.global.f32 	%f64, [%rd71+16];
	max.f32 	%f65, %f63, %f64;
	st.global.f32 	[%rd7], %f65;
	ld.global.f32 	%f66, [%rd71+20];
	max.f32 	%f67, %f65, %f66;
	st.global.f32 	[%rd7], %f67;
	ld.global.f32 	%f68, [%rd71+24];
	max.f32 	%f69, %f67, %f68;
	st.global.f32 	[%rd7], %f69;
	ld.global.f32 	%f70, [%rd71+28];
	max.f32 	%f98, %f69, %f70;
	st.global.f32 	[%rd7], %f98;
	add.s32 	%r50, %r50, 16;
	add.s64 	%rd71, %rd71, 64;
	setp.eq.s32 	%p12, %r50, 0;
	mov.u32 	%r52, %r6;
	@%p12 bra 	$L__BB2_6;
	bra.uni 	$L__BB2_5;
$L__BB2_6:
	setp.eq.s32 	%p13, %r2, 0;
	@%p13 bra 	$L__BB2_16;
	setp.lt.u32 	%p14, %r3, 7;
	@%p14 bra 	$L__BB2_9;
	add.s32 	%r45, %r52, %r10;
	mul.wide.u32 	%rd60, %r45, 4;
	add.s64 	%rd61, %rd2, %rd60;
	ld.global.f32 	%f71, [%rd61];
	max.f32 	%f72, %f98, %f71;
	st.global.f32 	[%rd7], %f72;
	mul.wide.u32 	%rd62, %r52, 4;
	add.s64 	%rd63, %rd5, %rd62;
	ld.global.f32 	%f73, [%rd63+4];
	max.f32 	%f74, %f72, %f73;
	st.global.f32 	[%rd7], %f74;
	ld.global.f32 	%f75, [%rd63+8];
	max.f32 	%f76, %f74, %f75;
	st.global.f32 	[%rd7], %f76;
	ld.global.f32 	%f77, [%rd63+12];
	max.f32 	%f78, %f76, %f77;
	st.global.f32 	[%rd7], %f78;
	ld.global.f32 	%f79, [%rd63+16];
	max.f32 	%f80, %f78, %f79;
	st.global.f32 	[%rd7], %f80;
	ld.global.f32 	%f81, [%rd63+20];
	max.f32 	%f82, %f80, %f81;
	st.global.f32 	[%rd7], %f82;
	ld.global.f32 	%f83, [%rd63+24];
	max.f32 	%f84, %f82, %f83;
	st.global.f32 	[%rd7], %f84;
	ld.global.f32 	%f85, [%rd63+28];
	max.f32 	%f98, %f84, %f85;
	st.global.f32 	[%rd7], %f98;
	add.s32 	%r52, %r52, 8;
$L__BB2_9:
	setp.eq.s32 	%p15, %r4, 0;
	@%p15 bra 	$L__BB2_16;
	setp.lt.u32 	%p16, %r5, 3;
	@%p16 bra 	$L__BB2_12;
	add.s32 	%r46, %r52, %r10;
	mul.wide.u32 	%rd64, %r46, 4;
	add.s64 	%rd65, %rd2, %rd64;
	ld.global.f32 	%f86, [%rd65];
	max.f32 	%f87, %f98, %f86;
	st.global.f32 	[%rd7], %f87;
	mul.wide.u32 	%rd66, %r52, 4;
	add.s64 	%rd67, %rd5, %rd66;
	ld.global.f32 	%f88, [%rd67+4];
	max.f32 	%f89, %f87, %f88;
	st.global.f32 	[%rd7], %f89;
	ld.global.f32 	%f90, [%rd67+8];
	max.f32 	%f91, %f89, %f90;
	st.global.f32 	[%rd7], %f91;
	ld.global.f32 	%f92, [%rd67+12];
	max.f32 	%f98, %f91, %f92;
	st.global.f32 	[%rd7], %f98;
	add.s32 	%r52, %r52, 4;
$L__BB2_12:
	setp.eq.s32 	%p17, %r7, 0;
	@%p17 bra 	$L__BB2_16;
	setp.eq.s32 	%p18, %r7, 1;
	add.s32 	%r47, %r52, %r10;
	mul.wide.u32 	%rd68, %r47, 4;
	add.s64 	%rd69, %rd2, %rd68;
	ld.global.f32 	%f93, [%rd69];
	max.f32 	%f9, %f98, %f93;
	st.global.f32 	[%rd7], %f9;
	@%p18 bra 	$L__BB2_16;
	setp.eq.s32 	%p19, %r7, 2;
	mul.wide.u32 	%rd70, %r52, 4;
	add.s64 	%rd11, %rd5, %rd70;
	ld.global.f32 	%f94, [%rd11+4];
	max.f32 	%f10, %f9, %f94;
	st.global.f32 	[%rd7], %f10;
	@%p19 bra 	$L__BB2_16;
	ld.global.f32 	%f95, [%rd11+8];
	max.f32 	%f96, %f10, %f95;
	st.global.f32 	[%rd7], %f96;
$L__BB2_16:
	cvt.u32.u64 	%r48, %rd6;
	add.s32 	%r49, %r48, 1;
	setp.eq.s32 	%p20, %r49, %r34;
	@%p20 bra 	$L__BB2_29;
	bra.uni 	$L__BB2_3;
$L__BB2_17:
	and.b32  	%r19, %r34, 15;
	setp.lt.u32 	%p3, %r34, 16;
	mov.b32 	%r56, 0;
	@%p3 bra 	$L__BB2_20;
	and.b32  	%r56, %r34, 2147483632;
	mov.b32 	%r54, 0;
	mul.wide.s32 	%rd18, %r35, 4;
$L__BB2_19:
	.pragma "nounroll";
	mul.lo.s32 	%r38, %r54, %r35;
	mul.wide.s32 	%rd14, %r38, 4;
	add.s64 	%rd15, %rd2, %rd14;
	ld.global.f32 	%f11, [%rd15];
	mul.wide.u32 	%rd16, %r54, 4;
	add.s64 	%rd17, %rd1, %rd16;
	st.global.f32 	[%rd17], %f11;
	add.s64 	%rd19, %rd15, %rd18;
	ld.global.f32 	%f12, [%rd19];
	st.global.f32 	[%rd17+4], %f12;
	add.s64 	%rd20, %rd19, %rd18;
	ld.global.f32 	%f13, [%rd20];
	st.global.f32 	[%rd17+8], %f13;
	add.s64 	%rd21, %rd20, %rd18;
	ld.global.f32 	%f14, [%rd21];
	st.global.f32 	[%rd17+12], %f14;
	add.s64 	%rd22, %rd21, %rd18;
	ld.global.f32 	%f15, [%rd22];
	st.global.f32 	[%rd17+16], %f15;
	add.s64 	%rd23, %rd22, %rd18;
	ld.global.f32 	%f16, [%rd23];
	st.global.f32 	[%rd17+20], %f16;
	add.s64 	%rd24, %rd23, %rd18;
	ld.global.f32 	%f17, [%rd24];
	st.global.f32 	[%rd17+24], %f17;
	add.s64 	%rd25, %rd24, %rd18;
	ld.global.f32 	%f18, [%rd25];
	st.global.f32 	[%rd17+28], %f18;
	add.s64 	%rd26, %rd25, %rd18;
	ld.global.f32 	%f19, [%rd26];
	st.global.f32 	[%rd17+32], %f19;
	add.s64 	%rd27, %rd26, %rd18;
	ld.global.f32 	%f20, [%rd27];
	st.global.f32 	[%rd17+36], %f20;
	add.s64 	%rd28, %rd27, %rd18;
	ld.global.f32 	%f21, [%rd28];
	st.global.f32 	[%rd17+40], %f21;
	add.s64 	%rd29, %rd28, %rd18;
	ld.global.f32 	%f22, [%rd29];
	st.global.f32 	[%rd17+44], %f22;
	add.s64 	%rd30, %rd29, %rd18;
	ld.global.f32 	%f23, [%rd30];
	st.global.f32 	[%rd17+48], %f23;
	add.s64 	%rd31, %rd30, %rd18;
	ld.global.f32 	%f24, [%rd31];
	st.global.f32 	[%rd17+52], %f24;
	add.s64 	%rd32, %rd31, %rd18;
	ld.global.f32 	%f25, [%rd32];
	st.global.f32 	[%rd17+56], %f25;
	add.s64 	%rd33, %rd32, %rd18;
	ld.global.f32 	%f26, [%rd33];
	st.global.f32 	[%rd17+60], %f26;
	add.s32 	%r54, %r54, 16;
	setp.ne.s32 	%p4, %r54, %r56;
	@%p4 bra 	$L__BB2_19;
$L__BB2_20:
	setp.eq.s32 	%p5, %r19, 0;
	@%p5 bra 	$L__BB2_29;
	and.b32  	%r24, %r34, 7;
	setp.lt.u32 	%p6, %r19, 8;
	@%p6 bra 	$L__BB2_23;
	mul.lo.s32 	%r39, %r56, %r35;
	mul.wide.s32 	%rd34, %r39, 4;
	add.s64 	%rd35, %rd2, %rd34;
	ld.global.f32 	%f27, [%rd35];
	mul.wide.u32 	%rd36, %r56, 4;
	add.s64 	%rd37, %rd1, %rd36;
	st.global.f32 	[%rd37], %f27;
	mul.wide.s32 	%rd38, %r35, 4;
	add.s64 	%rd39, %rd35, %rd38;
	ld.global.f32 	%f28, [%rd39];
	st.global.f32 	[%rd37+4], %f28;
	add.s64 	%rd40, %rd39, %rd38;
	ld.global.f32 	%f29, [%rd40];
	st.global.f32 	[%rd37+8], %f29;
	add.s64 	%rd41, %rd40, %rd38;
	ld.global.f32 	%f30, [%rd41];
	st.global.f32 	[%rd37+12], %f30;
	add.s64 	%rd42, %rd41, %rd38;
	ld.global.f32 	%f31, [%rd42];
	st.global.f32 	[%rd37+16], %f31;
	add.s64 	%rd43, %rd42, %rd38;
	ld.global.f32 	%f32, [%rd43];
	st.global.f32 	[%rd37+20], %f32;
	add.s64 	%rd44, %rd43, %rd38;
	ld.global.f32 	%f33, [%rd44];
	st.global.f32 	[%rd37+24], %f33;
	add.s64 	%rd45, %rd44, %rd38;
	ld.global.f32 	%f34, [%rd45];
	st.global.f32 	[%rd37+28], %f34;
	add.s32 	%r56, %r56, 8;
$L__BB2_23:
	setp.eq.s32 	%p7, %r24, 0;
	@%p7 bra 	$L__BB2_29;
	and.b32  	%r27, %r34, 3;
	setp.lt.u32 	%p8, %r24, 4;
	@%p8 bra 	$L__BB2_26;
	mul.lo.s32 	%r40, %r56, %r35;
	mul.wide.s32 	%rd46, %r40, 4;
	add.s64 	%rd47, %rd2, %rd46;
	ld.global.f32 	%f35, [%rd47];
	mul.wide.u32 	%rd48, %r56, 4;
	add.s64 	%rd49, %rd1, %rd48;
	st.global.f32 	[%rd49], %f35;
	mul.wide.s32 	%rd50, %r35, 4;
	add.s64 	%rd51, %rd47, %rd50;
	ld.global.f32 	%f36, [%rd51];
	st.global.f32 	[%rd49+4], %f36;
	add.s64 	%rd52, %rd51, %rd50;
	ld.global.f32 	%f37, [%rd52];
	st.global.f32 	[%rd49+8], %f37;
	add.s64 	%rd53, %rd52, %rd50;
	ld.global.f32 	%f38, [%rd53];
	st.global.f32 	[%rd49+12], %f38;
	add.s32 	%r56, %r56, 4;
$L__BB2_26:
	setp.eq.s32 	%p9, %r27, 0;
	@%p9 bra 	$L__BB2_29;
	mov.b32 	%r59, 0;
$L__BB2_28:
	.pragma "nounroll";
	mul.lo.s32 	%r42, %r56, %r35;
	mul.wide.s32 	%rd54, %r42, 4;
	add.s64 	%rd55, %rd2, %rd54;
	ld.global.f32 	%f39, [%rd55];
	mul.wide.u32 	%rd56, %r56, 4;
	add.s64 	%rd57, %rd1, %rd56;
	st.global.f32 	[%rd57], %f39;
	add.s32 	%r56, %r56, 1;
	add.s32 	%r59, %r59, 1;
	setp.ne.s32 	%p10, %r59, %r27;
	@%p10 bra 	$L__BB2_28;
$L__BB2_29:
	ret;

}
	// .globl	_Z14MinusMaxAndExpPfS_S_ii
.visible .entry _Z14MinusMaxAndExpPfS_S_ii(
	.param .u64 .ptr .align 1 _Z14MinusMaxAndExpPfS_S_ii_param_0,
	.param .u64 .ptr .align 1 _Z14MinusMaxAndExpPfS_S_ii_param_1,
	.param .u64 .ptr .align 1 _Z14MinusMaxAndExpPfS_S_ii_param_2,
	.param .u32 _Z14MinusMaxAndExpPfS_S_ii_param_3,
	.param .u32 _Z14MinusMaxAndExpPfS_S_ii_param_4
)
{
	.reg .pred 	%p<10>;
	.reg .b32 	%r<60>;
	.reg .b32 	%f<204>;
	.reg .b64 	%rd<41>;

	ld.param.u64 	%rd14, [_Z14MinusMaxAndExpPfS_S_ii_param_0];
	ld.param.u64 	%rd15, [_Z14MinusMaxAndExpPfS_S_ii_param_1];
	ld.param.u64 	%rd13, [_Z14MinusMaxAndExpPfS_S_ii_param_2];
	ld.param.u32 	%r17, [_Z14MinusMaxAndExpPfS_S_ii_param_3];
	ld.param.u32 	%r18, [_Z14MinusMaxAndExpPfS_S_ii_param_4];
	cvta.to.global.u64 	%rd1, %rd14;
	cvta.to.global.u64 	%rd2, %rd15;
	min.s32 	%r19, %r17, %r18;
	setp.lt.s32 	%p1, %r19, 1;
	@%p1 bra 	$L__BB3_14;
	and.b32  	%r1, %r18, 7;
	add.s32 	%r2, %r1, -1;
	and.b32  	%r3, %r18, 3;
	and.b32  	%r4, %r18, 2147483640;
	and.b32  	%r5, %r18, 1;
	neg.s32 	%r6, %r4;
	add.s64 	%rd3, %rd2, 16;
	add.s64 	%rd4, %rd1, 16;
	cvta.to.global.u64 	%rd5, %rd13;
	mov.b32 	%r55, 0;
$L__BB3_2:
	setp.lt.u32 	%p2, %r18, 8;
	mul.lo.s32 	%r8, %r55, %r18;
	mul.wide.u32 	%rd16, %r55, 4;
	add.s64 	%rd6, %rd5, %rd16;
	mov.b32 	%r58, 0;
	@%p2 bra 	$L__BB3_5;
	mul.wide.u32 	%rd17, %r8, 4;
	add.s64 	%rd40, %rd3, %rd17;
	add.s64 	%rd39, %rd4, %rd17;
	mov.u32 	%r56, %r6;
$L__BB3_4:
	.pragma "nounroll";
	ld.global.f32 	%f1, [%rd40+-16];
	ld.global.f32 	%f2, [%rd6];
	sub.f32 	%f3, %f1, %f2;
	fma.rn.f32 	%f4, %f3, 0f3BBB989D, 0f3F000000;
	cvt.sat.f32.f32 	%f5, %f4;
	mov.f32 	%f6, 0f4B400001;
	mov.f32 	%f7, 0f437C0000;
	fma.rm.f32 	%f8, %f5, %f7, %f6;
	add.f32 	%f9, %f8, 0fCB40007F;
	neg.f32 	%f10, %f9;
	fma.rn.f32 	%f11, %f3, 0f3FB8AA3B, %f10;
	fma.rn.f32 	%f12, %f3, 0f32A57060, %f11;
	mov.b32 	%r22, %f8;
	shl.b32 	%r23, %r22, 23;
	mov.b32 	%f13, %r23;
	ex2.approx.ftz.f32 	%f14, %f12;
	mul.f32 	%f15, %f14, %f13;
	st.global.f32 	[%rd39+-16], %f15;
	ld.global.f32 	%f16, [%rd40+-12];
	ld.global.f32 	%f17, [%rd6];
	sub.f32 	%f18, %f16, %f17;
	fma.rn.f32 	%f19, %f18, 0f3BBB989D, 0f3F000000;
	cvt.sat.f32.f32 	%f20, %f19;
	fma.rm.f32 	%f21, %f20, %f7, %f6;
	add.f32 	%f22, %f21, 0fCB40007F;
	neg.f32 	%f23, %f22;
	fma.rn.f32 	%f24, %f18, 0f3FB8AA3B, %f23;
	fma.rn.f32 	%f25, %f18, 0f32A57060, %f24;
	mov.b32 	%r24, %f21;
	shl.b32 	%r25, %r24, 23;
	mov.b32 	%f26, %r25;
	ex2.approx.ftz.f32 	%f27, %f25;
	mul.f32 	%f28, %f27, %f26;
	st.global.f32 	[%rd39+-12], %f28;
	ld.global.f32 	%f29, [%rd40+-8];
	ld.global.f32 	%f30, [%rd6];
	sub.f32 	%f31, %f29, %f30;
	fma.rn.f32 	%f32, %f31, 0f3BBB989D, 0f3F000000;
	cvt.sat.f32.f32 	%f33, %f32;
	fma.rm.f32 	%f34, %f33, %f7, %f6;
	add.f32 	%f35, %f34, 0fCB40007F;
	neg.f32 	%f36, %f35;
	fma.rn.f32 	%f37, %f31, 0f3FB8AA3B, %f36;
	fma.rn.f32 	%f38, %f31, 0f32A57060, %f37;
	mov.b32 	%r26, %f34;
	shl.b32 	%r27, %r26, 23;
	mov.b32 	%f39, %r27;
	ex2.approx.ftz.f32 	%f40, %f38;
	mul.f32 	%f41, %f40, %f39;
	st.global.f32 	[%rd39+-8], %f41;
	ld.global.f32 	%f42, [%rd40+-4];
	ld.global.f32 	%f43, [%rd6];
	sub.f32 	%f44, %f42, %f43;
	fma.rn.f32 	%f45, %f44, 0f3BBB989D, 0f3F000000;
	cvt.sat.f32.f32 	%f46, %f45;
	fma.rm.f32 	%f47, %f46, %f7, %f6;
	add.f32 	%f48, %f47, 0fCB40007F;
	neg.f32 	%f49, %f48;
	fma.rn.f32 	%f50, %f44, 0f3FB8AA3B, %f49;
	fma.rn.f32 	%f51, %f44, 0f32A57060, %f50;
	mov.b32 	%r28, %f47;
	shl.b32 	%r29, %r28, 23;
	mov.b32 	%f52, %r29;
	ex2.approx.ftz.f32 	%f53, %f51;
	mul.f32 	%f54, %f53, %f52;
	st.global.f32 	[%rd39+-4], %f54;
	ld.global.f32 	%f55, [%rd40];
	ld.global.f32 	%f56, [%rd6];
	sub.f32 	%f57, %f55, %f56;
	fma.rn.f32 	%f58, %f57, 0f3BBB989D, 0f3F000000;
	cvt.sat.f32.f32 	%f59, %f58;
	fma.rm.f32 	%f60, %f59, %f7, %f6;
	add.f32 	%f61, %f60, 0fCB40007F;
	neg.f32 	%f62, %f61;
	fma.rn.f32 	%f63, %f57, 0f3FB8AA3B, %f62;
	fma.rn.f32 	%f64, %f57, 0f32A57060, %f63;
	mov.b32 	%r30, %f60;
	shl.b32 	%r31, %r30, 23;
	mov.b32 	%f65, %r31;
	ex2.approx.ftz.f32 	%f66, %f64;
	mul.f32 	%f67, %f66, %f65;
	st.global.f32 	[%rd39], %f67;
	ld.global.f32 	%f68, [%rd40+4];
	ld.global.f32 	%f69, [%rd6];
	sub.f32 	%f70, %f68, %f69;
	fma.rn.f32 	%f71, %f70, 0f3BBB989D, 0f3F000000;
	cvt.sat.f32.f32 	%f72, %f71;
	fma.rm.f32 	%f73, %f72, %f7, %f6;
	add.f32 	%f74, %f73, 0fCB40007F;
	neg.f32 	%f75, %f74;
	fma.rn.f32 	%f76, %f70, 0f3FB8AA3B, %f75;
	fma.rn.f32 	%f77, %f70, 0f32A57060, %f76;
	mov.b32 	%r32, %f73;
	shl.b32 	%r33, %r32, 23;
	mov.b32 	%f78, %r33;
	ex2.approx.ftz.f32 	%f79, %f77;
	mul.f32 	%f80, %f79, %f78;
	st.global.f32 	[%rd39+4], %f80;
	ld.global.f32 	%f81, [%rd40+8];
	ld.global.f32 	%f82, [%rd6];
	sub.f32 	%f83, %f81, %f82;
	fma.rn.f32 	%f84, %f83, 0f3BBB989D, 0f3F000000;
	cvt.sat.f32.f32 	%f85, %f84;
	fma.rm.f32 	%f86, %f85, %f7, %f6;
	add.f32 	%f87, %f86, 0fCB40007F;
	neg.f32 	%f88, %f87;
	fma.rn.f32 	%f89, %f83, 0f3FB8AA3B, %f88;
	fma.rn.f32 	%f90, %f83, 0f32A57060, %f89;
	mov.b32 	%r34, %f86;
	shl.b32 	%r35, %r34, 23;
	mov.b32 	%f91, %r35;
	ex2.approx.ftz.f32 	%f92, %f90;
	mul.f32 	%f93, %f92, %f91;
	st.global.f32 	[%rd39+8], %f93;
	ld.global.f32 	%f94, [%rd40+12];
	ld.global.f32 	%f95, [%rd6];
	sub.f32 	%f96, %f94, %f95;
	fma.rn.f32 	%f97, %f96, 0f3BBB989D, 0f3F000000;
	cvt.sat.f32.f32 	%f98, %f97;
	fma.rm.f32 	%f99, %f98, %f7, %f6;
	add.f32 	%f100, %f99, 0fCB40007F;
	neg.f32 	%f101, %f100;
	fma.rn.f32 	%f102, %f96, 0f3FB8AA3B, %f101;
	fma.rn.f32 	%f103, %f96, 0f32A57060, %f102;
	mov.b32 	%r36, %f99;
	shl.b32 	%r37, %r36, 23;
	mov.b32 	%f104, %r37;
	ex2.approx.ftz.f32 	%f105, %f103;
	mul.f32 	%f106, %f105, %f104;
	st.global.f32 	[%rd39+12], %f106;
	add.s32 	%r56, %r56, 8;
	add.s64 	%rd40, %rd40, 32;
	add.s64 	%rd39, %rd39, 32;
	setp.eq.s32 	%p3, %r56, 0;
	mov.u32 	%r58, %r4;
	@%p3 bra 	$L__BB3_5;
	bra.uni 	$L__BB3_4;
$L__BB3_5:
	setp.eq.s32 	%p4, %r1, 0;
	@%p4 bra 	$L__BB3_13;
	setp.lt.u32 	%p5, %r2, 3;
	@%p5 bra 	$L__BB3_8;
	add.s32 	%r38, %r58, %r8;
	mul.wide.u32 	%rd18, %r38, 4;
	add.s64 	%rd19, %rd2, %rd18;
	ld.global.f32 	%f107, [%rd19];
	ld.global.f32 	%f108, [%rd6];
	sub.f32 	%f109, %f107, %f108;
	fma.rn.f32 	%f110, %f109, 0f3BBB989D, 0f3F000000;
	cvt.sat.f32.f32 	%f111, %f110;
	mov.f32 	%f112, 0f4B400001;
	mov.f32 	%f113, 0f437C0000;
	fma.rm.f32 	%f114, %f111, %f113, %f112;
	add.f32 	%f115, %f114, 0fCB40007F;
	neg.f32 	%f116, %f115;
	fma.rn.f32 	%f117, %f109, 0f3FB8AA3B, %f116;
	fma.rn.f32 	%f118, %f109, 0f32A57060, %f117;
	mov.b32 	%r39, %f114;
	shl.b32 	%r40, %r39, 23;
	mov.b32 	%f119, %r40;
	ex2.approx.ftz.f32 	%f120, %f118;
	mul.f32 	%f121, %f120, %f119;
	add.s64 	%rd20, %rd1, %rd18;
	st.global.f32 	[%rd20], %f121;
	cvt.u64.u32 	%rd21, %r8;
	cvt.u64.u32 	%rd22, %r58;
	add.s64 	%rd23, %rd22, %rd21;
	shl.b64 	%rd24, %rd23, 2;
	add.s64 	%rd25, %rd2, %rd24;
	ld.global.f32 	%f122, [%rd25+4];
	ld.global.f32 	%f123, [%rd6];
	sub.f32 	%f124, %f122, %f123;
	fma.rn.f32 	%f125, %f124, 0f3BBB989D, 0f3F000000;
	cvt.sat.f32.f32 	%f126, %f125;
	fma.rm.f32 	%f127, %f126, %f113, %f112;
	add.f32 	%f128, %f127, 0fCB40007F;
	neg.f32 	%f129, %f128;
	fma.rn.f32 	%f130, %f124, 0f3FB8AA3B, %f129;
	fma.rn.f32 	%f131, %f124, 0f32A57060, %f130;
	mov.b32 	%r41, %f127;
	shl.b32 	%r42, %r41, 23;
	mov.b32 	%f132, %r42;
	ex2.approx.ftz.f32 	%f133, %f131;
	mul.f32 	%f134, %f133, %f132;
	add.s64 	%rd26, %rd1, %rd24;
	st.global.f32 	[%rd26+4], %f134;
	ld.global.f32 	%f135, [%rd25+8];
	ld.global.f32 	%f136, [%rd6];
	sub.f32 	%f137, %f135, %f136;
	fma.rn.f32 	%f138, %f137, 0f3BBB989D, 0f3F000000;
	cvt.sat.f32.f32 	%f139, %f138;
	fma.rm.f32 	%f140, %f139, %f113, %f112;
	add.f32 	%f141, %f140, 0fCB40007F;
	neg.f32 	%f142, %f141;
	fma.rn.f32 	%f143, %f137, 0f3FB8AA3B, %f142;
	fma.rn.f32 	%f144, %f137, 0f32A57060, %f143;
	mov.b32 	%r43, %f140;
	shl.b32 	%r44, %r43, 23;
	mov.b32 	%f145, %r44;
	ex2.approx.ftz.f32 	%f146, %f144;
	mul.f32 	%f147, %f146, %f145;
	st.global.f32 	[%rd26+8], %f147;
	ld.global.f32 	%f148, [%rd25+12];
	ld.global.f32 	%f149, [%rd6];
	sub.f32 	%f150, %f148, %f149;
	fma.rn.f32 	%f151, %f150, 0f3BBB989D, 0f3F000000;
	cvt.sat.f32.f32 	%f152, %f151;
	fma.rm.f32 	%f153, %f152, %f113, %f112;
	add.f32 	%f154, %f153, 0fCB40007F;
	neg.f32 	%f155, %f154;
	fma.rn.f32 	%f156, %f150, 0f3FB8AA3B, %f155;
	fma.rn.f32 	%f157, %f150, 0f32A57060, %f156;
	mov.b32 	%r45, %f153;
	shl.b32 	%r46, %r45, 23;
	mov.b32 	%f158, %r46;
	ex2.approx.ftz.f32 	%f159, %f157;
	mul.f32 	%f160, %f159, %f158;
	st.global.f32 	[%rd26+12], %f160;
	add.s32 	%r58, %r58, 4;
$L__BB3_8:
	setp.eq.s32 	%p6, %r3, 0;
	@%p6 bra 	$L__BB3_13;
	setp.eq.s32 	%p7, %r3, 1;
	@%p7 bra 	$L__BB3_11;
	add.s32 	%r47, %r58, %r8;
	mul.wide.u32 	%rd27, %r47, 4;
	add.s64 	%rd28, %rd2, %rd27;
	ld.global.f32 	%f161, [%rd28];
	ld.global.f32 	%f162, [%rd6];
	sub.f32 	%f163, %f161, %f162;
	fma.rn.f32 	%f164, %f163, 0f3BBB989D, 0f3F000000;
	cvt.sat.f32.f32 	%f165, %f164;
	mov.f32 	%f166, 0f4B400001;
	mov.f32 	%f167, 0f437C0000;
	fma.rm.f32 	%f168, %f165, %f167, %f166;
	add.f32 	%f169, %f168, 0fCB40007F;
	neg.f32 	%f170, %f169;
	fma.rn.f32 	%f171, %f163, 0f3FB8AA3B, %f170;
	fma.rn.f32 	%f172, %f163, 0f32A57060, %f171;
	mov.b32 	%r48, %f168;
	shl.b32 	%r49, %r48, 23;
	mov.b32 	%f173, %r49;
	ex2.approx.ftz.f32 	%f174, %f172;
	mul.f32 	%f175, %f174, %f173;
	add.s64 	%rd29, %rd1, %rd27;
	st.global.f32 	[%rd29], %f175;
	cvt.u64.u32 	%rd30, %r8;
	cvt.u64.u32 	%rd31, %r58;
	add.s64 	%rd32, %rd31, %rd30;
	shl.b64 	%rd33, %rd32, 2;
	add.s64 	%rd34, %rd2, %rd33;
	ld.global.f32 	%f176, [%rd34+4];
	ld.global.f32 	%f177, [%rd6];
	sub.f32 	%f178, %f176, %f177;
	fma.rn.f32 	%f179, %f178, 0f3BBB989D, 0f3F000000;
	cvt.sat.f32.f32 	%f180, %f179;
	fma.rm.f32 	%f181, %f180, %f167, %f166;
	add.f32 	%f182, %f181, 0fCB40007F;
	neg.f32 	%f183, %f182;
	fma.rn.f32 	%f184, %f178, 0f3FB8AA3B, %f183;
	fma.rn.f32 	%f185, %f178, 0f32A57060, %f184;
	mov.b32 	%r50, %f181;
	shl.b32 	%r51, %r50, 23;
	mov.b32 	%f186, %r51;
	ex2.approx.ftz.f32 	%f187, %f185;
	mul.f32 	%f188, %f187, %f186;
	add.s64 	%rd35, %rd1, %rd33;
	st.global.f32 	[%rd35+4], %f188;
	add.s32 	%r58, %r58, 2;
$L__BB3_11:
	setp.eq.s32 	%p8, %r5, 0;
	@%p8 bra 	$L__BB3_13;
	add.s32 	%r52, %r58, %r8;
	mul.wide.u32 	%rd36, %r52, 4;
	add.s64 	%rd37, %rd2, %rd36;
	ld.global.f32 	%f189, [%rd37];
	ld.global.f32 	%f190, [%rd6];
	sub.f32 	%f191, %f189, %f190;
	fma.rn.f32 	%f192, %f191, 0f3BBB989D, 0f3F000000;
	cvt.sat.f32.f32 	%f193, %f192;
	mov.f32 	%f194, 0f4B400001;
	mov.f32 	%f195, 0f437C0000;
	fma.rm.f32 	%f196, %f193, %f195, %f194;
	add.f32 	%f197, %f196, 0fCB40007F;
	neg.f32 	%f198, %f197;
	fma.rn.f32 	%f199, %f191, 0f3FB8AA3B, %f198;
	fma.rn.f32 	%f200, %f191, 0f32A57060, %f199;
	mov.b32 	%r53, %f196;
	shl.b32 	%r54, %r53, 23;
	mov.b32 	%f201, %r54;
	ex2.approx.ftz.f32 	%f202, %f200;
	mul.f32 	%f203, %f202, %f201;
	add.s64 	%rd38, %rd1, %rd36;
	st.global.f32 	[%rd38], %f203;
$L__BB3_13:
	add.s32 	%r55, %r55, 1;
	setp.ne.s32 	%p9, %r55, %r17;
	@%p9 bra 	$L__BB3_2;
$L__BB3_14:
	ret;

}
	// .globl	_Z6RowSumPfS_ii
.visible .entry _Z6RowSumPfS_ii(
	.param .u64 .ptr .align 1 _Z6RowSumPfS_ii_param_0,
	.param .u64 .ptr .align 1 _Z6RowSumPfS_ii_param_1,
	.param .u32 _Z6RowSumPfS_ii_param_2,
	.param .u32 _Z6RowSumPfS_ii_param_3
)
{
	.reg .pred 	%p<21>;
	.reg .b32 	%r<51>;
	.reg .b32 	%f<73>;
	.reg .b64 	%rd<42>;

	ld.param.u64 	%rd9, [_Z6RowSumPfS_ii_param_0];
	ld.param.u64 	%rd10, [_Z6RowSumPfS_ii_param_1];
	ld.param.u32 	%r28, [_Z6RowSumPfS_ii_param_2];
	ld.param.u32 	%r29, [_Z6RowSumPfS_ii_param_3];
	cvta.to.global.u64 	%rd1, %rd10;
	cvta.to.global.u64 	%rd2, %rd9;
	setp.lt.s32 	%p1, %r28, 1;
	@%p1 bra 	$L__BB4_28;
	setp.lt.s32 	%p2, %r29, 1;
	@%p2 bra 	$L__BB4_17;
	and.b32  	%r1, %r29, 15;
	add.s32 	%r2, %r1, -1;
	and.b32  	%r3, %r29, 7;
	add.s32 	%r4, %r3, -1;
	and.b32  	%r5, %r29, 2147483632;
	and.b32  	%r6, %r29, 3;
	neg.s32 	%r7, %r5;
	add.s64 	%rd3, %rd1, 32;
	mov.b32 	%r42, 0;
$L__BB4_3:
	setp.lt.u32 	%p11, %r29, 16;
	mul.wide.u32 	%rd19, %r42, 4;
	add.s64 	%rd4, %rd2, %rd19;
	mov.b32 	%r45, 0;
	st.global.u32 	[%rd4], %r45;
	mul.lo.s32 	%r9, %r42, %r29;
	mov.f32 	%f70, 0f00000000;
	@%p11 bra 	$L__BB4_6;
	mul.wide.u32 	%rd20, %r9, 4;
	add.s64 	%rd41, %rd3, %rd20;
	mov.f32 	%f70, 0f00000000;
	mov.u32 	%r43, %r7;
$L__BB4_5:
	.pragma "nounroll";
	ld.global.f32 	%f12, [%rd41+-32];
	add.f32 	%f13, %f12, %f70;
	st.global.f32 	[%rd4], %f13;
	ld.global.f32 	%f14, [%rd41+-28];
	add.f32 	%f15, %f14, %f13;
	st.global.f32 	[%rd4], %f15;
	ld.global.f32 	%f16, [%rd41+-24];
	add.f32 	%f17, %f16, %f15;
	st.global.f32 	[%rd4], %f17;
	ld.global.f32 	%f18, [%rd41+-20];
	add.f32 	%f19, %f18, %f17;
	st.global.f32 	[%rd4], %f19;
	ld.global.f32 	%f20, [%rd41+-16];
	add.f32 	%f21, %f20, %f19;
	st.global.f32 	[%rd4], %f21;
	ld.global.f32 	%f22, [%rd41+-12];
	add.f32 	%f23, %f22, %f21;
	st.global.f32 	[%rd4], %f23;
	ld.global.f32 	%f24, [%rd41+-8];
	add.f32 	%f25, %f24, %f23;
	st.global.f32 	[%rd4], %f25;
	ld.global.f32 	%f26, [%rd41+-4];
	add.f32 	%f27, %f26, %f25;
	st.global.f32 	[%rd4], %f27;
	ld.global.f32 	%f28, [%rd41];
	add.f32 	%f29, %f28, %f27;
	st.global.f32 	[%rd4], %f29;
	ld.global.f32 	%f30, [%rd41+4];
	add.f32 	%f31, %f30, %f29;
	st.global.f32 	[%rd4], %f31;
	ld.global.f32 	%f32, [%rd41+8];
	add.f32 	%f33, %f32, %f31;
	st.global.f32 	[%rd4], %f33;
	ld.global.f32 	%f34, [%rd41+12];
	add.f32 	%f35, %f34, %f33;
	st.global.f32 	[%rd4], %f35;
	ld.global.f32 	%f36, [%rd41+16];
	add.f32 	%f37, %f36, %f35;
	st.global.f32 	[%rd4], %f37;
	ld.global.f32 	%f38, [%rd41+20];
	add.f32 	%f39, %f38, %f37;
	st.global.f32 	[%rd4], %f39;
	ld.global.f32 	%f40, [%rd41+24];
	add.f32 	%f41, %f40, %f39;
	st.global.f32 	[%rd4], %f41;
	ld.global.f32 	%f42, [%rd41+28];
	add.f32 	%f70, %f42, %f41;
	st.global.f32 	[%rd4], %f70;
	add.s32 	%r43, %r43, 16;
	add.s64 	%rd41, %rd41, 64;
	setp.eq.s32 	%p12, %r43, 0;
	mov.u32 	%r45, %r5;
	@%p12 bra 	$L__BB4_6;
	bra.uni 	$L__BB4_5;
$L__BB4_6:
	setp.eq.s32 	%p13, %r1, 0;
	@%p13 bra 	$L__BB4_16;
	setp.lt.u32 	%p14, %r2, 7;
	@%p14 bra 	$L__BB4_9;
	add.s32 	%r39, %r45, %r9;
	mul.wide.u32 	%rd21, %r39, 4;
	add.s64 	%rd22, %rd1, %rd21;
	ld.global.f32 	%f43, [%rd22];
	add.f32 	%f44, %f43, %f70;
	st.global.f32 	[%rd4], %f44;
	cvt.u64.u32 	%rd23, %r9;
	cvt.u64.u32 	%rd24, %r45;
	add.s64 	%rd25, %rd24, %rd23;
	shl.b64 	%rd26, %rd25, 2;
	add.s64 	%rd27, %rd1, %rd26;
	ld.global.f32 	%f45, [%rd27+4];
	add.f32 	%f46, %f45, %f44;
	st.global.f32 	[%rd4], %f46;
	ld.global.f32 	%f47, [%rd27+8];
	add.f32 	%f48, %f47, %f46;
	st.global.f32 	[%rd4], %f48;
	ld.global.f32 	%f49, [%rd27+12];
	add.f32 	%f50, %f49, %f48;
	st.global.f32 	[%rd4], %f50;
	ld.global.f32 	%f51, [%rd27+16];
	add.f32 	%f52, %f51, %f50;
	st.global.f32 	[%rd4], %f52;
	ld.global.f32 	%f53, [%rd27+20];
	add.f32 	%f54, %f53, %f52;
	st.global.f32 	[%rd4], %f54;
	ld.global.f32 	%f55, [%rd27+24];
	add.f32 	%f56, %f55, %f54;
	st.global.f32 	[%rd4], %f56;
	ld.global.f32 	%f57, [%rd27+28];
	add.f32 	%f70, %f57, %f56;
	st.global.f32 	[%rd4], %f70;
	add.s32 	%r45, %r45, 8;
$L__BB4_9:
	setp.eq.s32 	%p15, %r3, 0;
	@%p15 bra 	$L__BB4_16;
	setp.lt.u32 	%p16, %r4, 3;
	@%p16 bra 	$L__BB4_12;
	add.s32 	%r40, %r45, %r9;
	mul.wide.u32 	%rd28, %r40, 4;
	add.s64 	%rd29, %rd1, %rd28;
	ld.global.f32 	%f58, [%rd29];
	add.f32 	%f59, %f58, %f70;
	st.global.f32 	[%rd4], %f59;
	cvt.u64.u32 	%rd30, %r9;
	cvt.u64.u32 	%rd31, %r45;
	add.s64 	%rd32, %rd31, %rd30;
	shl.b64 	%rd33, %rd32, 2;
	add.s64 	%rd34, %rd1, %rd33;
	ld.global.f32 	%f60, [%rd34+4];
	add.f32 	%f61, %f60, %f59;
	st.global.f32 	[%rd4], %f61;
	ld.global.f32 	%f62, [%rd34+8];
	add.f32 	%f63, %f62, %f61;
	st.global.f32 	[%rd4], %f63;
	ld.global.f32 	%f64, [%rd34+12];
	add.f32 	%f70, %f64, %f63;
	st.global.f32 	[%rd4], %f70;
	add.s32 	%r45, %r45, 4;
$L__BB4_12:
	setp.eq.s32 	%p17, %r6, 0;
	@%p17 bra 	$L__BB4_16;
	setp.eq.s32 	%p18, %r6, 1;
	add.s32 	%r41, %r45, %r9;
	mul.wide.u32 	%rd35, %r41, 4;
	add.s64 	%rd36, %rd1, %rd35;
	ld.global.f32 	%f65, [%rd36];
	add.f32 	%f8, %f65, %f70;
	st.global.f32 	[%rd4], %f8;
	@%p18 bra 	$L__BB4_16;
	setp.eq.s32 	%p19, %r6, 2;
	cvt.u64.u32 	%rd37, %r9;
	cvt.u64.u32 	%rd38, %r45;
	add.s64 	%rd39, %rd38, %rd37;
	shl.b64 	%rd40, %rd39, 2;
	add.s64 	%rd8, %rd1, %rd40;
	ld.global.f32 	%f66, [%rd8+4];
	add.f32 	%f9, %f66, %f8;
	st.global.f32 	[%rd4], %f9;
	@%p19 bra 	$L__BB4_16;
	ld.global.f32 	%f67, [%rd8+8];
	add.f32 	%f68, %f67, %f9;
	st.global.f32 	[%rd4], %f68;
$L__BB4_16:
	add.s32 	%r42, %r42, 1;
	setp.eq.s32 	%p20, %r42, %r28;
	@%p20 bra 	$L__BB4_28;
	bra.uni 	$L__BB4_3;
$L__BB4_17:
	and.b32  	%r18, %r28, 7;
	setp.lt.u32 	%p3, %r28, 8;
	mov.b32 	%r49, 0;
	@%p3 bra 	$L__BB4_20;
	and.b32  	%r49, %r28, 2147483640;
	mov.b32 	%r47, 0;
$L__BB4_19:
	.pragma "nounroll";
	mul.wide.u32 	%rd11, %r47, 4;
	add.s64 	%rd12, %rd2, %rd11;
	mov.b32 	%r32, 0;
	st.global.u32 	[%rd12], %r32;
	st.global.u32 	[%rd12+4], %r32;
	st.global.u32 	[%rd12+8], %r32;
	st.global.u32 	[%rd12+12], %r32;
	st.global.u32 	[%rd12+16], %r32;
	st.global.u32 	[%rd12+20], %r32;
	st.global.u32 	[%rd12+24], %r32;
	st.global.u32 	[%rd12+28], %r32;
	add.s32 	%r47, %r47, 8;
	setp.ne.s32 	%p4, %r47, %r49;
	@%p4 bra 	$L__BB4_19;
$L__BB4_20:
	setp.eq.s32 	%p5, %r18, 0;
	@%p5 bra 	$L__BB4_28;
	and.b32  	%r23, %r28, 3;
	setp.lt.u32 	%p6, %r18, 4;
	@%p6 bra 	$L__BB4_23;
	mul.wide.u32 	%rd13, %r49, 4;
	add.s64 	%rd14, %rd2, %rd13;
	mov.b32 	%r33, 0;
	st.global.u32 	[%rd14], %r33;
	st.global.u32 	[%rd14+4], %r33;
	st.global.u32 	[%rd14+8], %r33;
	st.global.u32 	[%rd14+12], %r33;
	add.s32 	%r49, %r49, 4;
$L__BB4_23:
	setp.eq.s32 	%p7, %r23, 0;
	@%p7 bra 	$L__BB4_28;
	setp.eq.s32 	%p8, %r23, 1;
	@%p8 bra 	$L__BB4_26;
	mul.wide.u32 	%rd15, %r49, 4;
	add.s64 	%rd16, %rd2, %rd15;
	mov.b32 	%r34, 0;
	st.global.u32 	[%rd16], %r34;
	st.global.u32 	[%rd16+4], %r34;
	add.s32 	%r49, %r49, 2;
$L__BB4_26:
	and.b32  	%r35, %r28, 1;
	setp.eq.b32 	%p9, %r35, 1;
	not.pred 	%p10, %p9;
	@%p10 bra 	$L__BB4_28;
	mul.wide.u32 	%rd17, %r49, 4;
	add.s64 	%rd18, %rd2, %rd17;
	mov.b32 	%r36, 0;
	st.global.u32 	[%rd18], %r36;
$L__BB4_28:
	ret;

}
	// .globl	_Z12UpdateMiLiOiPfS_S_S_S_S_S_iii
.visible .entry _Z12UpdateMiLiOiPfS_S_S_S_S_S_iii(
	.param .u64 .ptr .align 1 _Z12UpdateMiLiOiPfS_S_S_S_S_S_iii_param_0,
	.param .u64 .ptr .align 1 _Z12UpdateMiLiOiPfS_S_S_S_S_S_iii_param_1,
	.param .u64 .ptr .align 1 _Z12UpdateMiLiOiPfS_S_S_S_S_S_iii_param_2,
	.param .u64 .ptr .align 1 _Z12UpdateMiLiOiPfS_S_S_S_S_S_iii_param_3,
	.param .u64 .ptr .align 1 _Z12UpdateMiLiOiPfS_S_S_S_S_S_iii_param_4,
	.param .u64 .ptr .align 1 _Z12UpdateMiLiOiPfS_S_S_S_S_S_iii_param_5,
	.param .u64 .ptr .align 1 _Z12UpdateMiLiOiPfS_S_S_S_S_S_iii_param_6,
	.param .u32 _Z12UpdateMiLiOiPfS_S_S_S_S_S_iii_param_7,
	.param .u32 _Z12UpdateMiLiOiPfS_S_S_S_S_S_iii_param_8,
	.param .u32 _Z12UpdateMiLiOiPfS_S_S_S_S_S_iii_param_9
)
{
	.reg .pred 	%p<29>;
	.reg .b16 	%rs<3>;
	.reg .b32 	%r<173>;
	.reg .b32 	%f<554>;
	.reg .b64 	%rd<133>;

	ld.param.u64 	%rd33, [_Z12UpdateMiLiOiPfS_S_S_S_S_S_iii_param_0];
	ld.param.u64 	%rd34, [_Z12UpdateMiLiOiPfS_S_S_S_S_S_iii_param_1];
	ld.param.u64 	%rd35, [_Z12UpdateMiLiOiPfS_S_S_S_S_S_iii_param_2];
	ld.param.u64 	%rd36, [_Z12UpdateMiLiOiPfS_S_S_S_S_S_iii_param_3];
	ld.param.u64 	%rd37, [_Z12UpdateMiLiOiPfS_S_S_S_S_S_iii_param_4];
	ld.param.u64 	%rd38, [_Z12UpdateMiLiOiPfS_S_S_S_S_S_iii_param_5];
	ld.param.u64 	%rd39, [_Z12UpdateMiLiOiPfS_S_S_S_S_S_iii_param_6];
	ld.param.u32 	%r60, [_Z12UpdateMiLiOiPfS_S_S_S_S_S_iii_param_7];
	ld.param.u32 	%r61, [_Z12UpdateMiLiOiPfS_S_S_S_S_S_iii_param_8];
	ld.param.u32 	%r62, [_Z12UpdateMiLiOiPfS_S_S_S_S_S_iii_param_9];
	cvta.to.global.u64 	%rd1, %rd37;
	cvta.to.global.u64 	%rd2, %rd39;
	cvta.to.global.u64 	%rd3, %rd38;
	cvta.to.global.u64 	%rd4, %rd36;
	cvta.to.global.u64 	%rd5, %rd35;
	cvta.to.global.u64 	%rd6, %rd34;
	cvta.to.global.u64 	%rd7, %rd33;
	mul.wide.s32 	%rd8, %r60, 4;
	{ // callseq 4, 0
	.param .b64 param0;
	st.param.b64 	[param0], %rd8;
	.param .b64 retval0;
	call.uni (retval0), 
	malloc, 
	(
	param0
	);
	ld.param.b64 	%rd40, [retval0];
	} // callseq 4
	{ // callseq 5, 0
	.param .b64 param0;
	st.param.b64 	[param0], %rd8;
	.param .b64 retval0;
	call.uni (retval0), 
	malloc, 
	(
	param0
	);
	ld.param.b64 	%rd41, [retval0];
	} // callseq 5
	setp.lt.s32 	%p1, %r60, 1;
	@%p1 bra 	$L__BB5_9;
	and.b32  	%r1, %r60, 3;
	setp.lt.u32 	%p2, %r60, 4;
	mov.b32 	%r153, 0;
	@%p2 bra 	$L__BB5_4;
	and.b32  	%r153, %r60, 2147483644;
	mov.b32 	%r172, 0;
$L__BB5_3:
	.pragma "nounroll";
	mul.wide.u32 	%rd42, %r172, 4;
	add.s64 	%rd43, %rd7, %rd42;
	ld.global.f32 	%f13, [%rd43];
	add.s64 	%rd44, %rd4, %rd42;
	ld.global.f32 	%f14, [%rd44];
	max.f32 	%f15, %f13, %f14;
	add.s64 	%rd45, %rd40, %rd42;
	st.f32 	[%rd45], %f15;
	ld.global.f32 	%f16, [%rd43];
	sub.f32 	%f17, %f16, %f15;
	fma.rn.f32 	%f18, %f17, 0f3BBB989D, 0f3F000000;
	cvt.sat.f32.f32 	%f19, %f18;
	mov.f32 	%f20, 0f4B400001;
	mov.f32 	%f21, 0f437C0000;
	fma.rm.f32 	%f22, %f19, %f21, %f20;
	add.f32 	%f23, %f22, 0fCB40007F;
	neg.f32 	%f24, %f23;
	fma.rn.f32 	%f25, %f17, 0f3FB8AA3B, %f24;
	fma.rn.f32 	%f26, %f17, 0f32A57060, %f25;
	mov.b32 	%r65, %f22;
	shl.b32 	%r66, %r65, 23;
	mov.b32 	%f27, %r66;
	ex2.approx.ftz.f32 	%f28, %f26;
	mul.f32 	%f29, %f28, %f27;
	add.s64 	%rd46, %rd6, %rd42;
	ld.global.f32 	%f30, [%rd46];
	ld.global.f32 	%f31, [%rd44];
	sub.f32 	%f32, %f31, %f15;
	fma.rn.f32 	%f33, %f32, 0f3BBB989D, 0f3F000000;
	cvt.sat.f32.f32 	%f34, %f33;
	fma.rm.f32 	%f35, %f34, %f21, %f20;
	add.f32 	%f36, %f35, 0fCB40007F;
	neg.f32 	%f37, %f36;
	fma.rn.f32 	%f38, %f32, 0f3FB8AA3B, %f37;
	fma.rn.f32 	%f39, %f32, 0f32A57060, %f38;
	mov.b32 	%r67, %f35;
	shl.b32 	%r68, %r67, 23;
	mov.b32 	%f40, %r68;
	ex2.approx.ftz.f32 	%f41, %f39;
	mul.f32 	%f42, %f41, %f40;
	add.s64 	%rd47, %rd1, %rd42;
	ld.global.f32 	%f43, [%rd47];
	mul.f32 	%f44, %f43, %f42;
	fma.rn.f32 	%f45, %f30, %f29, %f44;
	add.s64 	%rd48, %rd41, %rd42;
	st.f32 	[%rd48], %f45;
	ld.global.f32 	%f46, [%rd43+4];
	ld.global.f32 	%f47, [%rd44+4];
	max.f32 	%f48, %f46, %f47;
	st.f32 	[%rd45+4], %f48;
	ld.global.f32 	%f49, [%rd43+4];
	sub.f32 	%f50, %f49, %f48;
	fma.rn.f32 	%f51, %f50, 0f3BBB989D, 0f3F000000;
	cvt.sat.f32.f32 	%f52, %f51;
	fma.rm.f32 	%f53, %f52, %f21, %f20;
	add.f32 	%f54, %f53, 0fCB40007F;
	neg.f32 	%f55, %f54;
	fma.rn.f32 	%f56, %f50, 0f3FB8AA3B, %f55;
	fma.rn.f32 	%f57, %f50, 0f32A57060, %f56;
	mov.b32 	%r69, %f53;
	shl.b32 	%r70, %r69, 23;
	mov.b32 	%f58, %r70;
	ex2.approx.ftz.f32 	%f59, %f57;
	mul.f32 	%f60, %f59, %f58;
	ld.global.f32 	%f61, [%rd46+4];
	ld.global.f32 	%f62, [%rd44+4];
	sub.f32 	%f63, %f62, %f48;
	fma.rn.f32 	%f64, %f63, 0f3BBB989D, 0f3F000000;
	cvt.sat.f32.f32 	%f65, %f64;
	fma.rm.f32 	%f66, %f65, %f21, %f20;
	add.f32 	%f67, %f66, 0fCB40007F;
	neg.f32 	%f68, %f67;
	fma.rn.f32 	%f69, %f63, 0f3FB8AA3B, %f68;
	fma.rn.f32 	%f70, %f63, 0f32A57060, %f69;
	mov.b32 	%r71, %f66;
	shl.b32 	%r72, %r71, 23;
	mov.b32 	%f71, %r72;
	ex2.approx.ftz.f32 	%f72, %f70;
	mul.f32 	%f73, %f72, %f71;
	ld.global.f32 	%f74, [%rd47+4];
	mul.f32 	%f75, %f74, %f73;
	fma.rn.f32 	%f76, %f61, %f60, %f75;
	st.f32 	[%rd48+4], %f76;
	ld.global.f32 	%f77, [%rd43+8];
	ld.global.f32 	%f78, [%rd44+8];
	max.f32 	%f79, %f77, %f78;
	st.f32 	[%rd45+8], %f79;
	ld.global.f32 	%f80, [%rd43+8];
	sub.f32 	%f81, %f80, %f79;
	fma.rn.f32 	%f82, %f81, 0f3BBB989D, 0f3F000000;
	cvt.sat.f32.f32 	%f83, %f82;
	fma.rm.f32 	%f84, %f83, %f21, %f20;
	add.f32 	%f85, %f84, 0fCB40007F;
	neg.f32 	%f86, %f85;
	fma.rn.f32 	%f87, %f81, 0f3FB8AA3B, %f86;
	fma.rn.f32 	%f88, %f81, 0f32A57060, %f87;
	mov.b32 	%r73, %f84;
	shl.b32 	%r74, %r73, 23;
	mov.b32 	%f89, %r74;
	ex2.approx.ftz.f32 	%f90, %f88;
	mul.f32 	%f91, %f90, %f89;
	ld.global.f32 	%f92, [%rd46+8];
	ld.global.f32 	%f93, [%rd44+8];
	sub.f32 	%f94, %f93, %f79;
	fma.rn.f32 	%f95, %f94, 0f3BBB989D, 0f3F000000;
	cvt.sat.f32.f32 	%f96, %f95;
	fma.rm.f32 	%f97, %f96, %f21, %f20;
	add.f32 	%f98, %f97, 0fCB40007F;
	neg.f32 	%f99, %f98;
	fma.rn.f32 	%f100, %f94, 0f3FB8AA3B, %f99;
	fma.rn.f32 	%f101, %f94, 0f32A57060, %f100;
	mov.b32 	%r75, %f97;
	shl.b32 	%r76, %r75, 23;
	mov.b32 	%f102, %r76;
	ex2.approx.ftz.f32 	%f103, %f101;
	mul.f32 	%f104, %f103, %f102;
	ld.global.f32 	%f105, [%rd47+8];
	mul.f32 	%f106, %f105, %f104;
	fma.rn.f32 	%f107, %f92, %f91, %f106;
	st.f32 	[%rd48+8], %f107;
	ld.global.f32 	%f108, [%rd43+12];
	ld.global.f32 	%f109, [%rd44+12];
	max.f32 	%f110, %f108, %f109;
	st.f32 	[%rd45+12], %f110;
	ld.global.f32 	%f111, [%rd43+12];
	sub.f32 	%f112, %f111, %f110;
	fma.rn.f32 	%f113, %f112, 0f3BBB989D, 0f3F000000;
	cvt.sat.f32.f32 	%f114, %f113;
	fma.rm.f32 	%f115, %f114, %f21, %f20;
	add.f32 	%f116, %f115, 0fCB40007F;
	neg.f32 	%f117, %f116;
	fma.rn.f32 	%f118, %f112, 0f3FB8AA3B, %f117;
	fma.rn.f32 	%f119, %f112, 0f32A57060, %f118;
	mov.b32 	%r77, %f115;
	shl.b32 	%r78, %r77, 23;
	mov.b32 	%f120, %r78;
	ex2.approx.ftz.f32 	%f121, %f119;
	mul.f32 	%f122, %f121, %f120;
	ld.global.f32 	%f123, [%rd46+12];
	ld.global.f32 	%f124, [%rd44+12];
	sub.f32 	%f125, %f124, %f110;
	fma.rn.f32 	%f126, %f125, 0f3BBB989D, 0f3F000000;
	cvt.sat.f32.f32 	%f127, %f126;
	fma.rm.f32 	%f128, %f127, %f21, %f20;
	add.f32 	%f129, %f128, 0fCB40007F;
	neg.f32 	%f130, %f129;
	fma.rn.f32 	%f131, %f125, 0f3FB8AA3B, %f130;
	fma.rn.f32 	%f132, %f125, 0f32A57060, %f131;
	mov.b32 	%r79, %f128;
	shl.b32 	%r80, %r79, 23;
	mov.b32 	%f133, %r80;
	ex2.approx.ftz.f32 	%f134, %f132;
	mul.f32 	%f135, %f134, %f133;
	ld.global.f32 	%f136, [%rd47+12];
	mul.f32 	%f137, %f136, %f135;
	fma.rn.f32 	%f138, %f123, %f122, %f137;
	st.f32 	[%rd48+12], %f138;
	add.s32 	%r172, %r172, 4;
	setp.eq.s32 	%p3, %r172, %r153;
	@%p3 bra 	$L__BB5_4;
	bra.uni 	$L__BB5_3;
$L__BB5_4:
	setp.eq.s32 	%p4, %r1, 0;
	@%p4 bra 	$L__BB5_9;
	setp.eq.s32 	%p5, %r1, 1;
	@%p5 bra 	$L__BB5_7;
	mul.wide.u32 	%rd49, %r153, 4;
	add.s64 	%rd50, %rd7, %rd49;
	ld.global.f32 	%f139, [%rd50];
	add.s64 	%rd51, %rd4, %rd49;
	ld.global.f32 	%f140, [%rd51];
	max.f32 	%f141, %f139, %f140;
	add.s64 	%rd52, %rd40, %rd49;
	st.f32 	[%rd52], %f141;
	ld.global.f32 	%f142, [%rd50];
	sub.f32 	%f143, %f142, %f141;
	fma.rn.f32 	%f144, %f143, 0f3BBB989D, 0f3F000000;
	cvt.sat.f32.f32 	%f145, %f144;
	mov.f32 	%f146, 0f4B400001;
	mov.f32 	%f147, 0f437C0000;
	fma.rm.f32 	%f148, %f145, %f147, %f146;
	add.f32 	%f149, %f148, 0fCB40007F;
	neg.f32 	%f150, %f149;
	fma.rn.f32 	%f151, %f143, 0f3FB8AA3B, %f150;
	fma.rn.f32 	%f152, %f143, 0f32A57060, %f151;
	mov.b32 	%r81, %f148;
	shl.b32 	%r82, %r81, 23;
	mov.b32 	%f153, %r82;
	ex2.approx.ftz.f32 	%f154, %f152;
	mul.f32 	%f155, %f154, %f153;
	add.s64 	%rd53, %rd6, %rd49;
	ld.global.f32 	%f156, [%rd53];
	ld.global.f32 	%f157, [%rd51];
	sub.f32 	%f158, %f157, %f141;
	fma.rn.f32 	%f159, %f158, 0f3BBB989D, 0f3F000000;
	cvt.sat.f32.f32 	%f160, %f159;
	fma.rm.f32 	%f161, %f160, %f147, %f146;
	add.f32 	%f162, %f161, 0fCB40007F;
	neg.f32 	%f163, %f162;
	fma.rn.f32 	%f164, %f158, 0f3FB8AA3B, %f163;
	fma.rn.f32 	%f165, %f158, 0f32A57060, %f164;
	mov.b32 	%r83, %f161;
	shl.b32 	%r84, %r83, 23;
	mov.b32 	%f166, %r84;
	ex2.approx.ftz.f32 	%f167, %f165;
	mul.f32 	%f168, %f167, %f166;
	add.s64 	%rd54, %rd1, %rd49;
	ld.global.f32 	%f169, [%rd54];
	mul.f32 	%f170, %f169, %f168;
	fma.rn.f32 	%f171, %f156, %f155, %f170;
	add.s64 	%rd55, %rd41, %rd49;
	st.f32 	[%rd55], %f171;
	ld.global.f32 	%f172, [%rd50+4];
	ld.global.f32 	%f173, [%rd51+4];
	max.f32 	%f174, %f172, %f173;
	st.f32 	[%rd52+4], %f174;
	ld.global.f32 	%f175, [%rd50+4];
	sub.f32 	%f176, %f175, %f174;
	fma.rn.f32 	%f177, %f176, 0f3BBB989D, 0f3F000000;
	cvt.sat.f32.f32 	%f178, %f177;
	fma.rm.f32 	%f179, %f178, %f147, %f146;
	add.f32 	%f180, %f179, 0fCB40007F;
	neg.f32 	%f181, %f180;
	fma.rn.f32 	%f182, %f176, 0f3FB8AA3B, %f181;
	fma.rn.f32 	%f183, %f176, 0f32A57060, %f182;
	mov.b32 	%r85, %f179;
	shl.b32 	%r86, %r85, 23;
	mov.b32 	%f184, %r86;
	ex2.approx.ftz.f32 	%f185, %f183;
	mul.f32 	%f186, %f185, %f184;
	ld.global.f32 	%f187, [%rd53+4];
	ld.global.f32 	%f188, [%rd51+4];
	sub.f32 	%f189, %f188, %f174;
	fma.rn.f32 	%f190, %f189, 0f3BBB989D, 0f3F000000;
	cvt.sat.f32.f32 	%f191, %f190;
	fma.rm.f32 	%f192, %f191, %f147, %f146;
	add.f32 	%f193, %f192, 0fCB40007F;
	neg.f32 	%f194, %f193;
	fma.rn.f32 	%f195, %f189, 0f3FB8AA3B, %f194;
	fma.rn.f32 	%f196, %f189, 0f32A57060, %f195;
	mov.b32 	%r87, %f192;
	shl.b32 	%r88, %r87, 23;
	mov.b32 	%f197, %r88;
	ex2.approx.ftz.f32 	%f198, %f196;
	mul.f32 	%f199, %f198, %f197;
	ld.global.f32 	%f200, [%rd54+4];
	mul.f32 	%f201, %f200, %f199;
	fma.rn.f32 	%f202, %f187, %f186, %f201;
	st.f32 	[%rd55+4], %f202;
	add.s32 	%r153, %r153, 2;
$L__BB5_7:
	and.b32  	%r89, %r60, 1;
	setp.eq.b32 	%p6, %r89, 1;
	not.pred 	%p7, %p6;
	@%p7 bra 	$L__BB5_9;
	mul.wide.u32 	%rd56, %r153, 4;
	add.s64 	%rd57, %rd7, %rd56;
	ld.global.f32 	%f203, [%rd57];
	add.s64 	%rd58, %rd4, %rd56;
	ld.global.f32 	%f204, [%rd58];
	max.f32 	%f205, %f203, %f204;
	add.s64 	%rd59, %rd40, %rd56;
	st.f32 	[%rd59], %f205;
	ld.global.f32 	%f206, [%rd57];
	sub.f32 	%f207, %f206, %f205;
	fma.rn.f32 	%f208, %f207, 0f3BBB989D, 0f3F000000;
	cvt.sat.f32.f32 	%f209, %f208;
	mov.f32 	%f210, 0f4B400001;
	mov.f32 	%f211, 0f437C0000;
	fma.rm.f32 	%f212, %f209, %f211, %f210;
	add.f32 	%f213, %f212, 0fCB40007F;
	neg.f32 	%f214, %f213;
	fma.rn.f32 	%f215, %f207, 0f3FB8AA3B, %f214;
	fma.rn.f32 	%f216, %f207, 0f32A57060, %f215;
	mov.b32 	%r90, %f212;
	shl.b32 	%r91, %r90, 23;
	mov.b32 	%f217, %r91;
	ex2.approx.ftz.f32 	%f218, %f216;
	mul.f32 	%f219, %f218, %f217;
	add.s64 	%rd60, %rd6, %rd56;
	ld.global.f32 	%f220, [%rd60];
	ld.global.f32 	%f221, [%rd58];
	sub.f32 	%f222, %f221, %f205;
	fma.rn.f32 	%f223, %f222, 0f3BBB989D, 0f3F000000;
	cvt.sat.f32.f32 	%f224, %f223;
	fma.rm.f32 	%f225, %f224, %f211, %f210;
	add.f32 	%f226, %f225, 0fCB40007F;
	neg.f32 	%f227, %f226;
	fma.rn.f32 	%f228, %f222, 0f3FB8AA3B, %f227;
	fma.rn.f32 	%f229, %f222, 0f32A57060, %f228;
	mov.b32 	%r92, %f225;
	shl.b32 	%r93, %r92, 23;
	mov.b32 	%f230, %r93;
	ex2.approx.ftz.f32 	%f231, %f229;
	mul.f32 	%f232, %f231, %f230;
	add.s64 	%rd61, %rd1, %rd56;
	ld.global.f32 	%f233, [%rd61];
	mul.f32 	%f234, %f233, %f232;
	fma.rn.f32 	%f235, %f220, %f219, %f234;
	add.s64 	%rd62, %rd41, %rd56;
	st.f32 	[%rd62], %f235;
$L__BB5_9:
	min.s32 	%r94, %r60, %r62;
	setp.lt.s32 	%p8, %r94, 1;
	@%p8 bra 	$L__BB5_36;
	setp.lt.s32 	%p9, %r61, 1;
	@%p9 bra 	$L__BB5_26;
	and.b32  	%r6, %r61, 7;
	and.b32  	%r7, %r61, 3;
	and.b32  	%r8, %r61, 2147483640;
	neg.s32 	%r9, %r8;
	shl.b32 	%r10, %r62, 3;
	shl.b32 	%r11, %r62, 1;
	mul.lo.s32 	%r12, %r62, 3;
	shl.b32 	%r13, %r62, 2;
	mul.wide.u32 	%rd11, %r10, 4;
	mov.b32 	%r155, 0;
$L__BB5_12:
	mul.lo.s32 	%r131, %r155, %r61;
	mul.wide.u32 	%rd75, %r155, 4;
	add.s64 	%rd12, %rd6, %rd75;
	add.s64 	%rd13, %rd7, %rd75;
	add.s64 	%rd14, %rd40, %rd75;
	mul.lo.s32 	%r15, %r155, %r62;
	add.s64 	%rd15, %rd4, %rd75;
	add.s64 	%rd16, %rd41, %rd75;
	cvt.u64.u32 	%rd17, %r131;
	mov.b32 	%r156, 0;
$L__BB5_13:
	setp.lt.u32 	%p16, %r61, 8;
	mov.f32 	%f553, 0f00000000;
	mov.b32 	%r166, 0;
	@%p16 bra 	$L__BB5_16;
	shl.b64 	%rd76, %rd17, 2;
	add.s64 	%rd77, %rd3, %rd76;
	add.s64 	%rd129, %rd77, 16;
	add.s32 	%r163, %r62, %r156;
	add.s32 	%r162, %r11, %r156;
	add.s32 	%r161, %r12, %r156;
	add.s32 	%r160, %r13, %r156;
	mad.lo.s32 	%r159, %r62, 5, %r156;
	mad.lo.s32 	%r158, %r62, 6, %r156;
	mad.lo.s32 	%r157, %r62, 7, %r156;
	mul.wide.u32 	%rd78, %r156, 4;
	add.s64 	%rd130, %rd2, %rd78;
	mov.f32 	%f553, 0f00000000;
	mov.u32 	%r164, %r9;
$L__BB5_15:
	.pragma "nounroll";
	ld.global.f32 	%f469, [%rd129+-16];
	ld.global.f32 	%f470, [%rd130];
	fma.rn.f32 	%f471, %f469, %f470, %f553;
	ld.global.f32 	%f472, [%rd129+-12];
	mul.wide.u32 	%rd79, %r163, 4;
	add.s64 	%rd80, %rd2, %rd79;
	ld.global.f32 	%f473, [%rd80];
	fma.rn.f32 	%f474, %f472, %f473, %f471;
	ld.global.f32 	%f475, [%rd129+-8];
	mul.wide.u32 	%rd81, %r162, 4;
	add.s64 	%rd82, %rd2, %rd81;
	ld.global.f32 	%f476, [%rd82];
	fma.rn.f32 	%f477, %f475, %f476, %f474;
	ld.global.f32 	%f478, [%rd129+-4];
	mul.wide.u32 	%rd83, %r161, 4;
	add.s64 	%rd84, %rd2, %rd83;
	ld.global.f32 	%f479, [%rd84];
	fma.rn.f32 	%f480, %f478, %f479, %f477;
	ld.global.f32 	%f481, [%rd129];
	mul.wide.u32 	%rd85, %r160, 4;
	add.s64 	%rd86, %rd2, %rd85;
	ld.global.f32 	%f482, [%rd86];
	fma.rn.f32 	%f483, %f481, %f482, %f480;
	ld.global.f32 	%f484, [%rd129+4];
	mul.wide.u32 	%rd87, %r159, 4;
	add.s64 	%rd88, %rd2, %rd87;
	ld.global.f32 	%f485, [%rd88];
	fma.rn.f32 	%f486, %f484, %f485, %f483;
	ld.global.f32 	%f487, [%rd129+8];
	mul.wide.u32 	%rd89, %r158, 4;
	add.s64 	%rd90, %rd2, %rd89;
	ld.global.f32 	%f488, [%rd90];
	fma.rn.f32 	%f489, %f487, %f488, %f486;
	ld.global.f32 	%f490, [%rd129+12];
	mul.wide.u32 	%rd91, %r157, 4;
	add.s64 	%rd92, %rd2, %rd91;
	ld.global.f32 	%f491, [%rd92];
	fma.rn.f32 	%f553, %f490, %f491, %f489;
	add.s32 	%r164, %r164, 8;
	add.s32 	%r163, %r163, %r10;
	add.s32 	%r162, %r162, %r10;
	add.s32 	%r161, %r161, %r10;
	add.s32 	%r160, %r160, %r10;
	add.s32 	%r159, %r159, %r10;
	add.s32 	%r158, %r158, %r10;
	add.s32 	%r157, %r157, %r10;
	add.s64 	%rd130, %rd130, %rd11;
	add.s64 	%rd129, %rd129, 32;
	setp.ne.s32 	%p17, %r164, 0;
	mov.u32 	%r166, %r8;
	@%p17 bra 	$L__BB5_15;
$L__BB5_16:
	setp.eq.s32 	%p18, %r6, 0;
	@%p18 bra 	$L__BB5_24;
	add.s32 	%r133, %r6, -1;
	setp.lt.u32 	%p19, %r133, 3;
	@%p19 bra 	$L__BB5_19;
	cvt.u32.u64 	%r134, %rd17;
	add.s32 	%r135, %r166, %r134;
	mul.wide.u32 	%rd93, %r135, 4;
	add.s64 	%rd94, %rd3, %rd93;
	ld.global.f32 	%f493, [%rd94];
	mad.lo.s32 	%r136, %r166, %r62, %r156;
	mul.wide.u32 	%rd95, %r136, 4;
	add.s64 	%rd96, %rd2, %rd95;
	ld.global.f32 	%f494, [%rd96];
	fma.rn.f32 	%f495, %f493, %f494, %f553;
	cvt.u64.u32 	%rd97, %r166;
	add.s64 	%rd98, %rd97, %rd17;
	shl.b64 	%rd99, %rd98, 2;
	add.s64 	%rd100, %rd3, %rd99;
	ld.global.f32 	%f496, [%rd100+4];
	add.s32 	%r137, %r136, %r62;
	mul.wide.u32 	%rd101, %r137, 4;
	add.s64 	%rd102, %rd2, %rd101;
	ld.global.f32 	%f497, [%rd102];
	fma.rn.f32 	%f498, %f496, %f497, %f495;
	ld.global.f32 	%f499, [%rd100+8];
	add.s32 	%r138, %r137, %r62;
	mul.wide.u32 	%rd103, %r138, 4;
	add.s64 	%rd104, %rd2, %rd103;
	ld.global.f32 	%f500, [%rd104];
	fma.rn.f32 	%f501, %f499, %f500, %f498;
	ld.global.f32 	%f502, [%rd100+12];
	add.s32 	%r139, %r138, %r62;
	mul.wide.u32 	%rd105, %r139, 4;
	add.s64 	%rd106, %rd2, %rd105;
	ld.global.f32 	%f503, [%rd106];
	fma.rn.f32 	%f553, %f502, %f503, %f501;
	add.s32 	%r166, %r166, 4;
$L__BB5_19:
	setp.eq.s32 	%p20, %r7, 0;
	@%p20 bra 	$L__BB5_24;
	setp.eq.s32 	%p21, %r7, 1;
	@%p21 bra 	$L__BB5_22;
	cvt.u32.u64 	%r140, %rd17;
	add.s32 	%r141, %r166, %r140;
	mul.wide.u32 	%rd107, %r141, 4;
	add.s64 	%rd108, %rd3, %rd107;
	ld.global.f32 	%f505, [%rd108];
	mad.lo.s32 	%r142, %r166, %r62, %r156;
	mul.wide.u32 	%rd109, %r142, 4;
	add.s64 	%rd110, %rd2, %rd109;
	ld.global.f32 	%f506, [%rd110];
	fma.rn.f32 	%f507, %f505, %f506, %f553;
	cvt.u64.u32 	%rd111, %r166;
	add.s64 	%rd112, %rd111, %rd17;
	shl.b64 	%rd113, %rd112, 2;
	add.s64 	%rd114, %rd3, %rd113;
	ld.global.f32 	%f508, [%rd114+4];
	add.s32 	%r143, %r142, %r62;
	mul.wide.u32 	%rd115, %r143, 4;
	add.s64 	%rd116, %rd2, %rd115;
	ld.global.f32 	%f509, [%rd116];
	fma.rn.f32 	%f553, %f508, %f509, %f507;
	add.s32 	%r166, %r166, 2;
$L__BB5_22:
	and.b32  	%r144, %r61, 1;
	setp.eq.b32 	%p22, %r144, 1;
	not.pred 	%p23, %p22;
	@%p23 bra 	$L__BB5_24;
	cvt.u32.u64 	%r145, %rd17;
	add.s32 	%r146, %r166, %r145;
	mul.wide.u32 	%rd117, %r146, 4;
	add.s64 	%rd118, %rd3, %rd117;
	ld.global.f32 	%f510, [%rd118];
	mad.lo.s32 	%r147, %r166, %r62, %r156;
	mul.wide.u32 	%rd119, %r147, 4;
	add.s64 	%rd120, %rd2, %rd119;
	ld.global.f32 	%f511, [%rd120];
	fma.rn.f32 	%f553, %f510, %f511, %f553;
$L__BB5_24:
	ld.global.f32 	%f512, [%rd12];
	ld.global.f32 	%f513, [%rd13];
	ld.f32 	%f514, [%rd14];
	sub.f32 	%f515, %f513, %f514;
	fma.rn.f32 	%f516, %f515, 0f3BBB989D, 0f3F000000;
	cvt.sat.f32.f32 	%f517, %f516;
	mov.f32 	%f518, 0f4B400001;
	mov.f32 	%f519, 0f437C0000;
	fma.rm.f32 	%f520, %f517, %f519, %f518;
	add.f32 	%f521, %f520, 0fCB40007F;
	neg.f32 	%f522, %f521;
	fma.rn.f32 	%f523, %f515, 0f3FB8AA3B, %f522;
	fma.rn.f32 	%f524, %f515, 0f32A57060, %f523;
	mov.b32 	%r148, %f520;
	shl.b32 	%r149, %r148, 23;
	mov.b32 	%f525, %r149;
	ex2.approx.ftz.f32 	%f526, %f524;
	mul.f32 	%f527, %f526, %f525;
	mul.f32 	%f528, %f512, %f527;
	add.s32 	%r150, %r156, %r15;
	mul.wide.u32 	%rd121, %r150, 4;
	add.s64 	%rd122, %rd5, %rd121;
	ld.global.f32 	%f529, [%rd122];
	ld.global.f32 	%f530, [%rd15];
	sub.f32 	%f531, %f530, %f514;
	fma.rn.f32 	%f532, %f531, 0f3BBB989D, 0f3F000000;
	cvt.sat.f32.f32 	%f533, %f532;
	fma.rm.f32 	%f534, %f533, %f519, %f518;
	add.f32 	%f535, %f534, 0fCB40007F;
	neg.f32 	%f536, %f535;
	fma.rn.f32 	%f537, %f531, 0f3FB8AA3B, %f536;
	fma.rn.f32 	%f538, %f531, 0f32A57060, %f537;
	mov.b32 	%r151, %f534;
	shl.b32 	%r152, %r151, 23;
	mov.b32 	%f539, %r152;
	ex2.approx.ftz.f32 	%f540, %f538;
	mul.f32 	%f541, %f540, %f539;
	mul.f32 	%f542, %f553, %f541;
	fma.rn.f32 	%f543, %f529, %f528, %f542;
	ld.f32 	%f544, [%rd16];
	div.rn.f32 	%f545, %f543, %f544;
	st.global.f32 	[%rd122], %f545;
	add.s32 	%r156, %r156, 1;
	setp.ne.s32 	%p24, %r156, %r62;
	@%p24 bra 	$L__BB5_13;
	add.s32 	%r155, %r155, 1;
	setp.eq.s32 	%p25, %r155, %r60;
	@%p25 bra 	$L__BB5_36;
	bra.uni 	$L__BB5_12;
$L__BB5_26:
	and.b32  	%r47, %r62, 3;
	and.b32  	%r48, %r62, 2147483644;
	and.b32  	%r49, %r62, 1;
	mov.b32 	%r168, 0;
$L__BB5_27:
	setp.lt.u32 	%p10, %r62, 4;
	mul.wide.u32 	%rd63, %r168, 4;
	add.s64 	%rd24, %rd6, %rd63;
	add.s64 	%rd25, %rd7, %rd63;
	add.s64 	%rd26, %rd40, %rd63;
	mul.lo.s32 	%r51, %r168, %r62;
	add.s64 	%rd27, %rd4, %rd63;
	add.s64 	%rd28, %rd41, %rd63;
	mov.b32 	%r171, 0;
	@%p10 bra 	$L__BB5_30;
	mov.b32 	%r169, 0;
$L__BB5_29:
	.pragma "nounroll";
	ld.global.f32 	%f236, [%rd24];
	ld.global.f32 	%f237, [%rd25];
	ld.f32 	%f238, [%rd26];
	sub.f32 	%f239, %f237, %f238;
	fma.rn.f32 	%f240, %f239, 0f3BBB989D, 0f3F000000;
	cvt.sat.f32.f32 	%f241, %f240;
	mov.f32 	%f242, 0f4B400001;
	mov.f32 	%f243, 0f437C0000;
	fma.rm.f32 	%f244, %f241, %f243, %f242;
	add.f32 	%f245, %f244, 0fCB40007F;
	neg.f32 	%f246, %f245;
	fma.rn.f32 	%f247, %f239, 0f3FB8AA3B, %f246;
	fma.rn.f32 	%f248, %f239, 0f32A57060, %f247;
	mov.b32 	%r98, %f244;
	shl.b32 	%r99, %r98, 23;
	mov.b32 	%f249, %r99;
	ex2.approx.ftz.f32 	%f250, %f248;
	mul.f32 	%f251, %f250, %f249;
	mul.f32 	%f252, %f236, %f251;
	add.s32 	%r100, %r169, %r51;
	mul.wide.u32 	%rd64, %r100, 4;
	add.s64 	%rd65, %rd5, %rd64;
	ld.global.f32 	%f253, [%rd65];
	ld.global.f32 	%f254, [%rd27];
	sub.f32 	%f255, %f254, %f238;
	fma.rn.f32 	%f256, %f255, 0f3BBB989D, 0f3F000000;
	cvt.sat.f32.f32 	%f257, %f256;
	fma.rm.f32 	%f258, %f257, %f243, %f242;
	add.f32 	%f259, %f258, 0fCB40007F;
	neg.f32 	%f260, %f259;
	fma.rn.f32 	%f261, %f255, 0f3FB8AA3B, %f260;
	fma.rn.f32 	%f262, %f255, 0f32A57060, %f261;
	mov.b32 	%r101, %f258;
	shl.b32 	%r102, %r101, 23;
	mov.b32 	%f263, %r102;
	ex2.approx.ftz.f32 	%f264, %f262;
	mul.f32 	%f265, %f264, %f263;
	mul.f32 	%f266, %f265, 0f00000000;
	fma.rn.f32 	%f267, %f253, %f252, %f266;
	ld.f32 	%f268, [%rd28];
	div.rn.f32 	%f269, %f267, %f268;
	st.global.f32 	[%rd65], %f269;
	ld.global.f32 	%f270, [%rd24];
	ld.global.f32 	%f271, [%rd25];
	ld.f32 	%f272, [%rd26];
	sub.f32 	%f273, %f271, %f272;
	fma.rn.f32 	%f274, %f273, 0f3BBB989D, 0f3F000000;
	cvt.sat.f32.f32 	%f275, %f274;
	fma.rm.f32 	%f276, %f275, %f243, %f242;
	add.f32 	%f277, %f276, 0fCB40007F;
	neg.f32 	%f278, %f277;
	fma.rn.f32 	%f279, %f273, 0f3FB8AA3B, %f278;
	fma.rn.f32 	%f280, %f273, 0f32A57060, %f279;
	mov.b32 	%r103, %f276;
	shl.b32 	%r104, %r103, 23;
	mov.b32 	%f281, %r104;
	ex2.approx.ftz.f32 	%f282, %f280;
	mul.f32 	%f283, %f282, %f281;
	mul.f32 	%f284, %f270, %f283;
	ld.global.f32 	%f285, [%rd65+4];
	ld.global.f32 	%f286, [%rd27];
	sub.f32 	%f287, %f286, %f272;
	fma.rn.f32 	%f288, %f287, 0f3BBB989D, 0f3F000000;
	cvt.sat.f32.f32 	%f289, %f288;
	fma.rm.f32 	%f290, %f289, %f243, %f242;
	add.f32 	%f291, %f290, 0fCB40007F;
	neg.f32 	%f292, %f291;
	fma.rn.f32 	%f293, %f287, 0f3FB8AA3B, %f292;
	fma.rn.f32 	%f294, %f287, 0f32A57060, %f293;
	mov.b32 	%r105, %f290;
	shl.b32 	%r106, %r105, 23;
	mov.b32 	%f295, %r106;
	ex2.approx.ftz.f32 	%f296, %f294;
	mul.f32 	%f297, %f296, %f295;
	mul.f32 	%f298, %f297, 0f00000000;
	fma.rn.f32 	%f299, %f285, %f284, %f298;
	ld.f32 	%f300, [%rd28];
	div.rn.f32 	%f301, %f299, %f300;
	st.global.f32 	[%rd65+4], %f301;
	ld.global.f32 	%f302, [%rd24];
	ld.global.f32 	%f303, [%rd25];
	ld.f32 	%f304, [%rd26];
	sub.f32 	%f305, %f303, %f304;
	fma.rn.f32 	%f306, %f305, 0f3BBB989D, 0f3F000000;
	cvt.sat.f32.f32 	%f307, %f306;
	fma.rm.f32 	%f308, %f307, %f243, %f242;
	add.f32 	%f309, %f308, 0fCB40007F;
	neg.f32 	%f310, %f309;
	fma.rn.f32 	%f311, %f305, 0f3FB8AA3B, %f310;
	fma.rn.f32 	%f312, %f305, 0f32A57060, %f311;
	mov.b32 	%r107, %f308;
	shl.b32 	%r108, %r107, 23;
	mov.b32 	%f313, %r108;
	ex2.approx.ftz.f32 	%f314, %f312;
	mul.f32 	%f315, %f314, %f313;
	mul.f32 	%f316, %f302, %f315;
	ld.global.f32 	%f317, [%rd65+8];
	ld.global.f32 	%f318, [%rd27];
	sub.f32 	%f319, %f318, %f304;
	fma.rn.f32 	%f320, %f319, 0f3BBB989D, 0f3F000000;
	cvt.sat.f32.f32 	%f321, %f320;
	fma.rm.f32 	%f322, %f321, %f243, %f242;
	add.f32 	%f323, %f322, 0fCB40007F;
	neg.f32 	%f324, %f323;
	fma.rn.f32 	%f325, %f319, 0f3FB8AA3B, %f324;
	fma.rn.f32 	%f326, %f319, 0f32A57060, %f325;
	mov.b32 	%r109, %f322;
	shl.b32 	%r110, %r109, 23;
	mov.b32 	%f327, %r110;
	ex2.approx.ftz.f32 	%f328, %f326;
	mul.f32 	%f329, %f328, %f327;
	mul.f32 	%f330, %f329, 0f00000000;
	fma.rn.f32 	%f331, %f317, %f316, %f330;
	ld.f32 	%f332, [%rd28];
	div.rn.f32 	%f333, %f331, %f332;
	st.global.f32 	[%rd65+8], %f333;
	ld.global.f32 	%f334, [%rd24];
	ld.global.f32 	%f335, [%rd25];
	ld.f32 	%f336, [%rd26];
	sub.f32 	%f337, %f335, %f336;
	fma.rn.f32 	%f338, %f337, 0f3BBB989D, 0f3F000000;
	cvt.sat.f32.f32 	%f339, %f338;
	fma.rm.f32 	%f340, %f339, %f243, %f242;
	add.f32 	%f341, %f340, 0fCB40007F;
	neg.f32 	%f342, %f341;
	fma.rn.f32 	%f343, %f337, 0f3FB8AA3B, %f342;
	fma.rn.f32 	%f344, %f337, 0f32A57060, %f343;
	mov.b32 	%r111, %f340;
	shl.b32 	%r112, %r111, 23;
	mov.b32 	%f345, %r112;
	ex2.approx.ftz.f32 	%f346, %f344;
	mul.f32 	%f347, %f346, %f345;
	mul.f32 	%f348, %f334, %f347;
	ld.global.f32 	%f349, [%rd65+12];
	ld.global.f32 	%f350, [%rd27];
	sub.f32 	%f351, %f350, %f336;
	fma.rn.f32 	%f352, %f351, 0f3BBB989D, 0f3F000000;
	cvt.sat.f32.f32 	%f353, %f352;
	fma.rm.f32 	%f354, %f353, %f243, %f242;
	add.f32 	%f355, %f354, 0fCB40007F;
	neg.f32 	%f356, %f355;
	fma.rn.f32 	%f357, %f351, 0f3FB8AA3B, %f356;
	fma.rn.f32 	%f358, %f351, 0f32A57060, %f357;
	mov.b32 	%r113, %f354;
	shl.b32 	%r114, %r113, 23;
	mov.b32 	%f359, %r114;
	ex2.approx.ftz.f32 	%f360, %f358;
	mul.f32 	%f361, %f360, %f359;
	mul.f32 	%f362, %f361, 0f00000000;
	fma.rn.f32 	%f363, %f349, %f348, %f362;
	ld.f32 	%f364, [%rd28];
	div.rn.f32 	%f365, %f363, %f364;
	st.global.f32 	[%rd65+12], %f365;
	add.s32 	%r169, %r169, 4;
	setp.ne.s32 	%p11, %r169, %r48;
	mov.u32 	%r171, %r48;
	@%p11 bra 	$L__BB5_29;
$L__BB5_30:
	setp.eq.s32 	%p12, %r47, 0;
	@%p12 bra 	$L__BB5_35;
	setp.eq.s32 	%p13, %r47, 1;
	@%p13 bra 	$L__BB5_33;
	ld.global.f32 	%f366, [%rd24];
	ld.global.f32 	%f367, [%rd25];
	ld.f32 	%f368, [%rd26];
	sub.f32 	%f369, %f367, %f368;
	fma.rn.f32 	%f370, %f369, 0f3BBB989D, 0f3F000000;
	cvt.sat.f32.f32 	%f371, %f370;
	mov.f32 	%f372, 0f4B400001;
	mov.f32 	%f373, 0f437C0000;
	fma.rm.f32 	%f374, %f371, %f373, %f372;
	add.f32 	%f375, %f374, 0fCB40007F;
	neg.f32 	%f376, %f375;
	fma.rn.f32 	%f377, %f369, 0f3FB8AA3B, %f376;
	fma.rn.f32 	%f378, %f369, 0f32A57060, %f377;
	mov.b32 	%r115, %f374;
	shl.b32 	%r116, %r115, 23;
	mov.b32 	%f379, %r116;
	ex2.approx.ftz.f32 	%f380, %f378;
	mul.f32 	%f381, %f380, %f379;
	mul.f32 	%f382, %f366, %f381;
	add.s32 	%r117, %r171, %r51;
	mul.wide.u32 	%rd66, %r117, 4;
	add.s64 	%rd67, %rd5, %rd66;
	ld.global.f32 	%f383, [%rd67];
	ld.global.f32 	%f384, [%rd27];
	sub.f32 	%f385, %f384, %f368;
	fma.rn.f32 	%f386, %f385, 0f3BBB989D, 0f3F000000;
	cvt.sat.f32.f32 	%f387, %f386;
	fma.rm.f32 	%f388, %f387, %f373, %f372;
	add.f32 	%f389, %f388, 0fCB40007F;
	neg.f32 	%f390, %f389;
	fma.rn.f32 	%f391, %f385, 0f3FB8AA3B, %f390;
	fma.rn.f32 	%f392, %f385, 0f32A57060, %f391;
	mov.b32 	%r118, %f388;
	shl.b32 	%r119, %r118, 23;
	mov.b32 	%f393, %r119;
	ex2.approx.ftz.f32 	%f394, %f392;
	mul.f32 	%f395, %f394, %f393;
	mul.f32 	%f396, %f395, 0f00000000;
	fma.rn.f32 	%f397, %f383, %f382, %f396;
	ld.f32 	%f398, [%rd28];
	div.rn.f32 	%f399, %f397, %f398;
	st.global.f32 	[%rd67], %f399;
	ld.global.f32 	%f400, [%rd24];
	ld.global.f32 	%f401, [%rd25];
	ld.f32 	%f402, [%rd26];
	sub.f32 	%f403, %f401, %f402;
	fma.rn.f32 	%f404, %f403, 0f3BBB989D, 0f3F000000;
	cvt.sat.f32.f32 	%f405, %f404;
	fma.rm.f32 	%f406, %f405, %f373, %f372;
	add.f32 	%f407, %f406, 0fCB40007F;
	neg.f32 	%f408, %f407;
	fma.rn.f32 	%f409, %f403, 0f3FB8AA3B, %f408;
	fma.rn.f32 	%f410, %f403, 0f32A57060, %f409;
	mov.b32 	%r120, %f406;
	shl.b32 	%r121, %r120, 23;
	mov.b32 	%f411, %r121;
	ex2.approx.ftz.f32 	%f412, %f410;
	mul.f32 	%f413, %f412, %f411;
	mul.f32 	%f414, %f400, %f413;
	cvt.u64.u32 	%rd68, %r51;
	cvt.u64.u32 	%rd69, %r171;
	add.s64 	%rd70, %rd69, %rd68;
	shl.b64 	%rd71, %rd70, 2;
	add.s64 	%rd72, %rd5, %rd71;
	ld.global.f32 	%f415, [%rd72+4];
	ld.global.f32 	%f416, [%rd27];
	sub.f32 	%f417, %f416, %f402;
	fma.rn.f32 	%f418, %f417, 0f3BBB989D, 0f3F000000;
	cvt.sat.f32.f32 	%f419, %f418;
	fma.rm.f32 	%f420, %f419, %f373, %f372;
	add.f32 	%f421, %f420, 0fCB40007F;
	neg.f32 	%f422, %f421;
	fma.rn.f32 	%f423, %f417, 0f3FB8AA3B, %f422;
	fma.rn.f32 	%f424, %f417, 0f32A57060, %f423;
	mov.b32 	%r122, %f420;
	shl.b32 	%r123, %r122, 23;
	mov.b32 	%f425, %r123;
	ex2.approx.ftz.f32 	%f426, %f424;
	mul.f32 	%f427, %f426, %f425;
	mul.f32 	%f428, %f427, 0f00000000;
	fma.rn.f32 	%f429, %f415, %f414, %f428;
	ld.f32 	%f430, [%rd28];
	div.rn.f32 	%f431, %f429, %f430;
	st.global.f32 	[%rd72+4], %f431;
	add.s32 	%r171, %r171, 2;
$L__BB5_33:
	setp.eq.s32 	%p14, %r49, 0;
	@%p14 bra 	$L__BB5_35;
	ld.global.f32 	%f432, [%rd24];
	ld.global.f32 	%f433, [%rd25];
	ld.f32 	%f434, [%rd26];
	sub.f32 	%f435, %f433, %f434;
	fma.rn.f32 	%f436, %f435, 0f3BBB989D, 0f3F000000;
	cvt.sat.f32.f32 	%f437, %f436;
	mov.f32 	%f438, 0f4B400001;
	mov.f32 	%f439, 0f437C0000;
	fma.rm.f32 	%f440, %f437, %f439, %f438;
	add.f32 	%f441, %f440, 0fCB40007F;
	neg.f32 	%f442, %f441;
	fma.rn.f32 	%f443, %f435, 0f3FB8AA3B, %f442;
	fma.rn.f32 	%f444, %f435, 0f32A57060, %f443;
	mov.b32 	%r124, %f440;
	shl.b32 	%r125, %r124, 23;
	mov.b32 	%f445, %r125;
	ex2.approx.ftz.f32 	%f446, %f444;
	mul.f32 	%f447, %f446, %f445;
	mul.f32 	%f448, %f432, %f447;
	add.s32 	%r126, %r171, %r51;
	mul.wide.u32 	%rd73, %r126, 4;
	add.s64 	%rd74, %rd5, %rd73;
	ld.global.f32 	%f449, [%rd74];
	ld.global.f32 	%f450, [%rd27];
	sub.f32 	%f451, %f450, %f434;
	fma.rn.f32 	%f452, %f451, 0f3BBB989D, 0f3F000000;
	cvt.sat.f32.f32 	%f453, %f452;
	fma.rm.f32 	%f454, %f453, %f439, %f438;
	add.f32 	%f455, %f454, 0fCB40007F;
	neg.f32 	%f456, %f455;
	fma.rn.f32 	%f457, %f451, 0f3FB8AA3B, %f456;
	fma.rn.f32 	%f458, %f451, 0f32A57060, %f457;
	mov.b32 	%r127, %f454;
	shl.b32 	%r128, %r127, 23;
	mov.b32 	%f459, %r128;
	ex2.approx.ftz.f32 	%f460, %f458;
	mul.f32 	%f461, %f460, %f459;
	mul.f32 	%f462, %f461, 0f00000000;
	fma.rn.f32 	%f463, %f449, %f448, %f462;
	ld.f32 	%f464, [%rd28];
	div.rn.f32 	%f465, %f463, %f464;
	st.global.f32 	[%rd74], %f465;
$L__BB5_35:
	add.s32 	%r168, %r168, 1;
	setp.eq.s32 	%p15, %r168, %r60;
	@%p15 bra 	$L__BB5_36;
	bra.uni 	$L__BB5_27;
$L__BB5_36:
	setp.eq.s32 	%p26, %r60, 0;
	@%p26 bra 	$L__BB5_41;
	mov.b64 	%rd131, 0;
$L__BB5_38:
	add.s64 	%rd124, %rd40, %rd131;
	ld.u8 	%rs1, [%rd124];
	add.s64 	%rd125, %rd7, %rd131;
	st.global.u8 	[%rd125], %rs1;
	add.s64 	%rd131, %rd131, 1;
	setp.lt.u64 	%p27, %rd131, %rd8;
	@%p27 bra 	$L__BB5_38;
	mov.b64 	%rd132, 0;
$L__BB5_40:
	add.s64 	%rd127, %rd41, %rd132;
	ld.u8 	%rs2, [%rd127];
	add.s64 	%rd128, %rd6, %rd132;
	st.global.u8 	[%rd128], %rs2;
	add.s64 	%rd132, %rd132, 1;
	setp.lt.u64 	%p28, %rd132, %rd8;
	@%p28 bra 	$L__BB5_40;
$L__BB5_41:
	{ // callseq 6, 0
	.param .b64 param0;
	st.param.b64 	[param0], %rd40;
	call.uni 
	free, 
	(
	param0
	);
	} // callseq 6
	{ // callseq 7, 0
	.param .b64 param0;
	st.param.b64 	[param0], %rd41;
	call.uni 
	free, 
	(
	param0
	);
	} // callseq 7
	ret;

}


// ===== COMPILED SASS (sm_100) =====

	.target	sm_100

	.elftype	@"ET_EXEC"


//--------------------- .note.nv.tkinfo           --------------------------
	.section	.note.nv.tkinfo,"",@"SHT_NOTE"
	.sectionflags	@"SHF_NOTE_NV_TKINFO"
	.tkinfo
        /*0018*/ 	.word	0x00000002
        /*0030*/ 	.string	""
        /*0030*/ 	.string	"ptxas"
        /*0030*/ 	.string	"Cuda compilation tools, release 13.0, V13.0.88"
        /*0030*/ 	.string	"Build cuda_13.0.r13.0/compiler.36424714_0"
        /*0030*/ 	.string	"-arch sm_100 -m 64 "



//--------------------- .note.nv.cuinfo           --------------------------
	.section	.note.nv.cuinfo,"",@"SHT_NOTE"
	.sectionflags	@"SHF_NOTE_NV_CUINFO"
        /*0018*/ 	.short	0x0002
        /*001a*/ 	.short	0x0064
        /*001c*/ 	.short	0x0082
	.zero		2


//--------------------- .nv.info                  --------------------------
	.section	.nv.info,"",@"SHT_CUDA_INFO"
	.align	4


	//----- nvinfo : EIATTR_REGCOUNT
	.align		4
        /*0000*/ 	.byte	0x04, 0x2f
        /*0002*/ 	.short	(.L_3 - .L_2)
	.align		4
.L_2:
        /*0004*/ 	.word	index@(_Z22flash_attention_kernelPfS_S_S_S_S_iiiif)
        /*0008*/ 	.word	0x00000028


	//----- nvinfo : EIATTR_FRAME_SIZE
	.align		4
.L_3:
        /*000c*/ 	.byte	0x04, 0x11
        /*000e*/ 	.short	(.L_5 - .L_4)
	.align		4
.L_4:
        /*0010*/ 	.word	index@($__internal_1_$__cuda_sm3x_div_rn_noftz_f32_slowpath)
        /*0014*/ 	.word	0x00000000


	//----- nvinfo : EIATTR_FRAME_SIZE
	.align		4
.L_5:
        /*0018*/ 	.byte	0x04, 0x11
        /*001a*/ 	.short	(.L_7 - .L_6)
	.align		4
.L_6:
        /*001c*/ 	.word	index@(_Z22flash_attention_kernelPfS_S_S_S_S_iiiif)
        /*0020*/ 	.word	0x00000000


	//----- nvinfo : EIATTR_REGCOUNT
	.align		4
.L_7:
        /*0024*/ 	.byte	0x04, 0x2f
        /*0026*/ 	.short	(.L_9 - .L_8)
	.align		4
.L_8:
        /*0028*/ 	.word	index@(_Z14QKDotAndScalarPfS_S_iifi)
        /*002c*/ 	.word	0x00000015


	//----- nvinfo : EIATTR_FRAME_SIZE
	.align		4
.L_9:
        /*0030*/ 	.byte	0x04, 0x11
        /*0032*/ 	.short	(.L_11 - .L_10)
	.align		4
.L_10:
        /*0034*/ 	.word	index@(_Z14QKDotAndScalarPfS_S_iifi)
        /*0038*/ 	.word	0x00000000


	//----- nvinfo : EIATTR_REGCOUNT
	.align		4
.L_11:
        /*003c*/ 	.byte	0x04, 0x2f
        /*003e*/ 	.short	(.L_13 - .L_12)
	.align		4
.L_12:
        /*0040*/ 	.word	index@(_Z6RowMaxPfS_ii)
        /*0044*/ 	.word	0x0000001e


	//----- nvinfo : EIATTR_FRAME_SIZE
	.align		4
.L_13:
        /*0048*/ 	.byte	0x04, 0x11
        /*004a*/ 	.short	(.L_15 - .L_14)
	.align		4
.L_14:
        /*004c*/ 	.word	index@(_Z6RowMaxPfS_ii)
        /*0050*/ 	.word	0x00000000


	//----- nvinfo : EIATTR_REGCOUNT
	.align		4
.L_15:
        /*0054*/ 	.byte	0x04, 0x2f
        /*0056*/ 	.short	(.L_17 - .L_16)
	.align		4
.L_16:
        /*0058*/ 	.word	index@(_Z14MinusMaxAndExpPfS_S_ii)
        /*005c*/ 	.word	0x0000001a


	//----- nvinfo : EIATTR_FRAME_SIZE
	.align		4
.L_17:
        /*0060*/ 	.byte	0x04, 0x11
        /*0062*/ 	.short	(.L_19 - .L_18)
	.align		4
.L_18:
        /*0064*/ 	.word	index@(_Z14MinusMaxAndExpPfS_S_ii)
        /*0068*/ 	.word	0x00000000


	//----- nvinfo : EIATTR_REGCOUNT
	.align		4
.L_19:
        /*006c*/ 	.byte	0x04, 0x2f
        /*006e*/ 	.short	(.L_21 - .L_20)
	.align		4
.L_20:
        /*0070*/ 	.word	index@(_Z6RowSumPfS_ii)
        /*0074*/ 	.word	0x00000012


	//----- nvinfo : EIATTR_FRAME_SIZE
	.align		4
.L_21:
        /*0078*/ 	.byte	0x04, 0x11
        /*007a*/ 	.short	(.L_23 - .L_22)
	.align		4
.L_22:
        /*007c*/ 	.word	index@(_Z6RowSumPfS_ii)
        /*0080*/ 	.word	0x00000000


	//----- nvinfo : EIATTR_REGCOUNT
	.align		4
.L_23:
        /*0084*/ 	.byte	0x04, 0x2f
        /*0086*/ 	.short	(.L_25 - .L_24)
	.align		4
.L_24:
        /*0088*/ 	.word	index@(_Z12UpdateMiLiOiPfS_S_S_S_S_S_iii)
        /*008c*/ 	.word	0x00000032


	//----- nvinfo : EIATTR_FRAME_SIZE
	.align		4
.L_25:
        /*0090*/ 	.byte	0x04, 0x11
        /*0092*/ 	.short	(.L_27 - .L_26)
	.align		4
.L_26:
        /*0094*/ 	.word	index@($__internal_0_$__cuda_sm3x_div_rn_noftz_f32_slowpath)
        /*0098*/ 	.word	0x00000000


	//----- nvinfo : EIATTR_FRAME_SIZE
	.align		4
.L_27:
        /*009c*/ 	.byte	0x04, 0x11
        /*009e*/ 	.short	(.L_29 - .L_28)
	.align		4
.L_28:
        /*00a0*/ 	.word	index@(_Z12UpdateMiLiOiPfS_S_S_S_S_S_iii)
        /*00a4*/ 	.word	0x00000000


	//----- nvinfo : EIATTR_MIN_STACK_SIZE
	.align		4
.L_29:
        /*00a8*/ 	.byte	0x04, 0x12
        /*00aa*/ 	.short	(.L_31 - .L_30)
	.align		4
.L_30:
        /*00ac*/ 	.word	index@(_Z12UpdateMiLiOiPfS_S_S_S_S_S_iii)
        /*00b0*/ 	.word	0x00000000


	//----- nvinfo : EIATTR_MIN_STACK_SIZE
	.align		4
.L_31:
        /*00b4*/ 	.byte	0x04, 0x12
        /*00b6*/ 	.short	(.L_33 - .L_32)
	.align		4
.L_32:
        /*00b8*/ 	.word	index@(_Z6RowSumPfS_ii)
        /*00bc*/ 	.word	0x00000000


	//----- nvinfo : EIATTR_MIN_STACK_SIZE
	.align		4
.L_33:
        /*00c0*/ 	.byte	0x04, 0x12
        /*00c2*/ 	.short	(.L_35 - .L_34)
	.align		4
.L_34:
        /*00c4*/ 	.word	index@(_Z14MinusMaxAndExpPfS_S_ii)
        /*00c8*/ 	.word	0x00000000


	//----- nvinfo : EIATTR_MIN_STACK_SIZE
	.align		4
.L_35:
        /*00cc*/ 	.byte	0x04, 0x12
        /*00ce*/ 	.short	(.L_37 - .L_36)
	.align		4
.L_36:
        /*00d0*/ 	.word	index@(_Z6RowMaxPfS_ii)
        /*00d4*/ 	.word	0x00000000


	//----- nvinfo : EIATTR_MIN_STACK_SIZE
	.align		4
.L_37:
        /*00d8*/ 	.byte	0x04, 0x12
        /*00da*/ 	.short	(.L_39 - .L_38)
	.align		4
.L_38:
        /*00dc*/ 	.word	index@(_Z14QKDotAndScalarPfS_S_iifi)
        /*00e0*/ 	.word	0x00000000


	//----- nvinfo : EIATTR_MIN_STACK_SIZE
	.align		4
.L_39:
        /*00e4*/ 	.byte	0x04, 0x12
        /*00e6*/ 	.short	(.L_41 - .L_40)
	.align		4
.L_40:
        /*00e8*/ 	.word	index@(_Z22flash_attention_kernelPfS_S_S_S_S_iiiif)
        /*00ec*/ 	.word	0x00000000
.L_41:


//--------------------- .nv.compat                --------------------------
	.section	.nv.compat,"",@"SHT_CUDA_COMPAT_INFO"
	.align	4
        /*0000*/ 	.byte	0x02, 0x09, 0x00, 0x00, 0x02, 0x02, 0x01, 0x00, 0x02, 0x05, 0x05, 0x00, 0x03, 0x07, 0x01, 0x01
        /*0010*/ 	.byte	0x02, 0x03, 0x00, 0x00, 0x02, 0x06, 0x01, 0x00, 0x04, 0x0b, 0x08, 0x00, 0x01, 0x00, 0x00, 0x00
        /*0020*/ 	.byte	0x00, 0x00, 0x00, 0x00


//--------------------- .nv.info._Z12UpdateMiLiOiPfS_S_S_S_S_S_iii --------------------------
	.section	.nv.info._Z12UpdateMiLiOiPfS_S_S_S_S_S_iii,"",@"SHT_CUDA_INFO"
	.sectionflags	@""
	.align	4


	//----- nvinfo : EIATTR_CUDA_API_VERSION
	.align		4
        /*0000*/ 	.byte	0x04, 0x37
        /*0002*/ 	.short	(.L_43 - .L_42)
.L_42:
        /*0004*/ 	.word	0x00000082


	//----- nvinfo : EIATTR_KPARAM_INFO
	.align		4
.L_43:
        /*0008*/ 	.byte	0x04, 0x17
        /*000a*/ 	.short	(.L_45 - .L_44)
.L_44:
        /*000c*/ 	.word	0x00000000
        /*0010*/ 	.short	0x0009
        /*0012*/ 	.short	0x0040
        /*0014*/ 	.byte	0x00, 0xf0, 0x11, 0x00


	//----- nvinfo : EIATTR_KPARAM_INFO
	.align		4
.L_45:
        /*0018*/ 	.byte	0x04, 0x17
        /*001a*/ 	.short	(.L_47 - .L_46)
.L_46:
        /*001c*/ 	.word	0x00000000
        /*0020*/ 	.short	0x0008
        /*0022*/ 	.short	0x003c
        /*0024*/ 	.byte	0x00, 0xf0, 0x11, 0x00


	//----- nvinfo : EIATTR_KPARAM_INFO
	.align		4
.L_47:
        /*0028*/ 	.byte	0x04, 0x17
        /*002a*/ 	.short	(.L_49 - .L_48)
.L_48:
        /*002c*/ 	.word	0x00000000
        /*0030*/ 	.short	0x0007
        /*0032*/ 	.short	0x0038
        /*0034*/ 	.byte	0x00, 0xf0, 0x11, 0x00


	//----- nvinfo : EIATTR_KPARAM_INFO
	.align		4
.L_49:
        /*0038*/ 	.byte	0x04, 0x17
        /*003a*/ 	.short	(.L_51 - .L_50)
.L_50:
        /*003c*/ 	.word	0x00000000
        /*0040*/ 	.short	0x0006
        /*0042*/ 	.short	0x0030
        /*0044*/ 	.byte	0x00, 0xf5, 0x21, 0x00


	//----- nvinfo : EIATTR_KPARAM_INFO
	.align		4
.L_51:
        /*0048*/ 	.byte	0x04, 0x17
        /*004a*/ 	.short	(.L_53 - .L_52)
.L_52:
        /*004c*/ 	.word	0x00000000
        /*0050*/ 	.short	0x0005
        /*0052*/ 	.short	0x0028
        /*0054*/ 	.byte	0x00, 0xf5, 0x21, 0x00


	//----- nvinfo : EIATTR_KPARAM_INFO
	.align		4
.L_53:
        /*0058*/ 	.byte	0x04, 0x17
        /*005a*/ 	.short	(.L_55 - .L_54)
.L_54:
        /*005c*/ 	.word	0x00000000
        /*0060*/ 	.short	0x0004
        /*0062*/ 	.short	0x0020
        /*0064*/ 	.byte	0x00, 0xf5, 0x21, 0x00


	//----- nvinfo : EIATTR_KPARAM_INFO
	.align		4
.L_55:
        /*0068*/ 	.byte	0x04, 0x17
        /*006a*/ 	.short	(.L_57 - .L_56)
.L_56:
        /*006c*/ 	.word	0x00000000
        /*0070*/ 	.short	0x0003
        /*0072*/ 	.short	0x0018
        /*0074*/ 	.byte	0x00, 0xf5, 0x21, 0x00


	//----- nvinfo : EIATTR_KPARAM_INFO
	.align		4
.L_57:
        /*0078*/ 	.byte	0x04, 0x17
        /*007a*/ 	.short	(.L_59 - .L_58)
.L_58:
        /*007c*/ 	.word	0x00000000
        /*0080*/ 	.short	0x0002
        /*0082*/ 	.short	0x0010
        /*0084*/ 	.byte	0x00, 0xf5, 0x21, 0x00


	//----- nvinfo : EIATTR_KPARAM_INFO
	.align		4
.L_59:
        /*0088*/ 	.byte	0x04, 0x17
        /*008a*/ 	.short	(.L_61 - .L_60)
.L_60:
        /*008c*/ 	.word	0x00000000
        /*0090*/ 	.short	0x0001
        /*0092*/ 	.short	0x0008
        /*0094*/ 	.byte	0x00, 0xf5, 0x21, 0x00


	//----- nvinfo : EIATTR_KPARAM_INFO
	.align		4
.L_61:
        /*0098*/ 	.byte	0x04, 0x17
        /*009a*/ 	.short	(.L_63 - .L_62)
.L_62:
        /*009c*/ 	.word	0x00000000
        /*00a0*/ 	.short	0x0000
        /*00a2*/ 	.short	0x0000
        /*00a4*/ 	.byte	0x00, 0xf5, 0x21, 0x00


	//----- nvinfo : EIATTR_SPARSE_MMA_MASK
	.align		4
.L_63:
        /*00a8*/ 	.byte	0x03, 0x50
        /*00aa*/ 	.short	0x0000


	//----- nvinfo : EIATTR_MAXREG_COUNT
	.align		4
        /*00ac*/ 	.byte	0x03, 0x1b
        /*00ae*/ 	.short	0x00ff


	//----- nvinfo : EIATTR_EXTERNS
	.align		4
        /*00b0*/ 	.byte	0x04, 0x0f
        /*00b2*/ 	.short	(.L_65 - .L_64)


	//   ....[0]....
	.align		4
.L_64:
        /*00b4*/ 	.word	index@(malloc)


	//   ....[1]....
	.align		4
        /*00b8*/ 	.word	index@(free)


	//----- nvinfo : EIATTR_MERCURY_ISA_VERSION
	.align		4
.L_65:
        /*00bc*/ 	.byte	0x03, 0x5f
        /*00be*/ 	.short	0x0101


	//----- nvinfo : EIATTR_VRC_CTA_INIT_COUNT
	.align		4
        /*00c0*/ 	.byte	0x02, 0x4a
	.zero		1
	.zero		1


	//----- nvinfo : EIATTR_SYSCALL_OFFSETS
	.align		4
        /*00c4*/ 	.byte	0x04, 0x46
        /*00c6*/ 	.short	(.L_67 - .L_66)


	//   ....[0]....
.L_66:
        /*00c8*/ 	.word	0x000000c0


	//   ....[1]....
        /*00cc*/ 	.word	0x00000170


	//   ....[2]....
        /*00d0*/ 	.word	0x00003970


	//   ....[3]....
        /*00d4*/ 	.word	0x000039c0


	//----- nvinfo : EIATTR_EXIT_INSTR_OFFSETS
	.align		4
.L_67:
        /*00d8*/ 	.byte	0x04, 0x1c
        /*00da*/ 	.short	(.L_69 - .L_68)


	//   ....[0]....
.L_68:
        /*00dc*/ 	.word	0x000039d0


	//----- nvinfo : EIATTR_CRS_STACK_SIZE
	.align		4
.L_69:
        /*00e0*/ 	.byte	0x04, 0x1e
        /*00e2*/ 	.short	(.L_71 - .L_70)
.L_70:
        /*00e4*/ 	.word	0x00000000


	//----- nvinfo : EIATTR_CBANK_PARAM_SIZE
	.align		4
.L_71:
        /*00e8*/ 	.byte	0x03, 0x19
        /*00ea*/ 	.short	0x0044


	//----- nvinfo : EIATTR_PARAM_CBANK
	.align		4
        /*00ec*/ 	.byte	0x04, 0x0a
        /*00ee*/ 	.short	(.L_73 - .L_72)
	.align		4
.L_72:
        /*00f0*/ 	.word	index@(.nv.constant0._Z12UpdateMiLiOiPfS_S_S_S_S_S_iii)
        /*00f4*/ 	.short	0x0380
        /*00f6*/ 	.short	0x0044


	//----- nvinfo : EIATTR_SW_WAR
	.align		4
.L_73:
        /*00f8*/ 	.byte	0x04, 0x36
        /*00fa*/ 	.short	(.L_75 - .L_74)
.L_74:
        /*00fc*/ 	.word	0x00000008
.L_75:


//--------------------- .nv.info._Z6RowSumPfS_ii  --------------------------
	.section	.nv.info._Z6RowSumPfS_ii,"",@"SHT_CUDA_INFO"
	.sectionflags	@""
	.align	4


	//----- nvinfo : EIATTR_CUDA_API_VERSION
	.align		4
        /*0000*/ 	.byte	0x04, 0x37
        /*0002*/ 	.short	(.L_77 - .L_76)
.L_76:
        /*0004*/ 	.word	0x00000082


	//----- nvinfo : EIATTR_KPARAM_INFO
	.align		4
.L_77:
        /*0008*/ 	.byte	0x04, 0x17
        /*000a*/ 	.short	(.L_79 - .L_78)
.L_78:
        /*000c*/ 	.word	0x00000000
        /*0010*/ 	.short	0x0003
        /*0012*/ 	.short	0x0014
        /*0014*/ 	.byte	0x00, 0xf0, 0x11, 0x00


	//----- nvinfo : EIATTR_KPARAM_INFO
	.align		4
.L_79:
        /*0018*/ 	.byte	0x04, 0x17
        /*001a*/ 	.short	(.L_81 - .L_80)
.L_80:
        /*001c*/ 	.word	0x00000000
        /*0020*/ 	.short	0x0002
        /*0022*/ 	.short	0x0010
        /*0024*/ 	.byte	0x00, 0xf0, 0x11, 0x00


	//----- nvinfo : EIATTR_KPARAM_INFO
	.align		4
.L_81:
        /*0028*/ 	.byte	0x04, 0x17
        /*002a*/ 	.short	(.L_83 - .L_82)
.L_82:
        /*002c*/ 	.word	0x00000000
        /*0030*/ 	.short	0x0001
        /*0032*/ 	.short	0x0008
        /*0034*/ 	.byte	0x00, 0xf5, 0x21, 0x00


	//----- nvinfo : EIATTR_KPARAM_INFO
	.align		4
.L_83:
        /*0038*/ 	.byte	0x04, 0x17
        /*003a*/ 	.short	(.L_85 - .L_84)
.L_84:
        /*003c*/ 	.word	0x00000000
        /*0040*/ 	.short	0x0000
        /*0042*/ 	.short	0x0000
        /*0044*/ 	.byte	0x00, 0xf5, 0x21, 0x00


	//----- nvinfo : EIATTR_SPARSE_MMA_MASK
	.align		4
.L_85:
        /*0048*/ 	.byte	0x03, 0x50
        /*004a*/ 	.short	0x0000


	//----- nvinfo : EIATTR_MAXREG_COUNT
	.align		4
        /*004c*/ 	.byte	0x03, 0x1b
        /*004e*/ 	.short	0x00ff


	//----- nvinfo : EIATTR_MERCURY_ISA_VERSION
	.align		4
        /*0050*/ 	.byte	0x03, 0x5f
        /*0052*/ 	.short	0x0101


	//----- nvinfo : EIATTR_VRC_CTA_INIT_COUNT
	.align		4
        /*0054*/ 	.byte	0x02, 0x4a
	.zero		1
	.zero		1


	//----- nvinfo : EIATTR_EXIT_INSTR_OFFSETS
	.align		4
        /*0058*/ 	.byte	0x04, 0x1c
        /*005a*/ 	.short	(.L_87 - .L_86)


	//   ....[0]....
.L_86:
        /*005c*/ 	.word	0x00000030


	//   ....[1]....
        /*0060*/ 	.word	0x00000b10


	//   ....[2]....
        /*0064*/ 	.word	0x00000c70


	//   ....[3]....
        /*0068*/ 	.word	0x00000d30


	//   ....[4]....
        /*006c*/ 	.word	0x00000db0


	//   ....[5]....
        /*0070*/ 	.word	0x00000e00


	//----- nvinfo : EIATTR_CBANK_PARAM_SIZE
	.align		4
.L_87:
        /*0074*/ 	.byte	0x03, 0x19
        /*0076*/ 	.short	0x0018


	//----- nvinfo : EIATTR_PARAM_CBANK
	.align		4
        /*0078*/ 	.byte	0x04, 0x0a
        /*007a*/ 	.short	(.L_89 - .L_88)
	.align		4
.L_88:
        /*007c*/ 	.word	index@(.nv.constant0._Z6RowSumPfS_ii)
        /*0080*/ 	.short	0x0380
        /*0082*/ 	.short	0x0018


	//----- nvinfo : EIATTR_SW_WAR
	.align		4
.L_89:
        /*0084*/ 	.byte	0x04, 0x36
        /*0086*/ 	.short	(.L_91 - .L_90)
.L_90:
        /*0088*/ 	.word	0x00000008
.L_91:


//--------------------- .nv.info._Z14MinusMaxAndExpPfS_S_ii --------------------------
	.section	.nv.info._Z14MinusMaxAndExpPfS_S_ii,"",@"SHT_CUDA_INFO"
	.sectionflags	@""
	.align	4


	//----- nvinfo : EIATTR_CUDA_API_VERSION
	.align		4
        /*0000*/ 	.byte	0x04, 0x37
        /*0002*/ 	.short	(.L_93 - .L_92)
.L_92:
        /*0004*/ 	.word	0x00000082


	//----- nvinfo : EIATTR_KPARAM_INFO
	.align		4
.L_93:
        /*0008*/ 	.byte	0x04, 0x17
        /*000a*/ 	.short	(.L_95 - .L_94)
.L_94:
        /*000c*/ 	.word	0x00000000
        /*0010*/ 	.short	0x0004
        /*0012*/ 	.short	0x001c
        /*0014*/ 	.byte	0x00, 0xf0, 0x11, 0x00


	//----- nvinfo : EIATTR_KPARAM_INFO
	.align		4
.L_95:
        /*0018*/ 	.byte	0x04, 0x17
        /*001a*/ 	.short	(.L_97 - .L_96)
.L_96:
        /*001c*/ 	.word	0x00000000
        /*0020*/ 	.short	0x0003
        /*0022*/ 	.short	0x0018
        /*0024*/ 	.byte	0x00, 0xf0, 0x11, 0x00


	//----- nvinfo : EIATTR_KPARAM_INFO
	.align		4
.L_97:
        /*0028*/ 	.byte	0x04, 0x17
        /*002a*/ 	.short	(.L_99 - .L_98)
.L_98:
        /*002c*/ 	.word	0x00000000
        /*0030*/ 	.short	0x0002
        /*0032*/ 	.short	0x0010
        /*0034*/ 	.byte	0x00, 0xf5, 0x21, 0x00


	//----- nvinfo : EIATTR_KPARAM_INFO
	.align		4
.L_99:
        /*0038*/ 	.byte	0x04, 0x17
        /*003a*/ 	.short	(.L_101 - .L_100)
.L_100:
        /*003c*/ 	.word	0x00000000
        /*0040*/ 	.short	0x0001
        /*0042*/ 	.short	0x0008
        /*0044*/ 	.byte	0x00, 0xf5, 0x21, 0x00


	//----- nvinfo : EIATTR_KPARAM_INFO
	.align		4
.L_101:
        /*0048*/ 	.byte	0x04, 0x17
        /*004a*/ 	.short	(.L_103 - .L_102)
.L_102:
        /*004c*/ 	.word	0x00000000
        /*0050*/ 	.short	0x0000
        /*0052*/ 	.short	0x0000
        /*0054*/ 	.byte	0x00, 0xf5, 0x21, 0x00


	//----- nvinfo : EIATTR_SPARSE_MMA_MASK
	.align		4
.L_103:
        /*0058*/ 	.byte	0x03, 0x50
        /*005a*/ 	.short	0x0000


	//----- nvinfo : EIATTR_MAXREG_COUNT
	.align		4
        /*005c*/ 	.byte	0x03, 0x1b
        /*005e*/ 	.short	0x00ff


	//----- nvinfo : EIATTR_MERCURY_ISA_VERSION
	.align		4
        /*0060*/ 	.byte	0x03, 0x5f
        /*0062*/ 	.short	0x0101


	//----- nvinfo : EIATTR_VRC_CTA_INIT_COUNT
	.align		4
        /*0064*/ 	.byte	0x02, 0x4a
	.zero		1
	.zero		1


	//----- nvinfo : EIATTR_EXIT_INSTR_OFFSETS
	.align		4
        /*0068*/ 	.byte	0x04, 0x1c
        /*006a*/ 	.short	(.L_105 - .L_104)


	//   ....[0]....
.L_104:
        /*006c*/ 	.word	0x00000040


	//   ....[1]....
        /*0070*/ 	.word	0x00001160


	//----- nvinfo : EIATTR_CBANK_PARAM_SIZE
	.align		4
.L_105:
        /*0074*/ 	.byte	0x03, 0x19
        /*0076*/ 	.short	0x0020


	//----- nvinfo : EIATTR_PARAM_CBANK
	.align		4
        /*0078*/ 	.byte	0x04, 0x0a
        /*007a*/ 	.short	(.L_107 - .L_106)
	.align		4
.L_106:
        /*007c*/ 	.word	index@(.nv.constant0._Z14MinusMaxAndExpPfS_S_ii)
        /*0080*/ 	.short	0x0380
        /*0082*/ 	.short	0x0020


	//----- nvinfo : EIATTR_SW_WAR
	.align		4
.L_107:
        /*0084*/ 	.byte	0x04, 0x36
        /*0086*/ 	.short	(.L_109 - .L_108)
.L_108:
        /*0088*/ 	.word	0x00000008
.L_109:


//--------------------- .nv.info._Z6RowMaxPfS_ii  --------------------------
	.section	.nv.info._Z6RowMaxPfS_ii,"",@"SHT_CUDA_INFO"
	.sectionflags	@""
	.align	4


	//----- nvinfo : EIATTR_CUDA_API_VERSION
	.align		4
        /*0000*/ 	.byte	0x04, 0x37
        /*0002*/ 	.short	(.L_111 - .L_110)
.L_110:
        /*0004*/ 	.word	0x00000082


	//----- nvinfo : EIATTR_KPARAM_INFO
	.align		4
.L_111:
        /*0008*/ 	.byte	0x04, 0x17
        /*000a*/ 	.short	(.L_113 - .L_112)
.L_112:
        /*000c*/ 	.word	0x00000000
        /*0010*/ 	.short	0x0003
        /*0012*/ 	.short	0x0014
        /*0014*/ 	.byte	0x00, 0xf0, 0x11, 0x00


	//----- nvinfo : EIATTR_KPARAM_INFO
	.align		4
.L_113:
        /*0018*/ 	.byte	0x04, 0x17
        /*001a*/ 	.short	(.L_115 - .L_114)
.L_114:
        /*001c*/ 	.word	0x00000000
        /*0020*/ 	.short	0x0002
        /*0022*/ 	.short	0x0010
        /*0024*/ 	.byte	0x00, 0xf0, 0x11, 0x00


	//----- nvinfo : EIATTR_KPARAM_INFO
	.align		4
.L_115:
        /*0028*/ 	.byte	0x04, 0x17
        /*002a*/ 	.short	(.L_117 - .L_116)
.L_116:
        /*002c*/ 	.word	0x00000000
        /*0030*/ 	.short	0x0001
        /*0032*/ 	.short	0x0008
        /*0034*/ 	.byte	0x00, 0xf5, 0x21, 0x00


	//----- nvinfo : EIATTR_KPARAM_INFO
	.align		4
.L_117:
        /*0038*/ 	.byte	0x04, 0x17
        /*003a*/ 	.short	(.L_119 - .L_118)
.L_118:
        /*003c*/ 	.word	0x00000000
        /*0040*/ 	.short	0x0000
        /*0042*/ 	.short	0x0000
        /*0044*/ 	.byte	0x00, 0xf5, 0x21, 0x00


	//----- nvinfo : EIATTR_SPARSE_MMA_MASK
	.align		4
.L_119:
        /*0048*/ 	.byte	0x03, 0x50
        /*004a*/ 	.short	0x0000


	//----- nvinfo : EIATTR_MAXREG_COUNT
	.align		4
        /*004c*/ 	.byte	0x03, 0x1b
        /*004e*/ 	.short	0x00ff


	//----- nvinfo : EIATTR_MERCURY_ISA_VERSION
	.align		4
        /*0050*/ 	.byte	0x03, 0x5f
        /*0052*/ 	.short	0x0101


	//----- nvinfo : EIATTR_VRC_CTA_INIT_COUNT
	.align		4
        /*0054*/ 	.byte	0x02, 0x4a
	.zero		1
	.zero		1


	//----- nvinfo : EIATTR_EXIT_INSTR_OFFSETS
	.align		4
        /*0058*/ 	.byte	0x04, 0x1c
        /*005a*/ 	.short	(.L_121 - .L_120)


	//   ....[0]....
.L_120:
        /*005c*/ 	.word	0x00000030


	//   ....[1]....
        /*0060*/ 	.word	0x00000a40


	//   ....[2]....
        /*0064*/ 	.word	0x00000e40


	//   ....[3]....
        /*0068*/ 	.word	0x00001060


	//   ....[4]....
        /*006c*/ 	.word	0x000011c0


	//   ....[5]....
        /*0070*/ 	.word	0x00001290


	//----- nvinfo : EIATTR_CBANK_PARAM_SIZE
	.align		4
.L_121:
        /*0074*/ 	.byte	0x03, 0x19
        /*0076*/ 	.short	0x0018


	//----- nvinfo : EIATTR_PARAM_CBANK
	.align		4
        /*0078*/ 	.byte	0x04, 0x0a
        /*007a*/ 	.short	(.L_123 - .L_122)
	.align		4
.L_122:
        /*007c*/ 	.word	index@(.nv.constant0._Z6RowMaxPfS_ii)
        /*0080*/ 	.short	0x0380
        /*0082*/ 	.short	0x0018


	//----- nvinfo : EIATTR_SW_WAR
	.align		4
.L_123:
        /*0084*/ 	.byte	0x04, 0x36
        /*0086*/ 	.short	(.L_125 - .L_124)
.L_124:
        /*0088*/ 	.word	0x00000008
.L_125:


//--------------------- .nv.info._Z14QKDotAndScalarPfS_S_iifi --------------------------
	.section	.nv.info._Z14QKDotAndScalarPfS_S_iifi,"",@"SHT_CUDA_INFO"
	.sectionflags	@""
	.align	4


	//----- nvinfo : EIATTR_CUDA_API_VERSION
	.align		4
        /*0000*/ 	.byte	0x04, 0x37
        /*0002*/ 	.short	(.L_127 - .L_126)
.L_126:
        /*0004*/ 	.word	0x00000082


	//----- nvinfo : EIATTR_KPARAM_INFO
	.align		4
.L_127:
        /*0008*/ 	.byte	0x04, 0x17
        /*000a*/ 	.short	(.L_129 - .L_128)
.L_128:
        /*000c*/ 	.word	0x00000000
        /*0010*/ 	.short	0x0006
        /*0012*/ 	.short	0x0024
        /*0014*/ 	.byte	0x00, 0xf0, 0x11, 0x00


	//----- nvinfo : EIATTR_KPARAM_INFO
	.align		4
.L_129:
        /*0018*/ 	.byte	0x04, 0x17
        /*001a*/ 	.short	(.L_131 - .L_130)
.L_130:
        /*001c*/ 	.word	0x00000000
        /*0020*/ 	.short	0x0005
        /*0022*/ 	.short	0x0020
        /*0024*/ 	.byte	0x00, 0xf0, 0x11, 0x00


	//----- nvinfo : EIATTR_KPARAM_INFO
	.align		4
.L_131:
        /*0028*/ 	.byte	0x04, 0x17
        /*002a*/ 	.short	(.L_133 - .L_132)
.L_132:
        /*002c*/ 	.word	0x00000000
        /*0030*/ 	.short	0x0004
        /*0032*/ 	.short	0x001c
        /*0034*/ 	.byte	0x00, 0xf0, 0x11, 0x00


	//----- nvinfo : EIATTR_KPARAM_INFO
	.align		4
.L_133:
        /*0038*/ 	.byte	0x04, 0x17
        /*003a*/ 	.short	(.L_135 - .L_134)
.L_134:
        /*003c*/ 	.word	0x00000000
        /*0040*/ 	.short	0x0003
        /*0042*/ 	.short	0x0018
        /*0044*/ 	.byte	0x00, 0xf0, 0x11, 0x00


	//----- nvinfo : EIATTR_KPARAM_INFO
	.align		4
.L_135:
        /*0048*/ 	.byte	0x04, 0x17
        /*004a*/ 	.short	(.L_137 - .L_136)
.L_136:
        /*004c*/ 	.word	0x00000000
        /*0050*/ 	.short	0x0002
        /*0052*/ 	.short	0x0010
        /*0054*/ 	.byte	0x00, 0xf5, 0x21, 0x00


	//----- nvinfo : EIATTR_KPARAM_INFO
	.align		4
.L_137:
        /*0058*/ 	.byte	0x04, 0x17
        /*005a*/ 	.short	(.L_139 - .L_138)
.L_138:
        /*005c*/ 	.word	0x00000000
        /*0060*/ 	.short	0x0001
        /*0062*/ 	.short	0x0008
        /*0064*/ 	.byte	0x00, 0xf5, 0x21, 0x00


	//----- nvinfo : EIATTR_KPARAM_INFO
	.align		4
.L_139:
        /*0068*/ 	.byte	0x04, 0x17
        /*006a*/ 	.short	(.L_141 - .L_140)
.L_140:
        /*006c*/ 	.word	0x00000000
        /*0070*/ 	.short	0x0000
        /*0072*/ 	.short	0x0000
        /*0074*/ 	.byte	0x00, 0xf5, 0x21, 0x00


	//----- nvinfo : EIATTR_SPARSE_MMA_MASK
	.align		4
.L_141:
        /*0078*/ 	.byte	0x03, 0x50
        /*007a*/ 	.short	0x0000


	//----- nvinfo : EIATTR_MAXREG_COUNT
	.align		4
        /*007c*/ 	.byte	0x03, 0x1b
        /*007e*/ 	.short	0x00ff


	//----- nvinfo : EIATTR_MERCURY_ISA_VERSION
	.align		4
        /*0080*/ 	.byte	0x03, 0x5f
        /*0082*/ 	.short	0x0101


	//----- nvinfo : EIATTR_VRC_CTA_INIT_COUNT
	.align		4
        /*0084*/ 	.byte	0x02, 0x4a
	.zero		1
	.zero		1


	//----- nvinfo : EIATTR_EXIT_INSTR_OFFSETS
	.align		4
        /*0088*/ 	.byte	0x04, 0x1c
        /*008a*/ 	.short	(.L_143 - .L_142)


	//   ....[0]....
.L_142:
        /*008c*/ 	.word	0x00000040


	//   ....[1]....
        /*0090*/ 	.word	0x00000ab0


	//   ....[2]....
        /*0094*/ 	.word	0x000010c0


	//----- nvinfo : EIATTR_CBANK_PARAM_SIZE
	.align		4
.L_143:
        /*0098*/ 	.byte	0x03, 0x19
        /*009a*/ 	.short	0x0028


	//----- nvinfo : EIATTR_PARAM_CBANK
	.align		4
        /*009c*/ 	.byte	0x04, 0x0a
        /*009e*/ 	.short	(.L_145 - .L_144)
	.align		4
.L_144:
        /*00a0*/ 	.word	index@(.nv.constant0._Z14QKDotAndScalarPfS_S_iifi)
        /*00a4*/ 	.short	0x0380
        /*00a6*/ 	.short	0x0028


	//----- nvinfo : EIATTR_SW_WAR
	.align		4
.L_145:
        /*00a8*/ 	.byte	0x04, 0x36
        /*00aa*/ 	.short	(.L_147 - .L_146)
.L_146:
        /*00ac*/ 	.word	0x00000008
.L_147:


//--------------------- .nv.info._Z22flash_attention_kernelPfS_S_S_S_S_iiiif --------------------------
	.section	.nv.info._Z22flash_attention_kernelPfS_S_S_S_S_iiiif,"",@"SHT_CUDA_INFO"
	.sectionflags	@""
	.align	4


	//----- nvinfo : EIATTR_CUDA_API_VERSION
	.align		4
        /*0000*/ 	.byte	0x04, 0x37
        /*0002*/ 	.short	(.L_149 - .L_148)
.L_148:
        /*0004*/ 	.word	0x00000082


	//----- nvinfo : EIATTR_KPARAM_INFO
	.align		4
.L_149:
        /*0008*/ 	.byte	0x04, 0x17
        /*000a*/ 	.short	(.L_151 - .L_150)
.L_150:
        /*000c*/ 	.word	0x00000000
        /*0010*/ 	.short	0x000a
        /*0012*/ 	.short	0x0040
        /*0014*/ 	.byte	0x00, 0xf0, 0x11, 0x00


	//----- nvinfo : EIATTR_KPARAM_INFO
	.align		4
.L_151:
        /*0018*/ 	.byte	0x04, 0x17
        /*001a*/ 	.short	(.L_153 - .L_152)
.L_152:
        /*001c*/ 	.word	0x00000000
        /*0020*/ 	.short	0x0009
        /*0022*/ 	.short	0x003c
        /*0024*/ 	.byte	0x00, 0xf0, 0x11, 0x00


	//----- nvinfo : EIATTR_KPARAM_INFO
	.align		4
.L_153:
        /*0028*/ 	.byte	0x04, 0x17
        /*002a*/ 	.short	(.L_155 - .L_154)
.L_154:
        /*002c*/ 	.word	0x00000000
        /*0030*/ 	.short	0x0008
        /*0032*/ 	.short	0x0038
        /*0034*/ 	.byte	0x00, 0xf0, 0x11, 0x00


	//----- nvinfo : EIATTR_KPARAM_INFO
	.align		4
.L_155:
        /*0038*/ 	.byte	0x04, 0x17
        /*003a*/ 	.short	(.L_157 - .L_156)
.L_156:
        /*003c*/ 	.word	0x00000000
        /*0040*/ 	.short	0x0007
        /*0042*/ 	.short	0x0034
        /*0044*/ 	.byte	0x00, 0xf0, 0x11, 0x00


	//----- nvinfo : EIATTR_KPARAM_INFO
	.align		4
.L_157:
        /*0048*/ 	.byte	0x04, 0x17
        /*004a*/ 	.short	(.L_159 - .L_158)
.L_158:
        /*004c*/ 	.word	0x00000000
        /*0050*/ 	.short	0x0006
        /*0052*/ 	.short	0x0030
        /*0054*/ 	.byte	0x00, 0xf0, 0x11, 0x00


	//----- nvinfo : EIATTR_KPARAM_INFO
	.align		4
.L_159:
        /*0058*/ 	.byte	0x04, 0x17
        /*005a*/ 	.short	(.L_161 - .L_160)
.L_160:
        /*005c*/ 	.word	0x00000000
        /*0060*/ 	.short	0x0005
        /*0062*/ 	.short	0x0028
        /*0064*/ 	.byte	0x00, 0xf5, 0x21, 0x00


	//----- nvinfo : EIATTR_KPARAM_INFO
	.align		4
.L_161:
        /*0068*/ 	.byte	0x04, 0x17
        /*006a*/ 	.short	(.L_163 - .L_162)
.L_162:
        /*006c*/ 	.word	0x00000000
        /*0070*/ 	.short	0x0004
        /*0072*/ 	.short	0x0020
        /*0074*/ 	.byte	0x00, 0xf5, 0x21, 0x00


	//----- nvinfo : EIATTR_KPARAM_INFO
	.align		4
.L_163:
        /*0078*/ 	.byte	0x04, 0x17
        /*007a*/ 	.short	(.L_165 - .L_164)
.L_164:
        /*007c*/ 	.word	0x00000000
        /*0080*/ 	.short	0x0003
        /*0082*/ 	.short	0x0018
        /*0084*/ 	.byte	0x00, 0xf5, 0x21, 0x00


	//----- nvinfo : EIATTR_KPARAM_INFO
	.align		4
.L_165:
        /*0088*/ 	.byte	0x04, 0x17
        /*008a*/ 	.short	(.L_167 - .L_166)
.L_166:
        /*008c*/ 	.word	0x00000000
        /*0090*/ 	.short	0x0002
        /*0092*/ 	.short	0x0010
        /*0094*/ 	.byte	0x00, 0xf5, 0x21, 0x00


	//----- nvinfo : EIATTR_KPARAM_INFO
	.align		4
.L_167:
        /*0098*/ 	.byte	0x04, 0x17
        /*009a*/ 	.short	(.L_169 - .L_168)
.L_168:
        /*009c*/ 	.word	0x00000000
        /*00a0*/ 	.short	0x0001
        /*00a2*/ 	.short	0x0008
        /*00a4*/ 	.byte	0x00, 0xf5, 0x21, 0x00


	//----- nvinfo : EIATTR_KPARAM_INFO
	.align		4
.L_169:
        /*00a8*/ 	.byte	0x04, 0x17
        /*00aa*/ 	.short	(.L_171 - .L_170)
.L_170:
        /*00ac*/ 	.word	0x00000000
        /*00b0*/ 	.short	0x0000
        /*00b2*/ 	.short	0x0000
        /*00b4*/ 	.byte	0x00, 0xf5, 0x21, 0x00


	//----- nvinfo : EIATTR_SPARSE_MMA_MASK
	.align		4
.L_171:
        /*00b8*/ 	.byte	0x03, 0x50
        /*00ba*/ 	.short	0x0000


	//----- nvinfo : EIATTR_MAXREG_COUNT
	.align		4
        /*00bc*/ 	.byte	0x03, 0x1b
        /*00be*/ 	.short	0x00ff


	//----- nvinfo : EIATTR_EXTERNS
	.align		4
        /*00c0*/ 	.byte	0x04, 0x0f
        /*00c2*/ 	.short	(.L_173 - .L_172)


	//   ....[0]....
	.align		4
.L_172:
        /*00c4*/ 	.word	index@(malloc)


	//   ....[1]....
	.align		4
        /*00c8*/ 	.word	index@(free)


	//----- nvinfo : EIATTR_MERCURY_ISA_VERSION
	.align		4
.L_173:
        /*00cc*/ 	.byte	0x03, 0x5f
        /*00ce*/ 	.short	0x0101


	//----- nvinfo : EIATTR_VRC_CTA_INIT_COUNT
	.align		4
        /*00d0*/ 	.byte	0x02, 0x4a
	.zero		1
	.zero		1


	//----- nvinfo : EIATTR_SYSCALL_OFFSETS
	.align		4
        /*00d4*/ 	.byte	0x04, 0x46
        /*00d6*/ 	.short	(.L_175 - .L_174)


	//   ....[0]....
.L_174:
        /*00d8*/ 	.word	0x00003210


	//   ....[1]....
        /*00dc*/ 	.word	0x00003280


	//   ....[2]....
        /*00e0*/ 	.word	0x00006e90


	//   ....[3]....
        /*00e4*/ 	.word	0x00006ee0


	//----- nvinfo : EIATTR_EXIT_INSTR_OFFSETS
	.align		4
.L_175:
        /*00e8*/ 	.byte	0x04, 0x1c
        /*00ea*/ 	.short	(.L_177 - .L_176)


	//   ....[0]....
.L_176:
        /*00ec*/ 	.word	0x00000030


	//   ....[1]....
        /*00f0*/ 	.word	0x00006f40


	//----- nvinfo : EIATTR_CRS_STACK_SIZE
	.align		4
.L_177:
        /*00f4*/ 	.byte	0x04, 0x1e
        /*00f6*/ 	.short	(.L_179 - .L_178)
.L_178:
        /*00f8*/ 	.word	0x00000000


	//----- nvinfo : EIATTR_CBANK_PARAM_SIZE
	.align		4
.L_179:
        /*00fc*/ 	.byte	0x03, 0x19
        /*00fe*/ 	.short	0x0044


	//----- nvinfo : EIATTR_PARAM_CBANK
	.align		4
        /*0100*/ 	.byte	0x04, 0x0a
        /*0102*/ 	.short	(.L_181 - .L_180)
	.align		4
.L_180:
        /*0104*/ 	.word	index@(.nv.constant0._Z22flash_attention_kernelPfS_S_S_S_S_iiiif)
        /*0108*/ 	.short	0x0380
        /*010a*/ 	.short	0x0044


	//----- nvinfo : EIATTR_SW_WAR
	.align		4
.L_181:
        /*010c*/ 	.byte	0x04, 0x36
        /*010e*/ 	.short	(.L_183 - .L_182)
.L_182:
        /*0110*/ 	.word	0x00000008
.L_183:


//--------------------- .nv.callgraph             --------------------------
	.section	.nv.callgraph,"",@"SHT_CUDA_CALLGRAPH"
	.align	4
	.sectionentsize	8
	.align		4
        /*0000*/ 	.word	0x00000000
	.align		4
        /*0004*/ 	.word	0xffffffff
	.align		4
        /*0008*/ 	.word	index@(_Z12UpdateMiLiOiPfS_S_S_S_S_S_iii)
	.align		4
        /*000c*/ 	.word	index@(free)
	.align		4
        /*0010*/ 	.word	index@(_Z12UpdateMiLiOiPfS_S_S_S_S_S_iii)
	.align		4
        /*0014*/ 	.word	index@(malloc)
	.align		4
        /*0018*/ 	.word	index@(_Z22flash_attention_kernelPfS_S_S_S_S_iiiif)
	.align		4
        /*001c*/ 	.word	index@(free)
	.align		4
        /*0020*/ 	.word	index@(_Z22flash_attention_kernelPfS_S_S_S_S_iiiif)
	.align		4
        /*0024*/ 	.word	index@(malloc)
	.align		4
        /*0028*/ 	.word	0x00000000
	.align		4
        /*002c*/ 	.word	0xfffffffe
	.align		4
        /*0030*/ 	.word	0x00000000
	.align		4
        /*0034*/ 	.word	0xfffffffd
	.align		4
        /*0038*/ 	.word	0x00000000
	.align		4
        /*003c*/ 	.word	0xfffffffc


//--------------------- .nv.constant4             --------------------------
	.section	.nv.constant4,"a",@progbits
	.align	8
	.align		8
.nv.constant4:
        /*0000*/ 	.dword	malloc
	.align		8
        /*0008*/ 	.dword	free
	.align		8
        /*0010*/ 	.dword	d_l
	.align		8
        /*0018*/ 	.dword	d_m


//--------------------- .text._Z12UpdateMiLiOiPfS_S_S_S_S_S_iii --------------------------
	.section	.text._Z12UpdateMiLiOiPfS_S_S_S_S_S_iii,"ax",@progbits
	.align	128
        .global         _Z12UpdateMiLiOiPfS_S_S_S_S_S_iii
        .type           _Z12UpdateMiLiOiPfS_S_S_S_S_S_iii,@function
        .size           _Z12UpdateMiLiOiPfS_S_S_S_S_S_iii,(.L_x_223 - _Z12UpdateMiLiOiPfS_S_S_S_S_S_iii)
        .other          _Z12UpdateMiLiOiPfS_S_S_S_S_S_iii,@"STO_CUDA_ENTRY STV_DEFAULT"
_Z12UpdateMiLiOiPfS_S_S_S_S_S_iii:
.text._Z12UpdateMiLiOiPfS_S_S_S_S_S_iii:
[----:B------:R-:W0:Y:S01]  /*0000*/  LDC R1, c[0x0][0x37c] ;  /* 0x0000df00ff017b82 */ /* 0x000e220000000800 */
[----:B------:R-:W1:Y:S01]  /*0010*/  LDCU UR38, c[0x0][0x3b8] ;  /* 0x00007700ff2677ac */ /* 0x000e620008000800 */
[----:B------:R-:W-:Y:S01]  /*0020*/  MOV R2, 0x0 ;  /* 0x0000000000027802 */ /* 0x000fe20000000f00 */
[----:B------:R-:W2:Y:S05]  /*0030*/  LDCU.64 UR36, c[0x0][0x358] ;  /* 0x00006b00ff2477ac */ /* 0x000eaa0008000a00 */
[----:B------:R3:W4:Y:S01]  /*0040*/  LDC.64 R6, c[0x4][R2] ;  /* 0x0100000002067b82 */ /* 0x0007220000000a00 */
[----:B-1----:R-:W-:-:S06]  /*0050*/  UIMAD.WIDE UR38, UR38, 0x4, URZ ;  /* 0x00000004262678a5 */ /* 0x002fcc000f8e02ff */
[----:B------:R-:W-:Y:S02]  /*0060*/  MOV R9, UR39 ;  /* 0x0000002700097c02 */ /* 0x000fe40008000f00 */
[----:B------:R-:W-:Y:S02]  /*0070*/  MOV R5, UR39 ;  /* 0x0000002700057c02 */ /* 0x000fe40008000f00 */
[----:B------:R-:W-:Y:S02]  /*0080*/  MOV R4, UR38 ;  /* 0x0000002600047c02 */ /* 0x000fe40008000f00 */
[----:B------:R-:W-:Y:S02]  /*0090*/  MOV R8, UR38 ;  /* 0x0000002600087c02 */ /* 0x000fe40008000f00 */
[----:B--23--:R-:W-:-:S07]  /*00a0*/  MOV R5, R9 ;  /* 0x0000000900057202 */ /* 0x00cfce0000000f00 */
[----:B------:R-:W-:-:S07]  /*00b0*/  LEPC R20, `(.L_x_0) ;  /* 0x000000001014794e */ /* 0x000fce0000000000 */
[----:B0---4-:R-:W-:Y:S05]  /*00c0*/  CALL.ABS.NOINC R6 ;  /* 0x0000000006007343 */ /* 0x011fea0003c00000 */
.L_x_0:
[----:B------:R-:W0:Y:S01]  /*00d0*/  LDC.64 R2, c[0x4][R2] ;  /* 0x0100000002027b82 */ /* 0x000e220000000a00 */
[----:B------:R-:W-:Y:S02]  /*00e0*/  MOV R6, UR38 ;  /* 0x0000002600067c02 */ /* 0x000fe40008000f00 */
[----:B------:R-:W-:Y:S02]  /*00f0*/  MOV R9, UR39 ;  /* 0x0000002700097c02 */ /* 0x000fe40008000f00 */
[----:B------:R-:W-:Y:S02]  /*0100*/  MOV R18, R4 ;  /* 0x0000000400127202 */ /* 0x000fe40000000f00 */
[----:B------:R-:W-:Y:S02]  /*0110*/  MOV R19, R5 ;  /* 0x0000000500137202 */ /* 0x000fe40000000f00 */
[----:B------:R-:W-:Y:S02]  /*0120*/  MOV R7, UR39 ;  /* 0x0000002700077c02 */ /* 0x000fe40008000f00 */
[----:B------:R-:W-:-:S02]  /*0130*/  MOV R8, UR38 ;  /* 0x0000002600087c02 */ /* 0x000fc40008000f00 */
[----:B------:R-:W-:Y:S02]  /*0140*/  MOV R4, R6 ;  /* 0x0000000600047202 */ /* 0x000fe40000000f00 */
[----:B------:R-:W-:-:S07]  /*0150*/  MOV R5, R9 ;  /* 0x0000000900057202 */ /* 0x000fce0000000f00 */
[----:B------:R-:W-:-:S07]  /*0160*/  LEPC R20, `(.L_x_1) ;  /* 0x000000001014794e */ /* 0x000fce0000000000 */
[----:B0-----:R-:W-:Y:S05]  /*0170*/  CALL.ABS.NOINC R2 ;  /* 0x0000000002007343 */ /* 0x001fea0003c00000 */
.L_x_1:
[----:B------:R-:W0:Y:S01]  /*0180*/  LDC R0, c[0x0][0x3b8] ;  /* 0x0000ee00ff007b82 */ /* 0x000e220000000800 */
[----:B------:R-:W-:Y:S02]  /*0190*/  MOV R16, R4 ;  /* 0x0000000400107202 */ /* 0x000fe40000000f00 */
[----:B------:R-:W-:Y:S02]  /*01a0*/  MOV R17, R5 ;  /* 0x0000000500117202 */ /* 0x000fe40000000f00 */
[----:B0-----:R-:W-:-:S13]  /*01b0*/  ISETP.GE.AND P0, PT, R0, 0x1, PT ;  /* 0x000000010000780c */ /* 0x001fda0003f06270 */
[----:B------:R-:W-:Y:S05]  /*01c0*/  @!P0 BRA `(.L_x_2) ;  /* 0x00000010000c8947 */ /* 0x000fea0003800000 */
[C---:B------:R-:W-:Y:S01]  /*01d0*/  ISETP.GE.U32.AND P0, PT, R0.reuse, 0x4, PT ;  /* 0x000000040000780c */ /* 0x040fe20003f06070 */
[----:B------:R-:W-:Y:S01]  /*01e0*/  HFMA2 R3, -RZ, RZ, 0, 0 ;  /* 0x00000000ff037431 */ /* 0x000fe200000001ff */
[----:B------:R-:W-:-:S04]  /*01f0*/  LOP3.LUT R28, R0, 0x3, RZ, 0xc0, !PT ;  /* 0x00000003001c7812 */ /* 0x000fc800078ec0ff */
[----:B------:R-:W-:-:S07]  /*0200*/  ISETP.NE.AND P1, PT, R28, RZ, PT ;  /* 0x000000ff1c00720c */ /* 0x000fce0003f25270 */
[----:B------:R-:W-:Y:S06]  /*0210*/  @!P0 BRA `(.L_x_3) ;  /* 0x00000008001c8947 */ /* 0x000fec0003800000 */
[----:B------:R-:W-:Y:S01]  /*0220*/  BSSY.RECONVERGENT B0, `(.L_x_3) ;  /* 0x0000086000007945 */ /* 0x000fe20003800200 */
[----:B------:R-:W-:Y:S02]  /*0230*/  LOP3.LUT R3, R0, 0x7ffffffc, RZ, 0xc0, !PT ;  /* 0x7ffffffc00037812 */ /* 0x000fe400078ec0ff */
[----:B------:R-:W-:-:S07]  /*0240*/  MOV R15, RZ ;  /* 0x000000ff000f7202 */ /* 0x000fce0000000f00 */
.L_x_4:
[----:B------:R-:W0:Y:S08]  /*0250*/  LDC.64 R4, c[0x0][0x380] ;  /* 0x0000e000ff047b82 */ /* 0x000e300000000a00 */
[----:B-1----:R-:W1:Y:S01]  /*0260*/  LDC.64 R8, c[0x0][0x398] ;  /* 0x0000e600ff087b82 */ /* 0x002e620000000a00 */
[----:B------:R-:W-:-:S07]  /*0270*/  IMAD.WIDE.U32 R6, R15, 0x4, R18 ;  /* 0x000000040f067825 */ /* 0x000fce00078e0012 */
[----:B------:R-:W2:Y:S01]  /*0280*/  LDC.64 R12, c[0x0][0x388] ;  /* 0x0000e200ff0c7b82 */ /* 0x000ea20000000a00 */
[----:B0-----:R-:W-:-:S05]  /*0290*/  IMAD.WIDE.U32 R4, R15, 0x4, R4 ;  /* 0x000000040f047825 */ /* 0x001fca00078e0004 */
[----:B------:R-:W3:Y:S01]  /*02a0*/  LDG.E R0, desc[UR36][R4.64] ;  /* 0x0000002404007981 */ /* 0x000ee2000c1e1900 */
[----:B-1----:R-:W-:-:S05]  /*02b0*/  IMAD.WIDE.U32 R8, R15, 0x4, R8 ;  /* 0x000000040f087825 */ /* 0x002fca00078e0008 */
[----:B------:R-:W3:Y:S01]  /*02c0*/  LDG.E R11, desc[UR36][R8.64] ;  /* 0x00000024080b7981 */ /* 0x000ee2000c1e1900 */
[C---:B--2---:R-:W-:Y:S01]  /*02d0*/  IMAD.WIDE.U32 R12, R15.reuse, 0x4, R12 ;  /* 0x000000040f0c7825 */ /* 0x044fe200078e000c */
[----:B---3--:R-:W-:Y:S02]  /*02e0*/  FMNMX R21, R0, R11, !PT ;  /* 0x0000000b00157209 */ /* 0x008fe40007800000 */
[----:B------:R-:W0:Y:S03]  /*02f0*/  LDC.64 R10, c[0x0][0x3a0] ;  /* 0x0000e800ff0a7b82 */ /* 0x000e260000000a00 */
[----:B------:R1:W-:Y:S04]  /*0300*/  ST.E desc[UR36][R6.64], R21 ;  /* 0x0000001506007985 */ /* 0x0003e8000c101924 */
[----:B------:R-:W2:Y:S04]  /*0310*/  LDG.E R2, desc[UR36][R8.64] ;  /* 0x0000002408027981 */ /* 0x000ea8000c1e1900 */
[----:B------:R-:W1:Y:S04]  /*0320*/  LDG.E R14, desc[UR36][R4.64] ;  /* 0x00000024040e7981 */ /* 0x000e68000c1e1900 */
[----:B------:R-:W3:Y:S01]  /*0330*/  LDG.E R22, desc[UR36][R12.64] ;  /* 0x000000240c167981 */ /* 0x000ee2000c1e1900 */
[----:B0-----:R-:W-:-:S05]  /*0340*/  IMAD.WIDE.U32 R10, R15, 0x4, R10 ;  /* 0x000000040f0a7825 */ /* 0x001fca00078e000a */
[----:B------:R-:W4:Y:S01]  /*0350*/  LDG.E R27, desc[UR36][R10.64] ;  /* 0x000000240a1b7981 */ /* 0x000f22000c1e1900 */
[----:B------:R-:W-:Y:S01]  /*0360*/  MOV R0, 0x3bbb989d ;  /* 0x3bbb989d00007802 */ /* 0x000fe20000000f00 */
[----:B--2---:R-:W-:Y:S01]  /*0370*/  FADD R25, -R21, R2 ;  /* 0x0000000215197221 */ /* 0x004fe20000000100 */
[----:B------:R-:W-:-:S03]  /*0380*/  HFMA2 R2, -RZ, RZ, 3.7421875, 0 ;  /* 0x437c0000ff027431 */ /* 0x000fc600000001ff */
[----:B------:R-:W-:Y:S01]  /*0390*/  FFMA.SAT R23, R25, R0, 0.5 ;  /* 0x3f00000019177423 */ /* 0x000fe20000002000 */
[----:B-1----:R-:W-:-:S03]  /*03a0*/  FADD R21, -R21, R14 ;  /* 0x0000000e15157221 */ /* 0x002fc60000000100 */
[----:B------:R-:W-:Y:S01]  /*03b0*/  FFMA.RM R20, R23, R2, 12582913 ;  /* 0x4b40000117147423 */ /* 0x000fe20000004002 */
[----:B------:R-:W-:-:S03]  /*03c0*/  FFMA.SAT R23, R21, R0, 0.5 ;  /* 0x3f00000015177423 */ /* 0x000fc60000002000 */
[----:B------:R-:W-:Y:S01]  /*03d0*/  FADD R14, R20, -12583039 ;  /* 0xcb40007f140e7421 */ /* 0x000fe20000000000 */
[----:B------:R-:W-:-:S03]  /*03e0*/  FFMA.RM R23, R23, R2, 12582913 ;  /* 0x4b40000117177423 */ /* 0x000fc60000004002 */
[----:B------:R-:W-:Y:S01]  /*03f0*/  FFMA R24, R25, 1.4426950216293334961, -R14 ;  /* 0x3fb8aa3b19187823 */ /* 0x000fe2000000080e */
[----:B------:R-:W-:-:S04]  /*0400*/  FADD R14, R23, -12583039 ;  /* 0xcb40007f170e7421 */ /* 0x000fc80000000000 */
[----:B------:R-:W-:Y:S01]  /*0410*/  FFMA R14, R21, 1.4426950216293334961, -R14 ;  /* 0x3fb8aa3b150e7823 */ /* 0x000fe2000000080e */
[----:B------:R-:W-:-:S03]  /*0420*/  FFMA R24, R25, 1.925963033500011079e-08, R24 ;  /* 0x32a5706019187823 */ /* 0x000fc60000000018 */
[----:B------:R-:W-:Y:S01]  /*0430*/  FFMA R14, R21, 1.925963033500011079e-08, R14 ;  /* 0x32a57060150e7823 */ /* 0x000fe2000000000e */
[----:B------:R-:W0:Y:S08]  /*0440*/  MUFU.EX2 R25, R24 ;  /* 0x0000001800197308 */ /* 0x000e300000000800 */
[----:B------:R-:W1:Y:S01]  /*0450*/  MUFU.EX2 R14, R14 ;  /* 0x0000000e000e7308 */ /* 0x000e620000000800 */
[----:B------:R-:W-:-:S02]  /*0460*/  SHF.L.U32 R20, R20, 0x17, RZ ;  /* 0x0000001714147819 */ /* 0x000fc400000006ff */
[----:B------:R-:W-:-:S03]  /*0470*/  SHF.L.U32 R23, R23, 0x17, RZ ;  /* 0x0000001717177819 */ /* 0x000fc600000006ff */
[----:B0-----:R-:W-:-:S04]  /*0480*/  FMUL R20, R20, R25 ;  /* 0x0000001914147220 */ /* 0x001fc80000400000 */
[----:B----4-:R-:W-:Y:S01]  /*0490*/  FMUL R26, R20, R27 ;  /* 0x0000001b141a7220 */ /* 0x010fe20000400000 */
[----:B-1----:R-:W-:Y:S01]  /*04a0*/  FMUL R23, R23, R14 ;  /* 0x0000000e17177220 */ /* 0x002fe20000400000 */
[----:B------:R-:W-:-:S04]  /*04b0*/  IMAD.WIDE.U32 R20, R15, 0x4, R16 ;  /* 0x000000040f147825 */ /* 0x000fc800078e0010 */
[----:B---3--:R-:W-:-:S05]  /*04c0*/  FFMA R23, R23, R22, R26 ;  /* 0x0000001617177223 */ /* 0x008fca000000001a */
[----:B------:R0:W-:Y:S04]  /*04d0*/  ST.E desc[UR36][R20.64], R23 ;  /* 0x0000001714007985 */ /* 0x0001e8000c101924 */
[----:B------:R-:W2:Y:S04]  /*04e0*/  LDG.E R22, desc[UR36][R4.64+0x4] ;  /* 0x0000042404167981 */ /* 0x000ea8000c1e1900 */
[----:B------:R-:W2:Y:S02]  /*04f0*/  LDG.E R25, desc[UR36][R8.64+0x4] ;  /* 0x0000042408197981 */ /* 0x000ea4000c1e1900 */
[----:B--2---:R-:W-:-:S05]  /*0500*/  FMNMX R25, R22, R25, !PT ;  /* 0x0000001916197209 */ /* 0x004fca0007800000 */
[----:B------:R1:W-:Y:S04]  /*0510*/  ST.E desc[UR36][R6.64+0x4], R25 ;  /* 0x0000041906007985 */ /* 0x0003e8000c101924 */
[----:B------:R-:W2:Y:S04]  /*0520*/  LDG.E R24, desc[UR36][R8.64+0x4] ;  /* 0x0000042408187981 */ /* 0x000ea8000c1e1900 */
[----:B------:R-:W0:Y:S04]  /*0530*/  LDG.E R14, desc[UR36][R4.64+0x4] ;  /* 0x00000424040e7981 */ /* 0x000e28000c1e1900 */
[----:B------:R-:W3:Y:S04]  /*0540*/  LDG.E R31, desc[UR36][R10.64+0x4] ;  /* 0x000004240a1f7981 */ /* 0x000ee8000c1e1900 */
[----:B------:R-:W4:Y:S01]  /*0550*/  LDG.E R22, desc[UR36][R12.64+0x4] ;  /* 0x000004240c167981 */ /* 0x000f22000c1e1900 */
[----:B--2---:R-:W-:-:S04]  /*0560*/  FADD R29, -R25, R24 ;  /* 0x00000018191d7221 */ /* 0x004fc80000000100 */
[----:B------:R-:W-:Y:S01]  /*0570*/  FFMA.SAT R27, R29, R0, 0.5 ;  /* 0x3f0000001d1b7423 */ /* 0x000fe20000002000 */
[----:B0-----:R-:W-:-:S03]  /*0580*/  FADD R23, -R25, R14 ;  /* 0x0000000e19177221 */ /* 0x001fc60000000100 */
        /* <DEDUP_REMOVED lines=9> */
[----:B-1----:R-:W0:Y:S08]  /*0620*/  MUFU.EX2 R25, R26 ;  /* 0x0000001a00197308 */ /* 0x002e300000000800 */
[----:B------:R-:W1:Y:S01]  /*0630*/  MUFU.EX2 R14, R14 ;  /* 0x0000000e000e7308 */ /* 0x000e620000000800 */
[----:B------:R-:W-:-:S02]  /*0640*/  SHF.L.U32 R24, R24, 0x17, RZ ;  /* 0x0000001718187819 */ /* 0x000fc400000006ff */
[----:B------:R-:W-:-:S03]  /*0650*/  SHF.L.U32 R27, R27, 0x17, RZ ;  /* 0x000000171b1b7819 */ /* 0x000fc600000006ff */
[----:B0-----:R-:W-:-:S04]  /*0660*/  FMUL R24, R24, R25 ;  /* 0x0000001918187220 */ /* 0x001fc80000400000 */
[----:B---3--:R-:W-:Y:S01]  /*0670*/  FMUL R24, R24, R31 ;  /* 0x0000001f18187220 */ /* 0x008fe20000400000 */
[----:B-1----:R-:W-:-:S04]  /*0680*/  FMUL R27, R27, R14 ;  /* 0x0000000e1b1b7220 */ /* 0x002fc80000400000 */
[----:B----4-:R-:W-:-:S05]  /*0690*/  FFMA R27, R27, R22, R24 ;  /* 0x000000161b1b7223 */ /* 0x010fca0000000018 */
[----:B------:R0:W-:Y:S04]  /*06a0*/  ST.E desc[UR36][R20.64+0x4], R27 ;  /* 0x0000041b14007985 */ /* 0x0001e8000c101924 */
[----:B------:R-:W2:Y:S04]  /*06b0*/  LDG.E R22, desc[UR36][R4.64+0x8] ;  /* 0x0000082404167981 */ /* 0x000ea8000c1e1900 */
[----:B------:R-:W2:Y:S02]  /*06c0*/  LDG.E R23, desc[UR36][R8.64+0x8] ;  /* 0x0000082408177981 */ /* 0x000ea4000c1e1900 */
[----:B--2---:R-:W-:-:S05]  /*06d0*/  FMNMX R23, R22, R23, !PT ;  /* 0x0000001716177209 */ /* 0x004fca0007800000 */
[----:B------:R1:W-:Y:S04]  /*06e0*/  ST.E desc[UR36][R6.64+0x8], R23 ;  /* 0x0000081706007985 */ /* 0x0003e8000c101924 */
[----:B------:R-:W2:Y:S04]  /*06f0*/  LDG.E R24, desc[UR36][R8.64+0x8] ;  /* 0x0000082408187981 */ /* 0x000ea8000c1e1900 */
[----:B------:R-:W3:Y:S04]  /*0700*/  LDG.E R14, desc[UR36][R4.64+0x8] ;  /* 0x00000824040e7981 */ /* 0x000ee8000c1e1900 */
[----:B------:R-:W4:Y:S04]  /*0710*/  LDG.E R26, desc[UR36][R10.64+0x8] ;  /* 0x000008240a1a7981 */ /* 0x000f28000c1e1900 */
[----:B------:R-:W5:Y:S01]  /*0720*/  LDG.E R22, desc[UR36][R12.64+0x8] ;  /* 0x000008240c167981 */ /* 0x000f62000c1e1900 */
[----:B--2---:R-:W-:-:S04]  /*0730*/  FADD R29, -R23, R24 ;  /* 0x00000018171d7221 */ /* 0x004fc80000000100 */
[----:B------:R-:W-:Y:S01]  /*0740*/  FFMA.SAT R31, R29, R0, 0.5 ;  /* 0x3f0000001d1f7423 */ /* 0x000fe20000002000 */
[----:B---3--:R-:W-:-:S03]  /*0750*/  FADD R25, -R23, R14 ;  /* 0x0000000e17197221 */ /* 0x008fc60000000100 */
[----:B------:R-:W-:Y:S01]  /*0760*/  FFMA.RM R31, R31, R2, 12582913 ;  /* 0x4b4000011f1f7423 */ /* 0x000fe20000004002 */
[----:B0-----:R-:W-:-:S03]  /*0770*/  FFMA.SAT R27, R25, R0, 0.5 ;  /* 0x3f000000191b7423 */ /* 0x001fc60000002000 */
[----:B------:R-:W-:Y:S01]  /*0780*/  FADD R14, R31, -12583039 ;  /* 0xcb40007f1f0e7421 */ /* 0x000fe20000000000 */
[----:B------:R-:W-:-:S03]  /*0790*/  FFMA.RM R27, R27, R2, 12582913 ;  /* 0x4b4000011b1b7423 */ /* 0x000fc60000004002 */
[----:B------:R-:W-:Y:S01]  /*07a0*/  FFMA R24, R29, 1.4426950216293334961, -R14 ;  /* 0x3fb8aa3b1d187823 */ /* 0x000fe2000000080e */
[----:B------:R-:W-:-:S03]  /*07b0*/  FADD R14, R27, -12583039 ;  /* 0xcb40007f1b0e7421 */ /* 0x000fc60000000000 */
[----:B------:R-:W-:Y:S01]  /*07c0*/  FFMA R24, R29, 1.925963033500011079e-08, R24 ;  /* 0x32a570601d187823 */ /* 0x000fe20000000018 */
[----:B------:R-:W-:-:S04]  /*07d0*/  FFMA R14, R25, 1.4426950216293334961, -R14 ;  /* 0x3fb8aa3b190e7823 */ /* 0x000fc8000000080e */
[----:B------:R-:W-:Y:S01]  /*07e0*/  FFMA R14, R25, 1.925963033500011079e-08, R14 ;  /* 0x32a57060190e7823 */ /* 0x000fe2000000000e */
[----:B------:R-:W0:Y:S08]  /*07f0*/  MUFU.EX2 R24, R24 ;  /* 0x0000001800187308 */ /* 0x000e300000000800 */
[----:B------:R-:W2:Y:S01]  /*0800*/  MUFU.EX2 R14, R14 ;  /* 0x0000000e000e7308 */ /* 0x000ea20000000800 */
[----:B------:R-:W-:-:S02]  /*0810*/  SHF.L.U32 R31, R31, 0x17, RZ ;  /* 0x000000171f1f7819 */ /* 0x000fc400000006ff */
[----:B------:R-:W-:-:S03]  /*0820*/  SHF.L.U32 R27, R27, 0x17, RZ ;  /* 0x000000171b1b7819 */ /* 0x000fc600000006ff */
[----:B0-----:R-:W-:-:S04]  /*0830*/  FMUL R31, R31, R24 ;  /* 0x000000181f1f7220 */ /* 0x001fc80000400000 */
[----:B----4-:R-:W-:Y:S01]  /*0840*/  FMUL R26, R31, R26 ;  /* 0x0000001a1f1a7220 */ /* 0x010fe20000400000 */
[----:B--2---:R-:W-:-:S04]  /*0850*/  FMUL R27, R27, R14 ;  /* 0x0000000e1b1b7220 */ /* 0x004fc80000400000 */
[----:B-----5:R-:W-:-:S05]  /*0860*/  FFMA R27, R27, R22, R26 ;  /* 0x000000161b1b7223 */ /* 0x020fca000000001a */
[----:B------:R0:W-:Y:S04]  /*0870*/  ST.E desc[UR36][R20.64+0x8], R27 ;  /* 0x0000081b14007985 */ /* 0x0001e8000c101924 */
[----:B------:R-:W2:Y:S04]  /*0880*/  LDG.E R22, desc[UR36][R4.64+0xc] ;  /* 0x00000c2404167981 */ /* 0x000ea8000c1e1900 */
[----:B-1----:R-:W2:Y:S02]  /*0890*/  LDG.E R23, desc[UR36][R8.64+0xc] ;  /* 0x00000c2408177981 */ /* 0x002ea4000c1e1900 */
[----:B--2---:R-:W-:-:S05]  /*08a0*/  FMNMX R23, R22, R23, !PT ;  /* 0x0000001716177209 */ /* 0x004fca0007800000 */
[----:B------:R1:W-:Y:S04]  /*08b0*/  ST.E desc[UR36][R6.64+0xc], R23 ;  /* 0x00000c1706007985 */ /* 0x0003e8000c101924 */
[----:B------:R-:W2:Y:S04]  /*08c0*/  LDG.E R22, desc[UR36][R8.64+0xc] ;  /* 0x00000c2408167981 */ /* 0x000ea8000c1e1900 */
[----:B------:R-:W3:Y:S04]  /*08d0*/  LDG.E R14, desc[UR36][R4.64+0xc] ;  /* 0x00000c24040e7981 */ /* 0x000ee8000c1e1900 */
[----:B------:R-:W4:Y:S04]  /*08e0*/  LDG.E R10, desc[UR36][R10.64+0xc] ;  /* 0x00000c240a0a7981 */ /* 0x000f28000c1e1900 */
[----:B------:R-:W5:Y:S01]  /*08f0*/  LDG.E R12, desc[UR36][R12.64+0xc] ;  /* 0x00000c240c0c7981 */ /* 0x000f62000c1e1900 */
[----:B------:R-:W-:-:S04]  /*0900*/  IADD3 R15, PT, PT, R15, 0x4, RZ ;  /* 0x000000040f0f7810 */ /* 0x000fc80007ffe0ff */
[----:B------:R-:W-:Y:S01]  /*0910*/  ISETP.NE.AND P0, PT, R15, R3, PT ;  /* 0x000000030f00720c */ /* 0x000fe20003f05270 */
        /* <DEDUP_REMOVED lines=20> */
[----:B------:R1:W-:Y:S01]  /*0a60*/  ST.E desc[UR36][R20.64+0xc], R27 ;  /* 0x00000c1b14007985 */ /* 0x0003e2000c101924 */
[----:B------:R-:W-:Y:S05]  /*0a70*/  @P0 BRA `(.L_x_4) ;  /* 0xfffffff400f40947 */ /* 0x000fea000383ffff */
[----:B------:R-:W-:Y:S05]  /*0a80*/  BSYNC.RECONVERGENT B0 ;  /* 0x0000000000007941 */ /* 0x000fea0003800200 */
.L_x_3:
[----:B------:R-:W-:Y:S05]  /*0a90*/  @!P1 BRA `(.L_x_2) ;  /* 0x0000000400d89947 */ /* 0x000fea0003800000 */
[----:B------:R-:W0:Y:S01]  /*0aa0*/  LDCU UR4, c[0x0][0x3b8] ;  /* 0x00007700ff0477ac */ /* 0x000e220008000800 */
[----:B------:R-:W-:Y:S01]  /*0ab0*/  ISETP.NE.AND P0, PT, R28, 0x1, PT ;  /* 0x000000011c00780c */ /* 0x000fe20003f05270 */
[----:B0-----:R-:W-:-:S04]  /*0ac0*/  ULOP3.LUT UR4, UR4, 0x1, URZ, 0xc0, !UPT ;  /* 0x0000000104047892 */ /* 0x001fc8000f8ec0ff */
[----:B------:R-:W-:-:S08]  /*0ad0*/  UISETP.NE.U32.AND UP0, UPT, UR4, 0x1, UPT ;  /* 0x000000010400788c */ /* 0x000fd0000bf05070 */
[----:B------:R-:W-:Y:S05]  /*0ae0*/  @!P0 BRA `(.L_x_5) ;  /* 0x00000004001c8947 */ /* 0x000fea0003800000 */
[----:B------:R-:W0:Y:S08]  /*0af0*/  LDC.64 R4, c[0x0][0x380] ;  /* 0x0000e000ff047b82 */ /* 0x000e300000000a00 */
[----:B------:R-:W2:Y:S01]  /*0b00*/  LDC.64 R8, c[0x0][0x398] ;  /* 0x0000e600ff087b82 */ /* 0x000ea20000000a00 */
[----:B-1----:R-:W-:-:S07]  /*0b10*/  IMAD.WIDE.U32 R6, R3, 0x4, R18 ;  /* 0x0000000403067825 */ /* 0x002fce00078e0012 */
[----:B------:R-:W1:Y:S01]  /*0b20*/  LDC.64 R12, c[0x0][0x388] ;  /* 0x0000e200ff0c7b82 */ /* 0x000e620000000a00 */
[----:B0-----:R-:W-:-:S05]  /*0b30*/  IMAD.WIDE.U32 R4, R3, 0x4, R4 ;  /* 0x0000000403047825 */ /* 0x001fca00078e0004 */
[----:B------:R-:W3:Y:S01]  /*0b40*/  LDG.E R0, desc[UR36][R4.64] ;  /* 0x0000002404007981 */ /* 0x000ee2000c1e1900 */
[----:B--2---:R-:W-:-:S05]  /*0b50*/  IMAD.WIDE.U32 R8, R3, 0x4, R8 ;  /* 0x0000000403087825 */ /* 0x004fca00078e0008 */
[----:B------:R-:W3:Y:S01]  /*0b60*/  LDG.E R11, desc[UR36][R8.64] ;  /* 0x00000024080b7981 */ /* 0x000ee2000c1e1900 */
[C---:B-1----:R-:W-:Y:S01]  /*0b70*/  IMAD.WIDE.U32 R12, R3.reuse, 0x4, R12 ;  /* 0x00000004030c7825 */ /* 0x042fe200078e000c */
[----:B---3--:R-:W-:Y:S02]  /*0b80*/  FMNMX R15, R0, R11, !PT ;  /* 0x0000000b000f7209 */ /* 0x008fe40007800000 */
[----:B------:R-:W0:Y:S03]  /*0b90*/  LDC.64 R10, c[0x0][0x3a0] ;  /* 0x0000e800ff0a7b82 */ /* 0x000e260000000a00 */
[----:B------:R1:W-:Y:S04]  /*0ba0*/  ST.E desc[UR36][R6.64], R15 ;  /* 0x0000000f06007985 */ /* 0x0003e8000c101924 */
[----:B------:R-:W2:Y:S04]  /*0bb0*/  LDG.E R2, desc[UR36][R8.64] ;  /* 0x0000002408027981 */ /* 0x000ea8000c1e1900 */
[----:B------:R-:W3:Y:S04]  /*0bc0*/  LDG.E R0, desc[UR36][R4.64] ;  /* 0x0000002404007981 */ /* 0x000ee8000c1e1900 */
[----:B------:R-:W4:Y:S01]  /*0bd0*/  LDG.E R21, desc[UR36][R12.64] ;  /* 0x000000240c157981 */ /* 0x000f22000c1e1900 */
[----:B0-----:R-:W-:-:S05]  /*0be0*/  IMAD.WIDE.U32 R10, R3, 0x4, R10 ;  /* 0x00000004030a7825 */ /* 0x001fca00078e000a */
[----:B------:R-:W5:Y:S01]  /*0bf0*/  LDG.E R25, desc[UR36][R10.64] ;  /* 0x000000240a197981 */ /* 0x000f62000c1e1900 */
[----:B------:R-:W-:Y:S01]  /*0c00*/  HFMA2 R29, -RZ, RZ, 3.7421875, 0 ;  /* 0x437c0000ff1d7431 */ /* 0x000fe200000001ff */
[----:B------:R-:W-:Y:S01]  /*0c10*/  MOV R27, 0x3bbb989d ;  /* 0x3bbb989d001b7802 */ /* 0x000fe20000000f00 */
[----:B--2---:R-:W-:-:S04]  /*0c20*/  FADD R14, -R15, R2 ;  /* 0x000000020f0e7221 */ /* 0x004fc80000000100 */
[----:B------:R-:W-:Y:S01]  /*0c30*/  FFMA.SAT R2, R14, R27, 0.5 ;  /* 0x3f0000000e027423 */ /* 0x000fe2000000201b */
[----:B---3--:R-:W-:-:S03]  /*0c40*/  FADD R0, -R15, R0 ;  /* 0x000000000f007221 */ /* 0x008fc60000000100 */
[----:B------:R-:W-:Y:S01]  /*0c50*/  FFMA.RM R20, R2, R29, 12582913 ;  /* 0x4b40000102147423 */ /* 0x000fe2000000401d */
[----:B------:R-:W-:-:S03]  /*0c60*/  FFMA.SAT R2, R0, R27, 0.5 ;  /* 0x3f00000000027423 */ /* 0x000fc6000000201b */
[----:B-1----:R-:W-:Y:S01]  /*0c70*/  FADD R15, R20, -12583039 ;  /* 0xcb40007f140f7421 */ /* 0x002fe20000000000 */
[----:B------:R-:W-:-:S03]  /*0c80*/  FFMA.RM R2, R2, R29, 12582913 ;  /* 0x4b40000102027423 */ /* 0x000fc6000000401d */
[----:B------:R-:W-:Y:S01]  /*0c90*/  FFMA R23, R14, 1.4426950216293334961, -R15 ;  /* 0x3fb8aa3b0e177823 */ /* 0x000fe2000000080f */
[----:B------:R-:W-:-:S03]  /*0ca0*/  FADD R15, R2, -12583039 ;  /* 0xcb40007f020f7421 */ /* 0x000fc60000000000 */
[----:B------:R-:W-:Y:S01]  /*0cb0*/  FFMA R23, R14, 1.925963033500011079e-08, R23 ;  /* 0x32a570600e177823 */ /* 0x000fe20000000017 */
[----:B------:R-:W-:-:S04]  /*0cc0*/  FFMA R15, R0, 1.4426950216293334961, -R15 ;  /* 0x3fb8aa3b000f7823 */ /* 0x000fc8000000080f */
[----:B------:R-:W-:Y:S01]  /*0cd0*/  FFMA R0, R0, 1.925963033500011079e-08, R15 ;  /* 0x32a5706000007823 */ /* 0x000fe2000000000f */
[----:B------:R-:W0:Y:S08]  /*0ce0*/  MUFU.EX2 R23, R23 ;  /* 0x0000001700177308 */ /* 0x000e300000000800 */
[----:B------:R-:W1:Y:S01]  /*0cf0*/  MUFU.EX2 R15, R0 ;  /* 0x00000000000f7308 */ /* 0x000e620000000800 */
[----:B------:R-:W-:-:S02]  /*0d00*/  SHF.L.U32 R20, R20, 0x17, RZ ;  /* 0x0000001714147819 */ /* 0x000fc400000006ff */
[----:B------:R-:W-:-:S03]  /*0d10*/  SHF.L.U32 R2, R2, 0x17, RZ ;  /* 0x0000001702027819 */ /* 0x000fc600000006ff */
[----:B0-----:R-:W-:-:S04]  /*0d20*/  FMUL R20, R20, R23 ;  /* 0x0000001714147220 */ /* 0x001fc80000400000 */
[----:B-----5:R-:W-:Y:S01]  /*0d30*/  FMUL R25, R20, R25 ;  /* 0x0000001914197220 */ /* 0x020fe20000400000 */
[----:B-1----:R-:W-:Y:S01]  /*0d40*/  FMUL R2, R2, R15 ;  /* 0x0000000f02027220 */ /* 0x002fe20000400000 */
[----:B------:R-:W-:-:S04]  /*0d50*/  IMAD.WIDE.U32 R14, R3, 0x4, R16 ;  /* 0x00000004030e7825 */ /* 0x000fc800078e0010 */
[----:B----4-:R-:W-:-:S05]  /*0d60*/  FFMA R21, R2, R21, R25 ;  /* 0x0000001502157223 */ /* 0x010fca0000000019 */
[----:B------:R0:W-:Y:S04]  /*0d70*/  ST.E desc[UR36][R14.64], R21 ;  /* 0x000000150e007985 */ /* 0x0001e8000c101924 */
[----:B------:R-:W2:Y:S04]  /*0d80*/  LDG.E R2, desc[UR36][R4.64+0x4] ;  /* 0x0000042404027981 */ /* 0x000ea8000c1e1900 */
[----:B------:R-:W2:Y:S02]  /*0d90*/  LDG.E R23, desc[UR36][R8.64+0x4] ;  /* 0x0000042408177981 */ /* 0x000ea4000c1e1900 */
[----:B--2---:R-:W-:-:S05]  /*0da0*/  FMNMX R23, R2, R23, !PT ;  /* 0x0000001702177209 */ /* 0x004fca0007800000 */
[----:B------:R2:W-:Y:S04]  /*0db0*/  ST.E desc[UR36][R6.64+0x4], R23 ;  /* 0x0000041706007985 */ /* 0x0005e8000c101924 */
[----:B------:R-:W3:Y:S04]  /*0dc0*/  LDG.E R2, desc[UR36][R8.64+0x4] ;  /* 0x0000042408027981 */ /* 0x000ee8000c1e1900 */
[----:B------:R-:W4:Y:S04]  /*0dd0*/  LDG.E R0, desc[UR36][R4.64+0x4] ;  /* 0x0000042404007981 */ /* 0x000f28000c1e1900 */
[----:B------:R-:W5:Y:S04]  /*0de0*/  LDG.E R11, desc[UR36][R10.64+0x4] ;  /* 0x000004240a0b7981 */ /* 0x000f68000c1e1900 */
[----:B------:R-:W2:Y:S01]  /*0df0*/  LDG.E R13, desc[UR36][R12.64+0x4] ;  /* 0x000004240c0d7981 */ /* 0x000ea2000c1e1900 */
[----:B------:R-:W-:Y:S01]  /*0e00*/  IADD3 R3, PT, PT, R3, 0x2, RZ ;  /* 0x0000000203037810 */ /* 0x000fe20007ffe0ff */
[----:B---3--:R-:W-:-:S04]  /*0e10*/  FADD R20, -R23, R2 ;  /* 0x0000000217147221 */ /* 0x008fc80000000100 */
[----:B------:R-:W-:Y:S01]  /*0e20*/  FFMA.SAT R2, R20, R27, 0.5 ;  /* 0x3f00000014027423 */ /* 0x000fe2000000201b */
[----:B----4-:R-:W-:-:S03]  /*0e30*/  FADD R0, -R23, R0 ;  /* 0x0000000017007221 */ /* 0x010fc60000000100 */
[----:B0-----:R-:W-:Y:S01]  /*0e40*/  FFMA.RM R21, R2, R29, 12582913 ;  /* 0x4b40000102157423 */ /* 0x001fe2000000401d */
[----:B------:R-:W-:-:S04]  /*0e50*/  FFMA.SAT R2, R0, R27, 0.5 ;  /* 0x3f00000000027423 */ /* 0x000fc8000000201b */
[----:B------:R-:W-:Y:S01]  /*0e60*/  FFMA.RM R2, R2, R29, 12582913 ;  /* 0x4b40000102027423 */ /* 0x000fe2000000401d */
[----:B------:R-:W-:-:S03]  /*0e70*/  FADD R25, R21, -12583039 ;  /* 0xcb40007f15197421 */ /* 0x000fc60000000000 */
[----:B------:R-:W-:Y:S01]  /*0e80*/  FADD R5, R2, -12583039 ;  /* 0xcb40007f02057421 */ /* 0x000fe20000000000 */
[----:B------:R-:W-:-:S03]  /*0e90*/  FFMA R25, R20, 1.4426950216293334961, -R25 ;  /* 0x3fb8aa3b14197823 */ /* 0x000fc60000000819 */
        /* <DEDUP_REMOVED lines=8> */
[----:B-----5:R-:W-:Y:S01]  /*0f20*/  FMUL R11, R4, R11 ;  /* 0x0000000b040b7220 */ /* 0x020fe20000400000 */
[----:B-1----:R-:W-:-:S04]  /*0f30*/  FMUL R2, R2, R5 ;  /* 0x0000000502027220 */ /* 0x002fc80000400000 */
[----:B--2---:R-:W-:-:S05]  /*0f40*/  FFMA R11, R2, R13, R11 ;  /* 0x0000000d020b7223 */ /* 0x004fca000000000b */
[----:B------:R0:W-:Y:S02]  /*0f50*/  ST.E desc[UR36][R14.64+0x4], R11 ;  /* 0x0000040b0e007985 */ /* 0x0001e4000c101924 */
.L_x_5:
[----:B------:R-:W-:Y:S05]  /*0f60*/  BRA.U UP0, `(.L_x_2) ;  /* 0x0000000100a47547 */ /* 0x000fea000b800000 */
[----:B------:R-:W2:Y:S08]  /*0f70*/  LDC.64 R4, c[0x0][0x380] ;  /* 0x0000e000ff047b82 */ /* 0x000eb00000000a00 */
[----:B-1----:R-:W1:Y:S01]  /*0f80*/  LDC.64 R6, c[0x0][0x398] ;  /* 0x0000e600ff067b82 */ /* 0x002e620000000a00 */
[----:B------:R-:W-:-:S07]  /*0f90*/  IMAD.WIDE.U32 R8, R3, 0x4, R18 ;  /* 0x0000000403087825 */ /* 0x000fce00078e0012 */
[----:B------:R-:W3:Y:S01]  /*0fa0*/  LDC.64 R12, c[0x0][0x3a0] ;  /* 0x0000e800ff0c7b82 */ /* 0x000ee20000000a00 */
[----:B--2---:R-:W-:-:S05]  /*0fb0*/  IMAD.WIDE.U32 R4, R3, 0x4, R4 ;  /* 0x0000000403047825 */ /* 0x004fca00078e0004 */
[----:B------:R-:W2:Y:S01]  /*0fc0*/  LDG.E R0, desc[UR36][R4.64] ;  /* 0x0000002404007981 */ /* 0x000ea2000c1e1900 */
[----:B-1----:R-:W-:-:S05]  /*0fd0*/  IMAD.WIDE.U32 R6, R3, 0x4, R6 ;  /* 0x0000000403067825 */ /* 0x002fca00078e0006 */
[----:B0-----:R-:W2:Y:S01]  /*0fe0*/  LDG.E R11, desc[UR36][R6.64] ;  /* 0x00000024060b7981 */ /* 0x001ea2000c1e1900 */
[C---:B---3--:R-:W-:Y:S01]  /*0ff0*/  IMAD.WIDE.U32 R12, R3.reuse, 0x4, R12 ;  /* 0x00000004030c7825 */ /* 0x048fe200078e000c */
[----:B--2---:R-:W-:Y:S02]  /*1000*/  FMNMX R15, R0, R11, !PT ;  /* 0x0000000b000f7209 */ /* 0x004fe40007800000 */
[----:B------:R-:W0:Y:S03]  /*1010*/  LDC.64 R10, c[0x0][0x388] ;  /* 0x0000e200ff0a7b82 */ /* 0x000e260000000a00 */
[----:B------:R1:W-:Y:S04]  /*1020*/  ST.E desc[UR36][R8.64], R15 ;  /* 0x0000000f08007985 */ /* 0x0003e8000c101924 */
[----:B------:R-:W2:Y:S04]  /*1030*/  LDG.E R2, desc[UR36][R6.64] ;  /* 0x0000002406027981 */ /* 0x000ea8000c1e1900 */
[----:B------:R-:W3:Y:S04]  /*1040*/  LDG.E R0, desc[UR36][R4.64] ;  /* 0x0000002404007981 */ /* 0x000ee8000c1e1900 */
[----:B------:R-:W4:Y:S01]  /*1050*/  LDG.E R13, desc[UR36][R12.64] ;  /* 0x000000240c0d7981 */ /* 0x000f22000c1e1900 */
[----:B0-----:R-:W-:-:S06]  /*1060*/  IMAD.WIDE.U32 R10, R3, 0x4, R10 ;  /* 0x00000004030a7825 */ /* 0x001fcc00078e000a */
[----:B------:R-:W5:Y:S01]  /*1070*/  LDG.E R11, desc[UR36][R10.64] ;  /* 0x000000240a0b7981 */ /* 0x000f62000c1e1900 */
[----:B-1----:R-:W-:Y:S01]  /*1080*/  HFMA2 R9, -RZ, RZ, 3.7421875, 0 ;  /* 0x437c0000ff097431 */ /* 0x002fe200000001ff */
[----:B------:R-:W-:Y:S01]  /*1090*/  MOV R21, 0x3bbb989d ;  /* 0x3bbb989d00157802 */ /* 0x000fe20000000f00 */
[----:B--2---:R-:W-:-:S04]  /*10a0*/  FADD R14, -R15, R2 ;  /* 0x000000020f0e7221 */ /* 0x004fc80000000100 */
[----:B------:R-:W-:Y:S01]  /*10b0*/  FFMA.SAT R2, R14, R21, 0.5 ;  /* 0x3f0000000e027423 */ /* 0x000fe20000002015 */
[----:B---3--:R-:W-:-:S03]  /*10c0*/  FADD R0, -R15, R0 ;  /* 0x000000000f007221 */ /* 0x008fc60000000100 */
[----:B------:R-:W-:Y:S01]  /*10d0*/  FFMA.RM R4, R2, R9, 12582913 ;  /* 0x4b40000102047423 */ /* 0x000fe20000004009 */
[----:B------:R-:W-:-:S03]  /*10e0*/  FFMA.SAT R2, R0, R21, 0.5 ;  /* 0x3f00000000027423 */ /* 0x000fc60000002015 */
        /* <DEDUP_REMOVED lines=15> */
[----:B-----5:R-:W-:-:S05]  /*11e0*/  FFMA R11, R0, R11, R13 ;  /* 0x0000000b000b7223 */ /* 0x020fca000000000d */
[----:B------:R2:W-:Y:S02]  /*11f0*/  ST.E desc[UR36][R2.64], R11 ;  /* 0x0000000b02007985 */ /* 0x0005e4000c101924 */
.L_x_2:
[----:B-1----:R-:W2:Y:S01]  /*1200*/  LDC R21, c[0x0][0x3c0] ;  /* 0x0000f000ff157b82 */ /* 0x002ea20000000800 */
[----:B------:R-:W1:Y:S02]  /*1210*/  LDCU UR4, c[0x0][0x3b8] ;  /* 0x00007700ff0477ac */ /* 0x000e640008000800 */
[----:B-1----:R-:W-:-:S04]  /*1220*/  MOV R0, UR4 ;  /* 0x0000000400007c02 */ /* 0x002fc80008000f00 */
[----:B--2---:R-:W-:-:S04]  /*1230*/  VIMNMX R2, PT, PT, R0, R21, PT ;  /* 0x0000001500027248 */ /* 0x004fc80003fe0100 */
[----:B------:R-:W-:-:S13]  /*1240*/  ISETP.GE.AND P0, PT, R2, 0x1, PT ;  /* 0x000000010200780c */ /* 0x000fda0003f06270 */
[----:B------:R-:W-:Y:S05]  /*1250*/  @!P0 BRA `(.L_x_6) ;  /* 0x0000002400288947 */ /* 0x000fea0003800000 */
[----:B------:R-:W1:Y:S01]  /*1260*/  LDC R24, c[0x0][0x3bc] ;  /* 0x0000ef00ff187b82 */ /* 0x000e620000000800 */
[----:B------:R-:W-:Y:S01]  /*1270*/  BSSY.RECONVERGENT B0, `(.L_x_6) ;  /* 0x0000248000007945 */ /* 0x000fe20003800200 */
[----:B-1----:R-:W-:-:S13]  /*1280*/  ISETP.GE.AND P0, PT, R24, 0x1, PT ;  /* 0x000000011800780c */ /* 0x002fda0003f06270 */
[----:B------:R-:W-:Y:S05]  /*1290*/  @!P0 BRA `(.L_x_7) ;  /* 0x0000000c007c8947 */ /* 0x000fea0003800000 */
[C---:B------:R-:W-:Y:S01]  /*12a0*/  LOP3.LUT R26, R24.reuse, 0x7ffffff8, RZ, 0xc0, !PT ;  /* 0x7ffffff8181a7812 */ /* 0x040fe200078ec0ff */
[----:B------:R-:W-:Y:S01]  /*12b0*/  BSSY.RECONVERGENT B3, `(.L_x_8) ;  /* 0x00000dc000037945 */ /* 0x000fe20003800200 */
[C---:B------:R-:W-:Y:S02]  /*12c0*/  LOP3.LUT R38, R24.reuse, 0x7, RZ, 0xc0, !PT ;  /* 0x0000000718267812 */ /* 0x040fe400078ec0ff */
[----:B------:R-:W-:Y:S02]  /*12d0*/  SHF.L.U32 R27, R21, 0x3, RZ ;  /* 0x00000003151b7819 */ /* 0x000fe400000006ff */
[----:B------:R-:W-:Y:S02]  /*12e0*/  LOP3.LUT R24, R24, 0x3, RZ, 0xc0, !PT ;  /* 0x0000000318187812 */ /* 0x000fe400078ec0ff */
[----:B------:R-:W-:Y:S02]  /*12f0*/  MOV R25, RZ ;  /* 0x000000ff00197202 */ /* 0x000fe40000000f00 */
[----:B------:R-:W-:-:S07]  /*1300*/  IADD3 R23, PT, PT, -R26, RZ, RZ ;  /* 0x000000ff1a177210 */ /* 0x000fce0007ffe1ff */
.L_x_19:
[----:B------:R-:W1:Y:S01]  /*1310*/  LDC.64 R8, c[0x0][0x388] ;  /* 0x0000e200ff087b82 */ /* 0x000e620000000a00 */
[----:B------:R-:W2:Y:S01]  /*1320*/  LDCU UR4, c[0x0][0x3bc] ;  /* 0x00007780ff0477ac */ /* 0x000ea20008000800 */
[----:B------:R-:W-:Y:S01]  /*1330*/  HFMA2 R22, -RZ, RZ, 0, 0 ;  /* 0x00000000ff167431 */ /* 0x000fe200000001ff */
[----:B------:R-:W-:Y:S01]  /*1340*/  BSSY.RECONVERGENT B4, `(.L_x_9) ;  /* 0x00000cd000047945 */ /* 0x000fe20003800200 */
[----:B------:R-:W-:-:S04]  /*1350*/  IMAD.WIDE.U32 R12, R25, 0x4, R18 ;  /* 0x00000004190c7825 */ /* 0x000fc800078e0012 */
[----:B------:R-:W3:Y:S01]  /*1360*/  LDC.64 R6, c[0x0][0x380] ;  /* 0x0000e000ff067b82 */ /* 0x000ee20000000a00 */
[----:B0-----:R-:W-:-:S07]  /*1370*/  IMAD.WIDE.U32 R10, R25, 0x4, R16 ;  /* 0x00000004190a7825 */ /* 0x001fce00078e0010 */
[----:B------:R-:W0:Y:S01]  /*1380*/  LDC.64 R4, c[0x0][0x398] ;  /* 0x0000e600ff047b82 */ /* 0x000e220000000a00 */
[C---:B--2---:R-:W-:Y:S02]  /*1390*/  IMAD R21, R25.reuse, UR4, RZ ;  /* 0x0000000419157c24 */ /* 0x044fe4000f8e02ff */
[----:B-1----:R-:W-:-:S04]  /*13a0*/  IMAD.WIDE.U32 R8, R25, 0x4, R8 ;  /* 0x0000000419087825 */ /* 0x002fc800078e0008 */
[----:B---3--:R-:W-:-:S04]  /*13b0*/  IMAD.WIDE.U32 R6, R25, 0x4, R6 ;  /* 0x0000000419067825 */ /* 0x008fc800078e0006 */
[----:B0-----:R-:W-:-:S07]  /*13c0*/  IMAD.WIDE.U32 R4, R25, 0x4, R4 ;  /* 0x0000000419047825 */ /* 0x001fce00078e0004 */
.L_x_18:
[----:B------:R-:W0:Y:S01]  /*13d0*/  LDC R0, c[0x0][0x3bc] ;  /* 0x0000ef00ff007b82 */ /* 0x000e220000000800 */
[----:B------:R-:W-:Y:S02]  /*13e0*/  MOV R20, RZ ;  /* 0x000000ff00147202 */ /* 0x000fe40000000f00 */
[----:B------:R-:W-:Y:S02]  /*13f0*/  MOV R2, RZ ;  /* 0x000000ff00027202 */ /* 0x000fe40000000f00 */
[----:B0-----:R-:W-:-:S13]  /*1400*/  ISETP.GE.U32.AND P0, PT, R0, 0x8, PT ;  /* 0x000000080000780c */ /* 0x001fda0003f06070 */
[----:B------:R-:W-:Y:S05]  /*1410*/  @!P0 BRA `(.L_x_10) ;  /* 0x0000000400088947 */ /* 0x000fea0003800000 */
[----:B------:R-:W0:Y:S01]  /*1420*/  LDCU.64 UR4, c[0x0][0x3a8] ;  /* 0x00007500ff0477ac */ /* 0x000e220008000a00 */
[----:B------:R-:W1:Y:S01]  /*1430*/  LDC R37, c[0x0][0x3c0] ;  /* 0x0000f000ff257b82 */ /* 0x000e620000000800 */
[----:B------:R-:W-:Y:S01]  /*1440*/  BSSY.RECONVERGENT B1, `(.L_x_11) ;  /* 0x000003e000017945 */ /* 0x000fe20003800200 */
[----:B------:R-:W-:Y:S02]  /*1450*/  MOV R20, RZ ;  /* 0x000000ff00147202 */ /* 0x000fe40000000f00 */
[----:B------:R-:W-:-:S04]  /*1460*/  MOV R34, R23 ;  /* 0x0000001700227202 */ /* 0x000fc80000000f00 */
[----:B------:R-:W2:Y:S01]  /*1470*/  LDC.64 R2, c[0x0][0x3b0] ;  /* 0x0000ec00ff027b82 */ /* 0x000ea20000000a00 */
[----:B0-----:R-:W-:-:S04]  /*1480*/  LEA R39, P0, R21, UR4, 0x2 ;  /* 0x0000000415277c11 */ /* 0x001fc8000f8010ff */
[----:B------:R-:W-:Y:S02]  /*1490*/  LEA.HI.X R44, R21, UR5, RZ, 0x2, P0 ;  /* 0x00000005152c7c11 */ /* 0x000fe400080f14ff */
[----:B------:R-:W-:Y:S01]  /*14a0*/  IADD3 R39, P0, PT, R39, 0x10, RZ ;  /* 0x0000001027277810 */ /* 0x000fe20007f1e0ff */
[C-C-:B-1----:R-:W-:Y:S01]  /*14b0*/  IMAD R32, R37.reuse, 0x3, R22.reuse ;  /* 0x0000000325207824 */ /* 0x142fe200078e0216 */
[C---:B------:R-:W-:Y:S01]  /*14c0*/  IADD3 R30, PT, PT, R22.reuse, R37, RZ ;  /* 0x00000025161e7210 */ /* 0x040fe20007ffe0ff */
[C-C-:B------:R-:W-:Y:S01]  /*14d0*/  IMAD R35, R37.reuse, 0x5, R22.reuse ;  /* 0x0000000525237824 */ /* 0x140fe200078e0216 */
[CC--:B------:R-:W-:Y:S01]  /*14e0*/  LEA R31, R37.reuse, R22.reuse, 0x1 ;  /* 0x00000016251f7211 */ /* 0x0c0fe200078e08ff */
[C-C-:B------:R-:W-:Y:S01]  /*14f0*/  IMAD R36, R37.reuse, 0x6, R22.reuse ;  /* 0x0000000625247824 */ /* 0x140fe200078e0216 */
[C---:B------:R-:W-:Y:S01]  /*1500*/  LEA R33, R37.reuse, R22, 0x2 ;  /* 0x0000001625217211 */ /* 0x040fe200078e10ff */
[----:B------:R-:W-:Y:S01]  /*1510*/  IMAD R37, R37, 0x7, R22 ;  /* 0x0000000725257824 */ /* 0x000fe200078e0216 */
[----:B------:R-:W-:Y:S01]  /*1520*/  IADD3.X R44, PT, PT, RZ, R44, RZ, P0, !PT ;  /* 0x0000002cff2c7210 */ /* 0x000fe200007fe4ff */
[----:B--2---:R-:W-:-:S07]  /*1530*/  IMAD.WIDE.U32 R14, R22, 0x4, R2 ;  /* 0x00000004160e7825 */ /* 0x004fce00078e0002 */
.L_x_12:
[----:B------:R-:W-:Y:S01]  /*1540*/  IMAD.WIDE.U32 R28, R30, 0x4, R2 ;  /* 0x000000041e1c7825 */ /* 0x000fe200078e0002 */
[----:B------:R-:W2:Y:S04]  /*1550*/  LDG.E R40, desc[UR36][R14.64] ;  /* 0x000000240e287981 */ /* 0x000ea8000c1e1900 */
[----:B------:R0:W3:Y:S02]  /*1560*/  LDG.E R41, desc[UR36][R28.64] ;  /* 0x000000241c297981 */ /* 0x0000e4000c1e1900 */
[----:B0-----:R-:W-:Y:S02]  /*1570*/  MOV R28, R39 ;  /* 0x00000027001c7202 */ /* 0x001fe40000000f00 */
[----:B------:R-:W-:-:S05]  /*1580*/  MOV R29, R44 ;  /* 0x0000002c001d7202 */ /* 0x000fca0000000f00 */
[----:B------:R-:W2:Y:S04]  /*1590*/  LDG.E R39, desc[UR36][R28.64+-0x10] ;  /* 0xfffff0241c277981 */ /* 0x000ea8000c1e1900 */
[----:B------:R-:W3:Y:S04]  /*15a0*/  LDG.E R42, desc[UR36][R28.64+-0xc] ;  /* 0xfffff4241c2a7981 */ /* 0x000ee8000c1e1900 */
[----:B------:R-:W4:Y:S01]  /*15b0*/  LDG.E R45, desc[UR36][R28.64+-0x4] ;  /* 0xfffffc241c2d7981 */ /* 0x000f22000c1e1900 */
[----:B--2---:R-:W-:-:S03]  /*15c0*/  FFMA R39, R39, R40, R20 ;  /* 0x0000002827277223 */ /* 0x004fc60000000014 */
[----:B------:R-:W2:Y:S01]  /*15d0*/  LDG.E R20, desc[UR36][R28.64+-0x8] ;  /* 0xfffff8241c147981 */ /* 0x000ea2000c1e1900 */
[----:B---3--:R-:W-:Y:S01]  /*15e0*/  FFMA R39, R42, R41, R39 ;  /* 0x000000292a277223 */ /* 0x008fe20000000027 */
[----:B------:R-:W-:-:S04]  /*15f0*/  IMAD.WIDE.U32 R40, R31, 0x4, R2 ;  /* 0x000000041f287825 */ /* 0x000fc800078e0002 */
[--C-:B------:R-:W-:Y:S02]  /*1600*/  IMAD.WIDE.U32 R42, R32, 0x4, R2.reuse ;  /* 0x00000004202a7825 */ /* 0x100fe400078e0002 */
[----:B------:R-:W2:Y:S04]  /*1610*/  LDG.E R40, desc[UR36][R40.64] ;  /* 0x0000002428287981 */ /* 0x000ea8000c1e1900 */
[----:B------:R-:W4:Y:S01]  /*1620*/  LDG.E R42, desc[UR36][R42.64] ;  /* 0x000000242a2a7981 */ /* 0x000f22000c1e1900 */
[----:B------:R-:W-:-:S03]  /*1630*/  IMAD.WIDE.U32 R46, R35, 0x4, R2 ;  /* 0x00000004232e7825 */ /* 0x000fc600078e0002 */
[----:B------:R-:W3:Y:S04]  /*1640*/  LDG.E R41, desc[UR36][R28.64+0x4] ;  /* 0x000004241c297981 */ /* 0x000ee8000c1e1900 */
[----:B------:R-:W3:Y:S01]  /*1650*/  LDG.E R46, desc[UR36][R46.64] ;  /* 0x000000242e2e7981 */ /* 0x000ee2000c1e1900 */
[----:B--2---:R-:W-:-:S03]  /*1660*/  FFMA R20, R20, R40, R39 ;  /* 0x0000002814147223 */ /* 0x004fc60000000027 */
[----:B------:R-:W2:Y:S01]  /*1670*/  LDG.E R39, desc[UR36][R28.64] ;  /* 0x000000241c277981 */ /* 0x000ea2000c1e1900 */
[----:B----4-:R-:W-:Y:S01]  /*1680*/  FFMA R20, R45, R42, R20 ;  /* 0x0000002a2d147223 */ /* 0x010fe20000000014 */
[----:B------:R-:W-:-:S06]  /*1690*/  IMAD.WIDE.U32 R44, R33, 0x4, R2 ;  /* 0x00000004212c7825 */ /* 0x000fcc00078e0002 */
[----:B------:R-:W2:Y:S01]  /*16a0*/  LDG.E R44, desc[UR36][R44.64] ;  /* 0x000000242c2c7981 */ /* 0x000ea2000c1e1900 */
[----:B------:R-:W-:-:S06]  /*16b0*/  IMAD.WIDE.U32 R42, R37, 0x4, R2 ;  /* 0x00000004252a7825 */ /* 0x000fcc00078e0002 */
[----:B------:R-:W4:Y:S04]  /*16c0*/  LDG.E R42, desc[UR36][R42.64] ;  /* 0x000000242a2a7981 */ /* 0x000f28000c1e1900 */
[----:B------:R-:W4:Y:S01]  /*16d0*/  LDG.E R45, desc[UR36][R28.64+0xc] ;  /* 0x00000c241c2d7981 */ /* 0x000f22000c1e1900 */
[----:B--2---:R-:W-:-:S03]  /*16e0*/  FFMA R20, R39, R44, R20 ;  /* 0x0000002c27147223 */ /* 0x004fc60000000014 */
[----:B------:R-:W2:Y:S01]  /*16f0*/  LDG.E R39, desc[UR36][R28.64+0x8] ;  /* 0x000008241c277981 */ /* 0x000ea2000c1e1900 */
[----:B---3--:R-:W-:Y:S01]  /*1700*/  FFMA R20, R41, R46, R20 ;  /* 0x0000002e29147223 */ /* 0x008fe20000000014 */
[----:B------:R-:W-:-:S06]  /*1710*/  IMAD.WIDE.U32 R40, R36, 0x4, R2 ;  /* 0x0000000424287825 */ /* 0x000fcc00078e0002 */
[----:B------:R-:W2:Y:S01]  /*1720*/  LDG.E R40, desc[UR36][R40.64] ;  /* 0x0000002428287981 */ /* 0x000ea2000c1e1900 */
[----:B------:R-:W-:Y:S01]  /*1730*/  IADD3 R34, PT, PT, R34, 0x8, RZ ;  /* 0x0000000822227810 */ /* 0x000fe20007ffe0ff */
[C---:B------:R-:W-:Y:S01]  /*1740*/  IMAD.WIDE.U32 R14, R27.reuse, 0x4, R14 ;  /* 0x000000041b0e7825 */ /* 0x040fe200078e000e */
[C---:B------:R-:W-:Y:S02]  /*1750*/  IADD3 R30, PT, PT, R27.reuse, R30, RZ ;  /* 0x0000001e1b1e7210 */ /* 0x040fe40007ffe0ff */
[C---:B------:R-:W-:Y:S02]  /*1760*/  IADD3 R31, PT, PT, R27.reuse, R31, RZ ;  /* 0x0000001f1b1f7210 */ /* 0x040fe40007ffe0ff */
[C---:B------:R-:W-:Y:S02]  /*1770*/  IADD3 R32, PT, PT, R27.reuse, R32, RZ ;  /* 0x000000201b207210 */ /* 0x040fe40007ffe0ff */
[C---:B------:R-:W-:Y:S02]  /*1780*/  IADD3 R33, PT, PT, R27.reuse, R33, RZ ;  /* 0x000000211b217210 */ /* 0x040fe40007ffe0ff */
[----:B------:R-:W-:-:S02]  /*1790*/  IADD3 R35, PT, PT, R27, R35, RZ ;  /* 0x000000231b237210 */ /* 0x000fc40007ffe0ff */
[C---:B------:R-:W-:Y:S02]  /*17a0*/  IADD3 R36, PT, PT, R27.reuse, R36, RZ ;  /* 0x000000241b247210 */ /* 0x040fe40007ffe0ff */
[----:B------:R-:W-:Y:S01]  /*17b0*/  IADD3 R37, PT, PT, R27, R37, RZ ;  /* 0x000000251b257210 */ /* 0x000fe20007ffe0ff */
[----:B--2---:R-:W-:Y:S01]  /*17c0*/  FFMA R20, R39, R40, R20 ;  /* 0x0000002827147223 */ /* 0x004fe20000000014 */
[----:B------:R-:W-:-:S04]  /*17d0*/  IADD3 R39, P0, PT, R28, 0x20, RZ ;  /* 0x000000201c277810 */ /* 0x000fc80007f1e0ff */
[----:B------:R-:W-:Y:S02]  /*17e0*/  IADD3.X R44, PT, PT, RZ, R29, RZ, P0, !PT ;  /* 0x0000001dff2c7210 */ /* 0x000fe400007fe4ff */
[----:B------:R-:W-:Y:S01]  /*17f0*/  ISETP.NE.AND P0, PT, R34, RZ, PT ;  /* 0x000000ff2200720c */ /* 0x000fe20003f05270 */
[----:B----4-:R-:W-:-:S12]  /*1800*/  FFMA R20, R45, R42, R20 ;  /* 0x0000002a2d147223 */ /* 0x010fd80000000014 */
[----:B------:R-:W-:Y:S05]  /*1810*/  @P0 BRA `(.L_x_12) ;  /* 0xfffffffc00480947 */ /* 0x000fea000383ffff */
[----:B------:R-:W-:Y:S05]  /*1820*/  BSYNC.RECONVERGENT B1 ;  /* 0x0000000000017941 */ /* 0x000fea0003800200 */
.L_x_11:
[----:B------:R-:W-:-:S07]  /*1830*/  MOV R2, R26 ;  /* 0x0000001a00027202 */ /* 0x000fce0000000f00 */
.L_x_10:
[----:B------:R-:W-:-:S13]  /*1840*/  ISETP.NE.AND P0, PT, R38, RZ, PT ;  /* 0x000000ff2600720c */ /* 0x000fda0003f05270 */
[----:B------:R-:W-:Y:S05]  /*1850*/  @!P0 BRA `(.L_x_13) ;  /* 0x0000000400208947 */ /* 0x000fea0003800000 */
[----:B------:R-:W-:Y:S02]  /*1860*/  IADD3 R3, PT, PT, R38, -0x1, RZ ;  /* 0xffffffff26037810 */ /* 0x000fe40007ffe0ff */
[----:B------:R-:W-:Y:S02]  /*1870*/  ISETP.NE.AND P1, PT, R24, RZ, PT ;  /* 0x000000ff1800720c */ /* 0x000fe40003f25270 */
[----:B------:R-:W-:-:S13]  /*1880*/  ISETP.GE.U32.AND P0, PT, R3, 0x3, PT ;  /* 0x000000030300780c */ /* 0x000fda0003f06070 */
[----:B------:R-:W-:Y:S05]  /*1890*/  @!P0 BRA `(.L_x_14) ;  /* 0x00000000007c8947 */ /* 0x000fea0003800000 */
[----:B------:R-:W0:Y:S01]  /*18a0*/  LDCU UR4, c[0x0][0x3c0] ;  /* 0x00007800ff0477ac */ /* 0x000e220008000800 */
[----:B------:R-:W1:Y:S01]  /*18b0*/  LDC.64 R30, c[0x0][0x3a8] ;  /* 0x0000ea00ff1e7b82 */ /* 0x000e620000000a00 */
[CC--:B------:R-:W-:Y:S01]  /*18c0*/  IADD3 R3, PT, PT, R21.reuse, R2.reuse, RZ ;  /* 0x0000000215037210 */ /* 0x0c0fe20007ffe0ff */
[----:B------:R-:W2:Y:S01]  /*18d0*/  LDCU.64 UR6, c[0x0][0x3a8] ;  /* 0x00007500ff0677ac */ /* 0x000ea20008000a00 */
[----:B------:R-:W-:-:S05]  /*18e0*/  IADD3 R36, P0, PT, R21, R2, RZ ;  /* 0x0000000215247210 */ /* 0x000fca0007f1e0ff */
[----:B------:R-:W3:Y:S01]  /*18f0*/  LDC.64 R14, c[0x0][0x3b0] ;  /* 0x0000ec00ff0e7b82 */ /* 0x000ee20000000a00 */
[----:B------:R-:W-:Y:S01]  /*1900*/  IADD3.X R37, PT, PT, RZ, RZ, RZ, P0, !PT ;  /* 0x000000ffff257210 */ /* 0x000fe200007fe4ff */
[----:B0-----:R-:W-:Y:S01]  /*1910*/  IMAD R33, R2, UR4, R22 ;  /* 0x0000000402217c24 */ /* 0x001fe2000f8e0216 */
[----:B--2---:R-:W-:-:S04]  /*1920*/  LEA R28, P0, R36, UR6, 0x2 ;  /* 0x00000006241c7c11 */ /* 0x004fc8000f8010ff */
[----:B------:R-:W-:Y:S01]  /*1930*/  IADD3 R29, PT, PT, R33, UR4, RZ ;  /* 0x00000004211d7c10 */ /* 0x000fe2000fffe0ff */
[----:B-1----:R-:W-:-:S03]  /*1940*/  IMAD.WIDE.U32 R30, R3, 0x4, R30 ;  /* 0x00000004031e7825 */ /* 0x002fc600078e001e */
[----:B------:R-:W-:-:S03]  /*1950*/  IADD3 R3, PT, PT, R29, UR4, RZ ;  /* 0x000000041d037c10 */ /* 0x000fc6000fffe0ff */
[----:B------:R-:W2:Y:S01]  /*1960*/  LDG.E R31, desc[UR36][R30.64] ;  /* 0x000000241e1f7981 */ /* 0x000ea2000c1e1900 */
[----:B---3--:R-:W-:-:S04]  /*1970*/  IMAD.WIDE.U32 R32, R33, 0x4, R14 ;  /* 0x0000000421207825 */ /* 0x008fc800078e000e */
[----:B------:R-:W-:Y:S01]  /*1980*/  IMAD.WIDE.U32 R34, R29, 0x4, R14 ;  /* 0x000000041d227825 */ /* 0x000fe200078e000e */
[----:B------:R-:W-:Y:S01]  /*1990*/  LEA.HI.X R29, R36, UR7, R37, 0x2, P0 ;  /* 0x00000007241d7c11 */ /* 0x000fe200080f1425 */
[----:B------:R-:W2:Y:S02]  /*19a0*/  LDG.E R32, desc[UR36][R32.64] ;  /* 0x0000002420207981 */ /* 0x000ea4000c1e1900 */
[C-C-:B------:R-:W-:Y:S01]  /*19b0*/  IMAD.WIDE.U32 R36, R3.reuse, 0x4, R14.reuse ;  /* 0x0000000403247825 */ /* 0x140fe200078e000e */
[----:B------:R-:W-:Y:S01]  /*19c0*/  IADD3 R3, PT, PT, R3, UR4, RZ ;  /* 0x0000000403037c10 */ /* 0x000fe2000fffe0ff */
[----:B------:R-:W3:Y:S04]  /*19d0*/  LDG.E R34, desc[UR36][R34.64] ;  /* 0x0000002422227981 */ /* 0x000ee8000c1e1900 */
[----:B------:R-:W3:Y:S01]  /*19e0*/  LDG.E R40, desc[UR36][R28.64+0x4] ;  /* 0x000004241c287981 */ /* 0x000ee2000c1e1900 */
[----:B------:R-:W-:-:S03]  /*19f0*/  IMAD.WIDE.U32 R14, R3, 0x4, R14 ;  /* 0x00000004030e7825 */ /* 0x000fc600078e000e */
[----:B------:R-:W4:Y:S04]  /*1a00*/  LDG.E R36, desc[UR36][R36.64] ;  /* 0x0000002424247981 */ /* 0x000f28000c1e1900 */
[----:B------:R-:W4:Y:S04]  /*1a10*/  LDG.E R42, desc[UR36][R28.64+0x8] ;  /* 0x000008241c2a7981 */ /* 0x000f28000c1e1900 */
[----:B------:R-:W5:Y:S04]  /*1a20*/  LDG.E R44, desc[UR36][R28.64+0xc] ;  /* 0x00000c241c2c7981 */ /* 0x000f68000c1e1900 */
[----:B------:R-:W5:Y:S01]  /*1a30*/  LDG.E R14, desc[UR36][R14.64] ;  /* 0x000000240e0e7981 */ /* 0x000f62000c1e1900 */
[----:B------:R-:W-:Y:S01]  /*1a40*/  IADD3 R2, PT, PT, R2, 0x4, RZ ;  /* 0x0000000402027810 */ /* 0x000fe20007ffe0ff */
[----:B--2---:R-:W-:-:S04]  /*1a50*/  FFMA R31, R31, R32, R20 ;  /* 0x000000201f1f7223 */ /* 0x004fc80000000014 */
[----:B---3--:R-:W-:-:S04]  /*1a60*/  FFMA R31, R40, R34, R31 ;  /* 0x00000022281f7223 */ /* 0x008fc8000000001f */
[----:B----4-:R-:W-:-:S04]  /*1a70*/  FFMA R31, R42, R36, R31 ;  /* 0x000000242a1f7223 */ /* 0x010fc8000000001f */
[----:B-----5:R-:W-:-:S07]  /*1a80*/  FFMA R20, R44, R14, R31 ;  /* 0x0000000e2c147223 */ /* 0x020fce000000001f */
.L_x_14:
[----:B------:R-:W-:Y:S05]  /*1a90*/  @!P1 BRA `(.L_x_13) ;  /* 0x0000000000909947 */ /* 0x000fea0003800000 */
[----:B------:R-:W-:Y:S02]  /*1aa0*/  ISETP.NE.AND P0, PT, R24, 0x1, PT ;  /* 0x000000011800780c */ /* 0x000fe40003f05270 */
[----:B------:R-:W-:-:S04]  /*1ab0*/  LOP3.LUT R0, R0, 0x1, RZ, 0xc0, !PT ;  /* 0x0000000100007812 */ /* 0x000fc800078ec0ff */
[----:B------:R-:W-:-:S07]  /*1ac0*/  ISETP.NE.U32.AND P1, PT, R0, 0x1, PT ;  /* 0x000000010000780c */ /* 0x000fce0003f25070 */
[----:B------:R-:W-:Y:S06]  /*1ad0*/  @!P0 BRA `(.L_x_15) ;  /* 0x0000000000548947 */ /* 0x000fec0003800000 */
[----:B------:R-:W0:Y:S01]  /*1ae0*/  LDC.64 R14, c[0x0][0x3a8] ;  /* 0x0000ea00ff0e7b82 */ /* 0x000e220000000a00 */
[----:B------:R-:W1:Y:S01]  /*1af0*/  LDCU UR4, c[0x0][0x3c0] ;  /* 0x00007800ff0477ac */ /* 0x000e620008000800 */
[CC--:B------:R-:W-:Y:S02]  /*1b00*/  IADD3 R3, PT, PT, R21.reuse, R2.reuse, RZ ;  /* 0x0000000215037210 */ /* 0x0c0fe40007ffe0ff */
[----:B------:R-:W-:Y:S01]  /*1b10*/  IADD3 R0, P0, PT, R21, R2, RZ ;  /* 0x0000000215007210 */ /* 0x000fe20007f1e0ff */
[----:B------:R-:W2:Y:S03]  /*1b20*/  LDCU.64 UR6, c[0x0][0x3a8] ;  /* 0x00007500ff0677ac */ /* 0x000ea60008000a00 */
[----:B------:R-:W3:Y:S01]  /*1b30*/  LDC.64 R28, c[0x0][0x3b0] ;  /* 0x0000ec00ff1c7b82 */ /* 0x000ee20000000a00 */
[----:B-1----:R-:W-:Y:S02]  /*1b40*/  IMAD R31, R2, UR4, R22 ;  /* 0x00000004021f7c24 */ /* 0x002fe4000f8e0216 */
[----:B0-----:R-:W-:Y:S01]  /*1b50*/  IMAD.WIDE.U32 R14, R3, 0x4, R14 ;  /* 0x00000004030e7825 */ /* 0x001fe200078e000e */
[----:B------:R-:W-:-:S02]  /*1b60*/  IADD3.X R3, PT, PT, RZ, RZ, RZ, P0, !PT ;  /* 0x000000ffff037210 */ /* 0x000fc400007fe4ff */
[C---:B------:R-:W-:Y:S02]  /*1b70*/  IADD3 R35, PT, PT, R31.reuse, UR4, RZ ;  /* 0x000000041f237c10 */ /* 0x040fe4000fffe0ff */
[C---:B--2---:R-:W-:Y:S01]  /*1b80*/  LEA R32, P0, R0.reuse, UR6, 0x2 ;  /* 0x0000000600207c11 */ /* 0x044fe2000f8010ff */
[----:B------:R-:W2:Y:S01]  /*1b90*/  LDG.E R15, desc[UR36][R14.64] ;  /* 0x000000240e0f7981 */ /* 0x000ea2000c1e1900 */
[----:B---3--:R-:W-:Y:S02]  /*1ba0*/  IMAD.WIDE.U32 R30, R31, 0x4, R28 ;  /* 0x000000041f1e7825 */ /* 0x008fe400078e001c */
[----:B------:R-:W-:Y:S02]  /*1bb0*/  LEA.HI.X R33, R0, UR7, R3, 0x2, P0 ;  /* 0x0000000700217c11 */ /* 0x000fe400080f1403 */
[----:B------:R-:W-:Y:S02]  /*1bc0*/  IMAD.WIDE.U32 R28, R35, 0x4, R28 ;  /* 0x00000004231c7825 */ /* 0x000fe400078e001c */
[----:B------:R-:W2:Y:S04]  /*1bd0*/  LDG.E R30, desc[UR36][R30.64] ;  /* 0x000000241e1e7981 */ /* 0x000ea8000c1e1900 */
[----:B------:R-:W3:Y:S04]  /*1be0*/  LDG.E R33, desc[UR36][R32.64+0x4] ;  /* 0x0000042420217981 */ /* 0x000ee8000c1e1900 */
[----:B------:R-:W3:Y:S01]  /*1bf0*/  LDG.E R28, desc[UR36][R28.64] ;  /* 0x000000241c1c7981 */ /* 0x000ee2000c1e1900 */
[----:B------:R-:W-:Y:S01]  /*1c00*/  IADD3 R2, PT, PT, R2, 0x2, RZ ;  /* 0x0000000202027810 */ /* 0x000fe20007ffe0ff */
[----:B--2---:R-:W-:-:S04]  /*1c10*/  FFMA R20, R15, R30, R20 ;  /* 0x0000001e0f147223 */ /* 0x004fc80000000014 */
[----:B---3--:R-:W-:-:S07]  /*1c20*/  FFMA R20, R33, R28, R20 ;  /* 0x0000001c21147223 */ /* 0x008fce0000000014 */
.L_x_15:
[----:B------:R-:W-:Y:S05]  /*1c30*/  @P1 BRA `(.L_x_13) ;  /* 0x0000000000281947 */ /* 0x000fea0003800000 */
[----:B------:R-:W0:Y:S01]  /*1c40*/  LDC.64 R14, c[0x0][0x3a8] ;  /* 0x0000ea00ff0e7b82 */ /* 0x000e220000000a00 */
[----:B------:R-:W1:Y:S01]  /*1c50*/  LDCU UR4, c[0x0][0x3c0] ;  /* 0x00007800ff0477ac */ /* 0x000e620008000800 */
[----:B------:R-:W-:-:S06]  /*1c60*/  IADD3 R3, PT, PT, R21, R2, RZ ;  /* 0x0000000215037210 */ /* 0x000fcc0007ffe0ff */
[----:B------:R-:W2:Y:S01]  /*1c70*/  LDC.64 R28, c[0x0][0x3b0] ;  /* 0x0000ec00ff1c7b82 */ /* 0x000ea20000000a00 */
[----:B-1----:R-:W-:Y:S02]  /*1c80*/  IMAD R31, R2, UR4, R22 ;  /* 0x00000004021f7c24 */ /* 0x002fe4000f8e0216 */
[----:B0-----:R-:W-:-:S06]  /*1c90*/  IMAD.WIDE.U32 R2, R3, 0x4, R14 ;  /* 0x0000000403027825 */ /* 0x001fcc00078e000e */
[----:B------:R-:W3:Y:S01]  /*1ca0*/  LDG.E R3, desc[UR36][R2.64] ;  /* 0x0000002402037981 */ /* 0x000ee2000c1e1900 */
[----:B--2---:R-:W-:-:S06]  /*1cb0*/  IMAD.WIDE.U32 R14, R31, 0x4, R28 ;  /* 0x000000041f0e7825 */ /* 0x004fcc00078e001c */
[----:B------:R-:W3:Y:S02]  /*1cc0*/  LDG.E R14, desc[UR36][R14.64] ;  /* 0x000000240e0e7981 */ /* 0x000ee4000c1e1900 */
[----:B---3--:R-:W-:-:S07]  /*1cd0*/  FFMA R20, R3, R14, R20 ;  /* 0x0000000e03147223 */ /* 0x008fce0000000014 */
.L_x_13:
[----:B------:R-:W2:Y:S01]  /*1ce0*/  LDG.E R2, desc[UR36][R6.64] ;  /* 0x0000002406027981 */ /* 0x000ea2000c1e1900 */
[----:B------:R-:W0:Y:S01]  /*1cf0*/  LDC.64 R14, c[0x0][0x390] ;  /* 0x0000e400ff0e7b82 */ /* 0x000e220000000a00 */
[----:B------:R-:W1:Y:S02]  /*1d00*/  LDCU UR4, c[0x0][0x3c0] ;  /* 0x00007800ff0477ac */ /* 0x000e640008000800 */
[----:B------:R-:W2:Y:S04]  /*1d10*/  LD.E R29, desc[UR36][R12.64] ;  /* 0x000000240c1d7980 */ /* 0x000ea8000c101900 */
[----:B------:R-:W3:Y:S04]  /*1d20*/  LDG.E R30, desc[UR36][R4.64] ;  /* 0x00000024041e7981 */ /* 0x000ee8000c1e1900 */
[----:B------:R-:W4:Y:S04]  /*1d30*/  LD.E R3, desc[UR36][R10.64] ;  /* 0x000000240a037980 */ /* 0x000f28000c101900 */
[----:B------:R-:W5:Y:S01]  /*1d40*/  LDG.E R0, desc[UR36][R8.64] ;  /* 0x0000002408007981 */ /* 0x000f62000c1e1900 */
[----:B-1----:R-:W-:-:S04]  /*1d50*/  IMAD R31, R25, UR4, R22 ;  /* 0x00000004191f7c24 */ /* 0x002fc8000f8e0216 */
[----:B0-----:R-:W-:-:S05]  /*1d60*/  IMAD.WIDE.U32 R14, R31, 0x4, R14 ;  /* 0x000000041f0e7825 */ /* 0x001fca00078e000e */
[----:B------:R-:W5:Y:S01]  /*1d70*/  LDG.E R33, desc[UR36][R14.64] ;  /* 0x000000240e217981 */ /* 0x000f62000c1e1900 */
[----:B------:R-:W-:Y:S01]  /*1d80*/  HFMA2 R31, -RZ, RZ, 0.96630859375, -0.0022525787353515625 ;  /* 0x3bbb989dff1f7431 */ /* 0x000fe200000001ff */
[----:B------:R-:W-:Y:S01]  /*1d90*/  MOV R32, 0x437c0000 ;  /* 0x437c000000207802 */ /* 0x000fe20000000f00 */
[----:B------:R-:W-:Y:S01]  /*1da0*/  BSSY.RECONVERGENT B5, `(.L_x_16) ;  /* 0x0000021000057945 */ /* 0x000fe20003800200 */
[----:B--2---:R-:W-:Y:S01]  /*1db0*/  FADD R2, R2, -R29 ;  /* 0x8000001d02027221 */ /* 0x004fe20000000000 */
[----:B---3--:R-:W-:-:S03]  /*1dc0*/  FADD R30, -R29, R30 ;  /* 0x0000001e1d1e7221 */ /* 0x008fc60000000100 */
[-C--:B------:R-:W-:Y:S01]  /*1dd0*/  FFMA.SAT R28, R2, R31.reuse, 0.5 ;  /* 0x3f000000021c7423 */ /* 0x080fe2000000201f */
[----:B------:R-:W-:-:S03]  /*1de0*/  FFMA.SAT R31, R30, R31, 0.5 ;  /* 0x3f0000001e1f7423 */ /* 0x000fc6000000201f */
[-C--:B------:R-:W-:Y:S01]  /*1df0*/  FFMA.RM R28, R28, R32.reuse, 12582913 ;  /* 0x4b4000011c1c7423 */ /* 0x080fe20000004020 */
[----:B------:R-:W-:-:S03]  /*1e00*/  FFMA.RM R31, R31, R32, 12582913 ;  /* 0x4b4000011f1f7423 */ /* 0x000fc60000004020 */
[----:B------:R-:W-:Y:S01]  /*1e10*/  FADD R29, R28, -12583039 ;  /* 0xcb40007f1c1d7421 */ /* 0x000fe20000000000 */
[----:B------:R-:W-:-:S03]  /*1e20*/  FADD R35, R31, -12583039 ;  /* 0xcb40007f1f237421 */ /* 0x000fc60000000000 */
[----:B------:R-:W-:Y:S01]  /*1e30*/  FFMA R29, R2, 1.4426950216293334961, -R29 ;  /* 0x3fb8aa3b021d7823 */ /* 0x000fe2000000081d */
[----:B------:R-:W-:-:S03]  /*1e40*/  FFMA R35, R30, 1.4426950216293334961, -R35 ;  /* 0x3fb8aa3b1e237823 */ /* 0x000fc60000000823 */
[----:B------:R-:W-:Y:S01]  /*1e50*/  FFMA R29, R2, 1.925963033500011079e-08, R29 ;  /* 0x32a57060021d7823 */ /* 0x000fe2000000001d */
[----:B------:R-:W-:-:S05]  /*1e60*/  FFMA R35, R30, 1.925963033500011079e-08, R35 ;  /* 0x32a570601e237823 */ /* 0x000fca0000000023 */
[----:B------:R-:W-:Y:S08]  /*1e70*/  MUFU.EX2 R29, R29 ;  /* 0x0000001d001d7308 */ /* 0x000ff00000000800 */
[----:B------:R-:W0:Y:S01]  /*1e80*/  MUFU.EX2 R2, R35 ;  /* 0x0000002300027308 */ /* 0x000e220000000800 */
[----:B------:R-:W-:Y:S02]  /*1e90*/  SHF.L.U32 R31, R31, 0x17, RZ ;  /* 0x000000171f1f7819 */ /* 0x000fe400000006ff */
[----:B------:R-:W-:-:S05]  /*1ea0*/  SHF.L.U32 R28, R28, 0x17, RZ ;  /* 0x000000171c1c7819 */ /* 0x000fca00000006ff */
[----:B----4-:R-:W1:Y:S01]  /*1eb0*/  MUFU.RCP R30, R3 ;  /* 0x00000003001e7308 */ /* 0x010e620000001000 */
[----:B0-----:R-:W-:Y:S01]  /*1ec0*/  FMUL R37, R31, R2 ;  /* 0x000000021f257220 */ /* 0x001fe20000400000 */
[----:B------:R-:W-:-:S03]  /*1ed0*/  FMUL R31, R28, R29 ;  /* 0x0000001d1c1f7220 */ /* 0x000fc60000400000 */
[----:B------:R-:W-:Y:S01]  /*1ee0*/  FMUL R37, R37, R20 ;  /* 0x0000001425257220 */ /* 0x000fe20000400000 */
[----:B-----5:R-:W-:-:S04]  /*1ef0*/  FMUL R0, R0, R31 ;  /* 0x0000001f00007220 */ /* 0x020fc80000400000 */
[----:B------:R-:W-:Y:S01]  /*1f00*/  FFMA R0, R0, R33, R37 ;  /* 0x0000002100007223 */ /* 0x000fe20000000025 */
[----:B-1----:R-:W-:-:S03]  /*1f10*/  FFMA R31, -R3, R30, 1 ;  /* 0x3f800000031f7423 */ /* 0x002fc6000000011e */
[----:B------:R-:W0:Y:S01]  /*1f20*/  FCHK P0, R0, R3 ;  /* 0x0000000300007302 */ /* 0x000e220000000000 */
[----:B------:R-:W-:-:S04]  /*1f30*/  FFMA R31, R30, R31, R30 ;  /* 0x0000001f1e1f7223 */ /* 0x000fc8000000001e */
[----:B------:R-:W-:-:S04]  /*1f40*/  FFMA R2, R0, R31, RZ ;  /* 0x0000001f00027223 */ /* 0x000fc800000000ff */
[----:B------:R-:W-:-:S04]  /*1f50*/  FFMA R20, -R3, R2, R0 ;  /* 0x0000000203147223 */ /* 0x000fc80000000100 */
[----:B------:R-:W-:Y:S01]  /*1f60*/  FFMA R31, R31, R20, R2 ;  /* 0x000000141f1f7223 */ /* 0x000fe20000000002 */
[----:B0-----:R-:W-:Y:S06]  /*1f70*/  @!P0 BRA `(.L_x_17) ;  /* 0x00000000000c8947 */ /* 0x001fec0003800000 */
[----:B------:R-:W-:-:S07]  /*1f80*/  MOV R28, 0x1fa0 ;  /* 0x00001fa0001c7802 */ /* 0x000fce0000000f00 */
[----:B------:R-:W-:Y:S05]  /*1f90*/  CALL.REL.NOINC `($__internal_0_$__cuda_sm3x_div_rn_noftz_f32_slowpath) ;  /* 0x0000001800907944 */ /* 0x000fea0003c00000 */
[----:B------:R-:W-:-:S07]  /*1fa0*/  MOV R31, R0 ;  /* 0x00000000001f7202 */ /* 0x000fce0000000f00 */
.L_x_17:
[----:B------:R-:W-:Y:S05]  /*1fb0*/  BSYNC.RECONVERGENT B5 ;  /* 0x0000000000057941 */ /* 0x000fea0003800200 */
.L_x_16:
[----:B------:R-:W0:Y:S01]  /*1fc0*/  LDCU UR4, c[0x0][0x3c0] ;  /* 0x00007800ff0477ac */ /* 0x000e220008000800 */
[----:B------:R1:W-:Y:S01]  /*1fd0*/  STG.E desc[UR36][R14.64], R31 ;  /* 0x0000001f0e007986 */ /* 0x0003e2000c101924 */
[----:B------:R-:W-:-:S04]  /*1fe0*/  IADD3 R22, PT, PT, R22, 0x1, RZ ;  /* 0x0000000116167810 */ /* 0x000fc80007ffe0ff */
[----:B0-----:R-:W-:-:S13]  /*1ff0*/  ISETP.NE.AND P0, PT, R22, UR4, PT ;  /* 0x0000000416007c0c */ /* 0x001fda000bf05270 */
[----:B-1----:R-:W-:Y:S05]  /*2000*/  @P0 BRA `(.L_x_18) ;  /* 0xfffffff000f00947 */ /* 0x002fea000383ffff */
[----:B------:R-:W-:Y:S05]  /*2010*/  BSYNC.RECONVERGENT B4 ;  /* 0x0000000000047941 */ /* 0x000fea0003800200 */
.L_x_9:
[----:B------:R-:W0:Y:S01]  /*2020*/  LDCU UR4, c[0x0][0x3b8] ;  /* 0x00007700ff0477ac */ /* 0x000e220008000800 */
[----:B------:R-:W-:Y:S02]  /*2030*/  IADD3 R25, PT, PT, R25, 0x1, RZ ;  /* 0x0000000119197810 */ /* 0x000fe40007ffe0ff */
[----:B0-----:R-:W-:-:S04]  /*2040*/  MOV R0, UR4 ;  /* 0x0000000400007c02 */ /* 0x001fc80008000f00 */
[----:B------:R-:W-:-:S13]  /*2050*/  ISETP.NE.AND P0, PT, R25, R0, PT ;  /* 0x000000001900720c */ /* 0x000fda0003f05270 */
[----:B------:R-:W-:Y:S05]  /*2060*/  @P0 BRA `(.L_x_19) ;  /* 0xfffffff000a80947 */ /* 0x000fea000383ffff */
[----:B------:R-:W-:Y:S05]  /*2070*/  BSYNC.RECONVERGENT B3 ;  /* 0x0000000000037941 */ /* 0x000fea0003800200 */
.L_x_8:
[----:B------:R-:W-:Y:S05]  /*2080*/  BRA `(.L_x_20) ;  /* 0x0000001400987947 */ /* 0x000fea0003800000 */
.L_x_7:
[----:B------:R-:W-:Y:S01]  /*2090*/  HFMA2 R25, -RZ, RZ, 0, 0 ;  /* 0x00000000ff197431 */ /* 0x000fe200000001ff */
[C---:B------:R-:W-:Y:S02]  /*20a0*/  LOP3.LUT R32, R21.reuse, 0x3, RZ, 0xc0, !PT ;  /* 0x0000000315207812 */ /* 0x040fe400078ec0ff */
[----:B------:R-:W-:-:S07]  /*20b0*/  LOP3.LUT R21, R21, 0x7ffffffc, RZ, 0xc0, !PT ;  /* 0x7ffffffc15157812 */ /* 0x000fce00078ec0ff */
.L_x_40:
[----:B-1----:R-:W1:Y:S01]  /*20c0*/  LDCU UR4, c[0x0][0x3c0] ;  /* 0x00007800ff0477ac */ /* 0x002e620008000800 */
[----:B--2---:R-:W2:Y:S01]  /*20d0*/  LDC.64 R8, c[0x0][0x388] ;  /* 0x0000e200ff087b82 */ /* 0x004ea20000000a00 */
[----:B------:R-:W-:Y:S01]  /*20e0*/  MOV R27, RZ ;  /* 0x000000ff001b7202 */ /* 0x000fe20000000f00 */
[----:B------:R-:W-:-:S04]  /*20f0*/  IMAD.WIDE.U32 R4, R25, 0x4, R18 ;  /* 0x0000000419047825 */ /* 0x000fc800078e0012 */
[----:B------:R-:W-:Y:S02]  /*2100*/  IMAD.WIDE.U32 R6, R25, 0x4, R16 ;  /* 0x0000000419067825 */ /* 0x000fe400078e0010 */
[----:B0-----:R-:W0:Y:S08]  /*2110*/  LDC.64 R10, c[0x0][0x380] ;  /* 0x0000e000ff0a7b82 */ /* 0x001e300000000a00 */
[----:B------:R-:W3:Y:S01]  /*2120*/  LDC.64 R12, c[0x0][0x398] ;  /* 0x0000e600ff0c7b82 */ /* 0x000ee20000000a00 */
[----:B-1----:R-:W-:-:S02]  /*2130*/  UISETP.GE.U32.AND UP0, UPT, UR4, 0x4, UPT ;  /* 0x000000040400788c */ /* 0x002fc4000bf06070 */
[C---:B------:R-:W-:Y:S02]  /*2140*/  IMAD R24, R25.reuse, UR4, RZ ;  /* 0x0000000419187c24 */ /* 0x040fe4000f8e02ff */
[----:B--2---:R-:W-:-:S04]  /*2150*/  IMAD.WIDE.U32 R8, R25, 0x4, R8 ;  /* 0x0000000419087825 */ /* 0x004fc800078e0008 */
[----:B0-----:R-:W-:-:S04]  /*2160*/  IMAD.WIDE.U32 R10, R25, 0x4, R10 ;  /* 0x00000004190a7825 */ /* 0x001fc800078e000a */
[----:B---3--:R-:W-:Y:S01]  /*2170*/  IMAD.WIDE.U32 R12, R25, 0x4, R12 ;  /* 0x00000004190c7825 */ /* 0x008fe200078e000c */
[----:B------:R-:W-:Y:S06]  /*2180*/  BRA.U !UP0, `(.L_x_21) ;  /* 0x0000000908e87547 */ /* 0x000fec000b800000 */
[----:B------:R-:W0:Y:S01]  /*2190*/  LDC.64 R22, c[0x0][0x390] ;  /* 0x0000e400ff167b82 */ /* 0x000e220000000a00 */
[----:B------:R-:W-:Y:S01]  /*21a0*/  BSSY.RECONVERGENT B3, `(.L_x_22) ;  /* 0x00000b7000037945 */ /* 0x000fe20003800200 */
[----:B------:R-:W-:-:S07]  /*21b0*/  MOV R26, RZ ;  /* 0x000000ff001a7202 */ /* 0x000fce0000000f00 */
.L_x_31:
[----:B------:R-:W2:Y:S04]  /*21c0*/  LDG.E R2, desc[UR36][R10.64] ;  /* 0x000000240a027981 */ /* 0x000ea8000c1e1900 */
[----:B-1----:R-:W2:Y:S04]  /*21d0*/  LD.E R3, desc[UR36][R4.64] ;  /* 0x0000002404037980 */ /* 0x002ea8000c101900 */
[----:B------:R-:W3:Y:S01]  /*21e0*/  LDG.E R28, desc[UR36][R12.64] ;  /* 0x000000240c1c7981 */ /* 0x000ee2000c1e1900 */
[----:B------:R-:W-:-:S03]  /*21f0*/  IADD3 R15, PT, PT, R24, R26, RZ ;  /* 0x0000001a180f7210 */ /* 0x000fc60007ffe0ff */
[----:B------:R-:W4:Y:S02]  /*2200*/  LD.E R35, desc[UR36][R6.64] ;  /* 0x0000002406237980 */ /* 0x000f24000c101900 */
[----:B0-----:R-:W-:Y:S02]  /*2210*/  IMAD.WIDE.U32 R14, R15, 0x4, R22 ;  /* 0x000000040f0e7825 */ /* 0x001fe400078e0016 */
[----:B------:R-:W5:Y:S04]  /*2220*/  LDG.E R0, desc[UR36][R8.64] ;  /* 0x0000002408007981 */ /* 0x000f68000c1e1900 */
[----:B------:R-:W5:Y:S01]  /*2230*/  LDG.E R29, desc[UR36][R14.64] ;  /* 0x000000240e1d7981 */ /* 0x000f62000c1e1900 */
[----:B------:R-:W-:Y:S01]  /*2240*/  HFMA2 R27, -RZ, RZ, 0.96630859375, -0.0022525787353515625 ;  /* 0x3bbb989dff1b7431 */ /* 0x000fe200000001ff */
[----:B------:R-:W-:Y:S01]  /*2250*/  MOV R30, 0x437c0000 ;  /* 0x437c0000001e7802 */ /* 0x000fe20000000f00 */
[----:B------:R-:W-:Y:S01]  /*2260*/  BSSY.RECONVERGENT B4, `(.L_x_23) ;  /* 0x0000024000047945 */ /* 0x000fe20003800200 */
[----:B------:R-:W-:-:S04]  /*2270*/  IADD3 R26, PT, PT, R26, 0x4, RZ ;  /* 0x000000041a1a7810 */ /* 0x000fc80007ffe0ff */
[----:B------:R-:W-:Y:S01]  /*2280*/  ISETP.NE.AND P2, PT, R26, R21, PT ;  /* 0x000000151a00720c */ /* 0x000fe20003f45270 */
[----:B--2---:R-:W-:Y:S01]  /*2290*/  FADD R2, R2, -R3 ;  /* 0x8000000302027221 */ /* 0x004fe20000000000 */
[----:B---3--:R-:W-:-:S03]  /*22a0*/  FADD R28, -R3, R28 ;  /* 0x0000001c031c7221 */ /* 0x008fc60000000100 */
[-C--:B------:R-:W-:Y:S01]  /*22b0*/  FFMA.SAT R20, R2, R27.reuse, 0.5 ;  /* 0x3f00000002147423 */ /* 0x080fe2000000201b */
[----:B------:R-:W-:-:S03]  /*22c0*/  FFMA.SAT R27, R28, R27, 0.5 ;  /* 0x3f0000001c1b7423 */ /* 0x000fc6000000201b */
[-C--:B------:R-:W-:Y:S01]  /*22d0*/  FFMA.RM R20, R20, R30.reuse, 12582913 ;  /* 0x4b40000114147423 */ /* 0x080fe2000000401e */
[----:B------:R-:W-:-:S03]  /*22e0*/  FFMA.RM R27, R27, R30, 12582913 ;  /* 0x4b4000011b1b7423 */ /* 0x000fc6000000401e */
[C---:B------:R-:W-:Y:S01]  /*22f0*/  FADD R3, R20.reuse, -12583039 ;  /* 0xcb40007f14037421 */ /* 0x040fe20000000000 */
[----:B------:R-:W-:Y:S01]  /*2300*/  SHF.L.U32 R20, R20, 0x17, RZ ;  /* 0x0000001714147819 */ /* 0x000fe200000006ff */
[C---:B------:R-:W-:Y:S02]  /*2310*/  FADD R31, R27.reuse, -12583039 ;  /* 0xcb40007f1b1f7421 */ /* 0x040fe40000000000 */
[----:B------:R-:W-:Y:S02]  /*2320*/  FFMA R3, R2, 1.4426950216293334961, -R3 ;  /* 0x3fb8aa3b02037823 */ /* 0x000fe40000000803 */
[----:B------:R-:W-:Y:S02]  /*2330*/  FFMA R31, R28, 1.4426950216293334961, -R31 ;  /* 0x3fb8aa3b1c1f7823 */ /* 0x000fe4000000081f */
[----:B------:R-:W-:Y:S01]  /*2340*/  FFMA R3, R2, 1.925963033500011079e-08, R3 ;  /* 0x32a5706002037823 */ /* 0x000fe20000000003 */
[----:B------:R-:W-:Y:S01]  /*2350*/  SHF.L.U32 R2, R27, 0x17, RZ ;  /* 0x000000171b027819 */ /* 0x000fe200000006ff */
[----:B------:R-:W-:-:S02]  /*2360*/  FFMA R31, R28, 1.925963033500011079e-08, R31 ;  /* 0x32a570601c1f7823 */ /* 0x000fc4000000001f */
[----:B----4-:R-:W0:Y:S08]  /*2370*/  MUFU.RCP R28, R35 ;  /* 0x00000023001c7308 */ /* 0x010e300000001000 */
[----:B------:R-:W1:Y:S08]  /*2380*/  MUFU.EX2 R3, R3 ;  /* 0x0000000300037308 */ /* 0x000e700000000800 */
[----:B------:R-:W2:Y:S01]  /*2390*/  MUFU.EX2 R31, R31 ;  /* 0x0000001f001f7308 */ /* 0x000ea20000000800 */
[----:B0-----:R-:W-:-:S04]  /*23a0*/  FFMA R33, -R35, R28, 1 ;  /* 0x3f80000023217423 */ /* 0x001fc8000000011c */
[----:B------:R-:W-:Y:S01]  /*23b0*/  FFMA R33, R28, R33, R28 ;  /* 0x000000211c217223 */ /* 0x000fe2000000001c */
[----:B-1----:R-:W-:-:S04]  /*23c0*/  FMUL R27, R20, R3 ;  /* 0x00000003141b7220 */ /* 0x002fc80000400000 */
[----:B-----5:R-:W-:Y:S01]  /*23d0*/  FMUL R0, R0, R27 ;  /* 0x0000001b00007220 */ /* 0x020fe20000400000 */
[----:B--2---:R-:W-:-:S04]  /*23e0*/  FMUL R2, R2, R31 ;  /* 0x0000001f02027220 */ /* 0x004fc80000400000 */
[----:B------:R-:W-:-:S04]  /*23f0*/  FMUL R27, RZ, R2 ;  /* 0x00000002ff1b7220 */ /* 0x000fc80000400000 */
[----:B------:R-:W-:-:S04]  /*2400*/  FFMA R0, R0, R29, R27 ;  /* 0x0000001d00007223 */ /* 0x000fc8000000001b */
[----:B------:R-:W0:Y:S01]  /*2410*/  FCHK P0, R0, R35 ;  /* 0x0000002300007302 */ /* 0x000e220000000000 */
[----:B------:R-:W-:-:S04]  /*2420*/  FFMA R2, R0, R33, RZ ;  /* 0x0000002100027223 */ /* 0x000fc800000000ff */
[----:B------:R-:W-:-:S04]  /*2430*/  FFMA R3, -R35, R2, R0 ;  /* 0x0000000223037223 */ /* 0x000fc80000000100 */
[----:B------:R-:W-:Y:S01]  /*2440*/  FFMA R3, R33, R3, R2 ;  /* 0x0000000321037223 */ /* 0x000fe20000000002 */
[----:B0-----:R-:W-:Y:S06]  /*2450*/  @!P0 BRA `(.L_x_24) ;  /* 0x0000000000108947 */ /* 0x001fec0003800000 */
[----:B------:R-:W-:Y:S02]  /*2460*/  MOV R3, R35 ;  /* 0x0000002300037202 */ /* 0x000fe40000000f00 */
[----:B------:R-:W-:-:S07]  /*2470*/  MOV R28, 0x2490 ;  /* 0x00002490001c7802 */ /* 0x000fce0000000f00 */
[----:B------:R-:W-:Y:S05]  /*2480*/  CALL.REL.NOINC `($__internal_0_$__cuda_sm3x_div_rn_noftz_f32_slowpath) ;  /* 0x0000001400547944 */ /* 0x000fea0003c00000 */
[----:B------:R-:W-:-:S07]  /*2490*/  MOV R3, R0 ;  /* 0x0000000000037202 */ /* 0x000fce0000000f00 */
.L_x_24:
[----:B------:R-:W-:Y:S05]  /*24a0*/  BSYNC.RECONVERGENT B4 ;  /* 0x0000000000047941 */ /* 0x000fea0003800200 */
.L_x_23:
[----:B------:R0:W-:Y:S04]  /*24b0*/  STG.E desc[UR36][R14.64], R3 ;  /* 0x000000030e007986 */ /* 0x0001e8000c101924 */
[----:B------:R-:W2:Y:S04]  /*24c0*/  LDG.E R2, desc[UR36][R10.64] ;  /* 0x000000240a027981 */ /* 0x000ea8000c1e1900 */
[----:B------:R-:W2:Y:S04]  /*24d0*/  LD.E R27, desc[UR36][R4.64] ;  /* 0x00000024041b7980 */ /* 0x000ea8000c101900 */
[----:B------:R-:W3:Y:S04]  /*24e0*/  LDG.E R28, desc[UR36][R12.64] ;  /* 0x000000240c1c7981 */ /* 0x000ee8000c1e1900 */
[----:B------:R-:W4:Y:S04]  /*24f0*/  LD.E R35, desc[UR36][R6.64] ;  /* 0x0000002406237980 */ /* 0x000f28000c101900 */
[----:B------:R-:W5:Y:S04]  /*2500*/  LDG.E R0, desc[UR36][R8.64] ;  /* 0x0000002408007981 */ /* 0x000f68000c1e1900 */
        /* <DEDUP_REMOVED lines=10> */
[C---:B0-----:R-:W-:Y:S01]  /*25b0*/  FADD R3, R20.reuse, -12583039 ;  /* 0xcb40007f14037421 */ /* 0x041fe20000000000 */
        /* <DEDUP_REMOVED lines=26> */
.L_x_26:
[----:B------:R-:W-:Y:S05]  /*2760*/  BSYNC.RECONVERGENT B4 ;  /* 0x0000000000047941 */ /* 0x000fea0003800200 */
.L_x_25:
        /* <DEDUP_REMOVED lines=43> */
.L_x_28:
[----:B------:R-:W-:Y:S05]  /*2a20*/  BSYNC.RECONVERGENT B4 ;  /* 0x0000000000047941 */ /* 0x000fea0003800200 */
.L_x_27:
        /* <DEDUP_REMOVED lines=43> */
.L_x_30:
[----:B------:R-:W-:Y:S05]  /*2ce0*/  BSYNC.RECONVERGENT B4 ;  /* 0x0000000000047941 */ /* 0x000fea0003800200 */
.L_x_29:
[----:B------:R1:W-:Y:S01]  /*2cf0*/  STG.E desc[UR36][R14.64+0xc], R3 ;  /* 0x00000c030e007986 */ /* 0x0003e2000c101924 */
[----:B------:R-:W-:Y:S05]  /*2d00*/  @P2 BRA `(.L_x_31) ;  /* 0xfffffff4002c2947 */ /* 0x000fea000383ffff */
[----:B------:R-:W-:Y:S05]  /*2d10*/  BSYNC.RECONVERGENT B3 ;  /* 0x0000000000037941 */ /* 0x000fea0003800200 */
.L_x_22:
[----:B------:R-:W-:-:S07]  /*2d20*/  MOV R27, R21 ;  /* 0x00000015001b7202 */ /* 0x000fce0000000f00 */
.L_x_21:
[----:B------:R-:W-:-:S13]  /*2d30*/  ISETP.NE.AND P0, PT, R32, RZ, PT ;  /* 0x000000ff2000720c */ /* 0x000fda0003f05270 */
[----:B------:R-:W-:Y:S05]  /*2d40*/  @!P0 BRA `(.L_x_32) ;  /* 0x0000000800548947 */ /* 0x000fea0003800000 */
[----:B------:R-:W-:-:S13]  /*2d50*/  ISETP.NE.AND P0, PT, R32, 0x1, PT ;  /* 0x000000012000780c */ /* 0x000fda0003f05270 */
[----:B------:R-:W-:Y:S05]  /*2d60*/  @!P0 BRA `(.L_x_33) ;  /* 0x0000000400848947 */ /* 0x000fea0003800000 */
[----:B------:R-:W2:Y:S01]  /*2d70*/  LDG.E R2, desc[UR36][R10.64] ;  /* 0x000000240a027981 */ /* 0x000ea2000c1e1900 */
[----:B-1----:R-:W0:Y:S03]  /*2d80*/  LDC.64 R14, c[0x0][0x390] ;  /* 0x0000e400ff0e7b82 */ /* 0x002e260000000a00 */
[----:B------:R-:W2:Y:S04]  /*2d90*/  LD.E R3, desc[UR36][R4.64] ;  /* 0x0000002404037980 */ /* 0x000ea8000c101900 */
[----:B------:R-:W3:Y:S01]  /*2da0*/  LDG.E R22, desc[UR36][R12.64] ;  /* 0x000000240c167981 */ /* 0x000ee2000c1e1900 */
[----:B------:R-:W-:-:S03]  /*2db0*/  IADD3 R23, PT, PT, R24, R27, RZ ;  /* 0x0000001b18177210 */ /* 0x000fc60007ffe0ff */
[----:B------:R-:W4:Y:S04]  /*2dc0*/  LD.E R35, desc[UR36][R6.64] ;  /* 0x0000002406237980 */ /* 0x000f28000c101900 */
[----:B------:R-:W5:Y:S01]  /*2dd0*/  LDG.E R0, desc[UR36][R8.64] ;  /* 0x0000002408007981 */ /* 0x000f62000c1e1900 */
        /* <DEDUP_REMOVED lines=17> */
[----:B------:R-:W0:Y:S08]  /*2ef0*/  MUFU.EX2 R3, R3 ;  /* 0x0000000300037308 */ /* 0x000e300000000800 */
[----:B------:R-:W1:Y:S01]  /*2f00*/  MUFU.EX2 R31, R31 ;  /* 0x0000001f001f7308 */ /* 0x000e620000000800 */
[----:B------:R-:W-:Y:S02]  /*2f10*/  SHF.L.U32 R20, R20, 0x17, RZ ;  /* 0x0000001714147819 */ /* 0x000fe400000006ff */
[----:B------:R-:W-:-:S05]  /*2f20*/  SHF.L.U32 R2, R23, 0x17, RZ ;  /* 0x0000001717027819 */ /* 0x000fca00000006ff */
[----:B----4-:R-:W2:Y:S01]  /*2f30*/  MUFU.RCP R22, R35 ;  /* 0x0000002300167308 */ /* 0x010ea20000001000 */
[----:B0-----:R-:W-:-:S04]  /*2f40*/  FMUL R23, R20, R3 ;  /* 0x0000000314177220 */ /* 0x001fc80000400000 */
[----:B-----5:R-:W-:Y:S01]  /*2f50*/  FMUL R0, R0, R23 ;  /* 0x0000001700007220 */ /* 0x020fe20000400000 */
[----:B-1----:R-:W-:-:S04]  /*2f60*/  FMUL R2, R2, R31 ;  /* 0x0000001f02027220 */ /* 0x002fc80000400000 */
[----:B------:R-:W-:-:S04]  /*2f70*/  FMUL R23, RZ, R2 ;  /* 0x00000002ff177220 */ /* 0x000fc80000400000 */
[----:B------:R-:W-:Y:S01]  /*2f80*/  FFMA R0, R0, R29, R23 ;  /* 0x0000001d00007223 */ /* 0x000fe20000000017 */
[----:B--2---:R-:W-:-:S03]  /*2f90*/  FFMA R33, -R35, R22, 1 ;  /* 0x3f80000023217423 */ /* 0x004fc60000000116 */
[----:B------:R-:W0:Y:S01]  /*2fa0*/  FCHK P0, R0, R35 ;  /* 0x0000002300007302 */ /* 0x000e220000000000 */
[----:B------:R-:W-:-:S04]  /*2fb0*/  FFMA R33, R22, R33, R22 ;  /* 0x0000002116217223 */ /* 0x000fc80000000016 */
        /* <DEDUP_REMOVED lines=8> */
.L_x_35:
[----:B------:R-:W-:Y:S05]  /*3040*/  BSYNC.RECONVERGENT B3 ;  /* 0x0000000000037941 */ /* 0x000fea0003800200 */
.L_x_34:
[----:B------:R0:W-:Y:S01]  /*3050*/  STG.E desc[UR36][R14.64], R3 ;  /* 0x000000030e007986 */ /* 0x0001e2000c101924 */
[----:B------:R-:W1:Y:S03]  /*3060*/  LDCU.64 UR4, c[0x0][0x390] ;  /* 0x00007200ff0477ac */ /* 0x000e660008000a00 */
[----:B------:R-:W2:Y:S04]  /*3070*/  LD.E R29, desc[UR36][R4.64] ;  /* 0x00000024041d7980 */ /* 0x000ea8000c101900 */
[----:B------:R-:W2:Y:S04]  /*3080*/  LDG.E R20, desc[UR36][R12.64] ;  /* 0x000000240c147981 */ /* 0x000ea8000c1e1900 */
[----:B------:R-:W3:Y:S01]  /*3090*/  LDG.E R2, desc[UR36][R10.64] ;  /* 0x000000240a027981 */ /* 0x000ee2000c1e1900 */
[----:B------:R-:W-:-:S03]  /*30a0*/  IADD3 R0, P0, PT, R24, R27, RZ ;  /* 0x0000001b18007210 */ /* 0x000fc60007f1e0ff */
[----:B------:R-:W4:Y:S01]  /*30b0*/  LD.E R35, desc[UR36][R6.64] ;  /* 0x0000002406237980 */ /* 0x000f22000c101900 */
[----:B------:R-:W-:Y:S02]  /*30c0*/  IADD3.X R23, PT, PT, RZ, RZ, RZ, P0, !PT ;  /* 0x000000ffff177210 */ /* 0x000fe400007fe4ff */
[----:B-1----:R-:W-:-:S04]  /*30d0*/  LEA R22, P0, R0, UR4, 0x2 ;  /* 0x0000000400167c11 */ /* 0x002fc8000f8010ff */
[----:B------:R-:W-:Y:S02]  /*30e0*/  LEA.HI.X R23, R0, UR5, R23, 0x2, P0 ;  /* 0x0000000500177c11 */ /* 0x000fe400080f1417 */
[----:B------:R-:W5:Y:S04]  /*30f0*/  LDG.E R0, desc[UR36][R8.64] ;  /* 0x0000002408007981 */ /* 0x000f68000c1e1900 */
[----:B------:R-:W5:Y:S01]  /*3100*/  LDG.E R31, desc[UR36][R22.64+0x4] ;  /* 0x00000424161f7981 */ /* 0x000f62000c1e1900 */
[----:B0-----:R-:W-:Y:S01]  /*3110*/  HFMA2 R15, -RZ, RZ, 0.96630859375, -0.0022525787353515625 ;  /* 0x3bbb989dff0f7431 */ /* 0x001fe200000001ff */
[----:B------:R-:W-:Y:S01]  /*3120*/  MOV R26, 0x437c0000 ;  /* 0x437c0000001a7802 */ /* 0x000fe20000000f00 */
[----:B------:R-:W-:Y:S01]  /*3130*/  BSSY.RECONVERGENT B3, `(.L_x_36) ;  /* 0x0000022000037945 */ /* 0x000fe20003800200 */
[----:B--2---:R-:W-:Y:S01]  /*3140*/  FADD R20, -R29, R20 ;  /* 0x000000141d147221 */ /* 0x004fe20000000100 */
[----:B---3--:R-:W-:-:S03]  /*3150*/  FADD R2, R2, -R29 ;  /* 0x8000001d02027221 */ /* 0x008fc60000000000 */
        /* <DEDUP_REMOVED lines=15> */
[----:B0-----:R-:W-:Y:S01]  /*3250*/  FMUL R14, R14, R29 ;  /* 0x0000001d0e0e7220 */ /* 0x001fe20000400000 */
[----:B-1----:R-:W-:-:S04]  /*3260*/  FMUL R3, R3, R2 ;  /* 0x0000000203037220 */ /* 0x002fc80000400000 */
[----:B-----5:R-:W-:Y:S01]  /*3270*/  FMUL R0, R0, R3 ;  /* 0x0000000300007220 */ /* 0x020fe20000400000 */
        /* <DEDUP_REMOVED lines=13> */
.L_x_37:
[----:B------:R-:W-:Y:S05]  /*3350*/  BSYNC.RECONVERGENT B3 ;  /* 0x0000000000037941 */ /* 0x000fea0003800200 */
.L_x_36:
[----:B------:R0:W-:Y:S01]  /*3360*/  STG.E desc[UR36][R22.64+0x4], R3 ;  /* 0x0000040316007986 */ /* 0x0001e2000c101924 */
[----:B------:R-:W-:-:S07]  /*3370*/  IADD3 R27, PT, PT, R27, 0x2, RZ ;  /* 0x000000021b1b7810 */ /* 0x000fce0007ffe0ff */
.L_x_33:
[----:B------:R-:W2:Y:S02]  /*3380*/  LDCU UR4, c[0x0][0x3c0] ;  /* 0x00007800ff0477ac */ /* 0x000ea40008000800 */
[----:B--2---:R-:W-:-:S09]  /*3390*/  ULOP3.LUT UP0, URZ, UR4, 0x1, URZ, 0xc0, !UPT ;  /* 0x0000000104ff7892 */ /* 0x004fd2000f80c0ff */
[----:B------:R-:W-:Y:S05]  /*33a0*/  BRA.U !UP0, `(.L_x_32) ;  /* 0x0000000108bc7547 */ /* 0x000fea000b800000 */
[----:B------:R2:W3:Y:S01]  /*33b0*/  LDG.E R10, desc[UR36][R10.64] ;  /* 0x000000240a0a7981 */ /* 0x0004e2000c1e1900 */
[----:B-1----:R-:W1:Y:S03]  /*33c0*/  LDC.64 R14, c[0x0][0x390] ;  /* 0x0000e400ff0e7b82 */ /* 0x002e660000000a00 */
[----:B------:R-:W3:Y:S04]  /*33d0*/  LD.E R5, desc[UR36][R4.64] ;  /* 0x0000002404057980 */ /* 0x000ee8000c101900 */
[----:B------:R-:W4:Y:S01]  /*33e0*/  LDG.E R12, desc[UR36][R12.64] ;  /* 0x000000240c0c7981 */ /* 0x000f22000c1e1900 */
[----:B0-----:R-:W-:-:S03]  /*33f0*/  IADD3 R3, PT, PT, R24, R27, RZ ;  /* 0x0000001b18037210 */ /* 0x001fc60007ffe0ff */
[----:B------:R-:W5:Y:S04]  /*3400*/  LD.E R29, desc[UR36][R6.64] ;  /* 0x00000024061d7980 */ /* 0x000f68000c101900 */
[----:B------:R-:W5:Y:S01]  /*3410*/  LDG.E R8, desc[UR36][R8.64] ;  /* 0x0000002408087981 */ /* 0x000f62000c1e1900 */
[----:B-1----:R-:W-:-:S05]  /*3420*/  IMAD.WIDE.U32 R14, R3, 0x4, R14 ;  /* 0x00000004030e7825 */ /* 0x002fca00078e000e */
[----:B------:R-:W5:Y:S01]  /*3430*/  LDG.E R23, desc[UR36][R14.64] ;  /* 0x000000240e177981 */ /* 0x000f62000c1e1900 */
[----:B------:R-:W-:Y:S01]  /*3440*/  HFMA2 R3, -RZ, RZ, 0.96630859375, -0.0022525787353515625 ;  /* 0x3bbb989dff037431 */ /* 0x000fe200000001ff */
[----:B--2---:R-:W-:Y:S01]  /*3450*/  MOV R11, 0x437c0000 ;  /* 0x437c0000000b7802 */ /* 0x004fe20000000f00 */
[----:B------:R-:W-:Y:S01]  /*3460*/  BSSY.RECONVERGENT B3, `(.L_x_38) ;  /* 0x0000022000037945 */ /* 0x000fe20003800200 */
[----:B---3--:R-:W-:Y:S01]  /*3470*/  FADD R0, R10, -R5 ;  /* 0x800000050a007221 */ /* 0x008fe20000000000 */
[----:B----4-:R-:W-:-:S03]  /*3480*/  FADD R12, -R5, R12 ;  /* 0x0000000c050c7221 */ /* 0x010fc60000000100 */
[-C--:B------:R-:W-:Y:S01]  /*3490*/  FFMA.SAT R2, R0, R3.reuse, 0.5 ;  /* 0x3f00000000027423 */ /* 0x080fe20000002003 */
[----:B------:R-:W-:-:S03]  /*34a0*/  FFMA.SAT R4, R12, R3, 0.5 ;  /* 0x3f0000000c047423 */ /* 0x000fc60000002003 */
[-C--:B------:R-:W-:Y:S01]  /*34b0*/  FFMA.RM R2, R2, R11.reuse, 12582913 ;  /* 0x4b40000102027423 */ /* 0x080fe2000000400b */
[----:B-----5:R-:W-:Y:S01]  /*34c0*/  MUFU.RCP R6, R29 ;  /* 0x0000001d00067308 */ /* 0x020fe20000001000 */
[----:B------:R-:W-:Y:S02]  /*34d0*/  FFMA.RM R4, R4, R11, 12582913 ;  /* 0x4b40000104047423 */ /* 0x000fe4000000400b */
[C---:B------:R-:W-:Y:S01]  /*34e0*/  FADD R3, R2.reuse, -12583039 ;  /* 0xcb40007f02037421 */ /* 0x040fe20000000000 */
[----:B------:R-:W-:Y:S01]  /*34f0*/  SHF.L.U32 R2, R2, 0x17, RZ ;  /* 0x0000001702027819 */ /* 0x000fe200000006ff */
[----:B------:R-:W-:Y:S02]  /*3500*/  FADD R5, R4, -12583039 ;  /* 0xcb40007f04057421 */ /* 0x000fe40000000000 */
[----:B------:R-:W-:Y:S01]  /*3510*/  FFMA R3, R0, 1.4426950216293334961, -R3 ;  /* 0x3fb8aa3b00037823 */ /* 0x000fe20000000803 */
[----:B------:R-:W-:Y:S01]  /*3520*/  SHF.L.U32 R4, R4, 0x17, RZ ;  /* 0x0000001704047819 */ /* 0x000fe200000006ff */
[----:B------:R-:W-:-:S02]  /*3530*/  FFMA R5, R12, 1.4426950216293334961, -R5 ;  /* 0x3fb8aa3b0c057823 */ /* 0x000fc40000000805 */
[----:B------:R-:W-:Y:S02]  /*3540*/  FFMA R3, R0, 1.925963033500011079e-08, R3 ;  /* 0x32a5706000037823 */ /* 0x000fe40000000003 */
[----:B------:R-:W-:-:S04]  /*3550*/  FFMA R12, R12, 1.925963033500011079e-08, R5 ;  /* 0x32a570600c0c7823 */ /* 0x000fc80000000005 */
[----:B------:R-:W0:Y:S08]  /*3560*/  MUFU.EX2 R3, R3 ;  /* 0x0000000300037308 */ /* 0x000e300000000800 */
[----:B------:R-:W1:Y:S01]  /*3570*/  MUFU.EX2 R7, R12 ;  /* 0x0000000c00077308 */ /* 0x000e620000000800 */
[----:B0-----:R-:W-:-:S04]  /*3580*/  FMUL R5, R2, R3 ;  /* 0x0000000302057220 */ /* 0x001fc80000400000 */
[----:B------:R-:W-:Y:S01]  /*3590*/  FMUL R0, R8, R5 ;  /* 0x0000000508007220 */ /* 0x000fe20000400000 */
[----:B-1----:R-:W-:Y:S01]  /*35a0*/  FMUL R4, R4, R7 ;  /* 0x0000000704047220 */ /* 0x002fe20000400000 */
[----:B------:R-:W-:-:S03]  /*35b0*/  FFMA R7, -R29, R6, 1 ;  /* 0x3f8000001d077423 */ /* 0x000fc60000000106 */
[----:B------:R-:W-:Y:S01]  /*35c0*/  FMUL R5, RZ, R4 ;  /* 0x00000004ff057220 */ /* 0x000fe20000400000 */
[----:B------:R-:W-:-:S03]  /*35d0*/  FFMA R7, R6, R7, R6 ;  /* 0x0000000706077223 */ /* 0x000fc60000000006 */
        /* <DEDUP_REMOVED lines=10> */
.L_x_39:
[----:B------:R-:W-:Y:S05]  /*3680*/  BSYNC.RECONVERGENT B3 ;  /* 0x0000000000037941 */ /* 0x000fea0003800200 */
.L_x_38:
[----:B------:R2:W-:Y:S02]  /*3690*/  STG.E desc[UR36][R14.64], R3 ;  /* 0x000000030e007986 */ /* 0x0005e4000c101924 */
.L_x_32:
[----:B------:R-:W3:Y:S01]  /*36a0*/  LDCU UR4, c[0x0][0x3b8] ;  /* 0x00007700ff0477ac */ /* 0x000ee20008000800 */
[----:B------:R-:W-:Y:S02]  /*36b0*/  IADD3 R25, PT, PT, R25, 0x1, RZ ;  /* 0x0000000119197810 */ /* 0x000fe40007ffe0ff */
[----:B---3--:R-:W-:-:S04]  /*36c0*/  MOV R0, UR4 ;  /* 0x0000000400007c02 */ /* 0x008fc80008000f00 */
[----:B------:R-:W-:-:S13]  /*36d0*/  ISETP.NE.AND P0, PT, R25, R0, PT ;  /* 0x000000001900720c */ /* 0x000fda0003f05270 */
[----:B------:R-:W-:Y:S05]  /*36e0*/  @P0 BRA `(.L_x_40) ;  /* 0xffffffe800740947 */ /* 0x000fea000383ffff */
.L_x_20:
[----:B------:R-:W-:Y:S05]  /*36f0*/  BSYNC.RECONVERGENT B0 ;  /* 0x0000000000007941 */ /* 0x000fea0003800200 */
.L_x_6:
[----:B------:R-:W-:Y:S01]  /*3700*/  ISETP.NE.AND P0, PT, R0, RZ, PT ;  /* 0x000000ff0000720c */ /* 0x000fe20003f05270 */
[----:B------:R-:W-:-:S12]  /*3710*/  BSSY.RECONVERGENT B0, `(.L_x_41) ;  /* 0x0000020000007945 */ /* 0x000fd80003800200 */
[----:B------:R-:W-:Y:S05]  /*3720*/  @!P0 BRA `(.L_x_42) ;  /* 0x0000000000788947 */ /* 0x000fea0003800000 */
[----:B------:R-:W-:Y:S01]  /*3730*/  HFMA2 R7, -RZ, RZ, 0, 0 ;  /* 0x00000000ff077431 */ /* 0x000fe200000001ff */
[----:B------:R-:W-:Y:S01]  /*3740*/  BSSY.RECONVERGENT B1, `(.L_x_43) ;  /* 0x000000e000017945 */ /* 0x000fe20003800200 */
[----:B------:R-:W-:-:S07]  /*3750*/  MOV R9, RZ ;  /* 0x000000ff00097202 */ /* 0x000fce0000000f00 */
.L_x_44:
[----:B------:R-:W-:Y:S01]  /*3760*/  IADD3 R2, P0, PT, R18, R7, RZ ;  /* 0x0000000712027210 */ /* 0x000fe20007f1e0ff */
[----:B---3--:R-:W3:Y:S03]  /*3770*/  LDCU.64 UR4, c[0x0][0x380] ;  /* 0x00007000ff0477ac */ /* 0x008ee60008000a00 */
[----:B012---:R-:W-:-:S06]  /*3780*/  IADD3.X R3, PT, PT, R19, R9, RZ, P0, !PT ;  /* 0x0000000913037210 */ /* 0x007fcc00007fe4ff */
[----:B------:R-:W2:Y:S01]  /*3790*/  LD.E.U8 R3, desc[UR36][R2.64] ;  /* 0x0000002402037980 */ /* 0x000ea2000c101100 */
[----:B---3--:R-:W-:-:S04]  /*37a0*/  IADD3 R4, P0, PT, R7, UR4, RZ ;  /* 0x0000000407047c10 */ /* 0x008fc8000ff1e0ff */
[----:B------:R-:W-:Y:S02]  /*37b0*/  IADD3.X R5, PT, PT, R9, UR5, RZ, P0, !PT ;  /* 0x0000000509057c10 */ /* 0x000fe400087fe4ff */
[----:B------:R-:W-:-:S04]  /*37c0*/  IADD3 R7, P0, PT, R7, 0x1, RZ ;  /* 0x0000000107077810 */ /* 0x000fc80007f1e0ff */
[----:B------:R-:W-:Y:S02]  /*37d0*/  IADD3.X R9, PT, PT, RZ, R9, RZ, P0, !PT ;  /* 0x00000009ff097210 */ /* 0x000fe400007fe4ff */
[----:B------:R-:W-:-:S04]  /*37e0*/  ISETP.GE.U32.AND P0, PT, R7, UR38, PT ;  /* 0x0000002607007c0c */ /* 0x000fc8000bf06070 */
[----:B------:R-:W-:Y:S01]  /*37f0*/  ISETP.GE.U32.AND.EX P0, PT, R9, UR39, PT, P0 ;  /* 0x0000002709007c0c */ /* 0x000fe2000bf06100 */
[----:B--2---:R3:W-:-:S12]  /*3800*/  STG.E.U8 desc[UR36][R4.64], R3 ;  /* 0x0000000304007986 */ /* 0x0047d8000c101124 */
[----:B------:R-:W-:Y:S05]  /*3810*/  @!P0 BRA `(.L_x_44) ;  /* 0xfffffffc00d08947 */ /* 0x000fea000383ffff */
[----:B------:R-:W-:Y:S05]  /*3820*/  BSYNC.RECONVERGENT B1 ;  /* 0x0000000000017941 */ /* 0x000fea0003800200 */
.L_x_43:
[----:B------:R-:W-:Y:S01]  /*3830*/  HFMA2 R7, -RZ, RZ, 0, 0 ;  /* 0x00000000ff077431 */ /* 0x000fe200000001ff */
[----:B------:R-:W-:-:S07]  /*3840*/  MOV R9, RZ ;  /* 0x000000ff00097202 */ /* 0x000fce0000000f00 */
.L_x_45:
[----:B------:R-:W-:Y:S01]  /*3850*/  IADD3 R2, P0, PT, R16, R7, RZ ;  /* 0x0000000710027210 */ /* 0x000fe20007f1e0ff */
[----:B------:R-:W0:Y:S03]  /*3860*/  LDCU.64 UR4, c[0x0][0x388] ;  /* 0x00007100ff0477ac */ /* 0x000e260008000a00 */
[----:B---34-:R-:W-:-:S06]  /*3870*/  IADD3.X R3, PT, PT, R17, R9, RZ, P0, !PT ;  /* 0x0000000911037210 */ /* 0x018fcc00007fe4ff */
[----:B------:R-:W2:Y:S01]  /*3880*/  LD.E.U8 R3, desc[UR36][R2.64] ;  /* 0x0000002402037980 */ /* 0x000ea2000c101100 */
[----:B0-----:R-:W-:-:S04]  /*3890*/  IADD3 R4, P0, PT, R7, UR4, RZ ;  /* 0x0000000407047c10 */ /* 0x001fc8000ff1e0ff */
[----:B------:R-:W-:Y:S02]  /*38a0*/  IADD3.X R5, PT, PT, R9, UR5, RZ, P0, !PT ;  /* 0x0000000509057c10 */ /* 0x000fe400087fe4ff */
[----:B------:R-:W-:-:S04]  /*38b0*/  IADD3 R7, P0, PT, R7, 0x1, RZ ;  /* 0x0000000107077810 */ /* 0x000fc80007f1e0ff */
[----:B------:R-:W-:Y:S02]  /*38c0*/  IADD3.X R9, PT, PT, RZ, R9, RZ, P0, !PT ;  /* 0x00000009ff097210 */ /* 0x000fe400007fe4ff */
[----:B------:R-:W-:-:S04]  /*38d0*/  ISETP.GE.U32.AND P0, PT, R7, UR38, PT ;  /* 0x0000002607007c0c */ /* 0x000fc8000bf06070 */
[----:B------:R-:W-:Y:S01]  /*38e0*/  ISETP.GE.U32.AND.EX P0, PT, R9, UR39, PT, P0 ;  /* 0x0000002709007c0c */ /* 0x000fe2000bf06100 */
[----:B--2---:R4:W-:-:S12]  /*38f0*/  STG.E.U8 desc[UR36][R4.64], R3 ;  /* 0x0000000304007986 */ /* 0x0049d8000c101124 */
[----:B------:R-:W-:Y:S05]  /*3900*/  @!P0 BRA `(.L_x_45) ;  /* 0xfffffffc00d08947 */ /* 0x000fea000383ffff */
.L_x_42:
[----:B------:R-:W-:Y:S05]  /*3910*/  BSYNC.RECONVERGENT B0 ;  /* 0x0000000000007941 */ /* 0x000fea0003800200 */
.L_x_41:
[----:B------:R-:W-:Y:S02]  /*3920*/  MOV R2, 0x8 ;  /* 0x0000000800027802 */ /* 0x000fe40000000f00 */
[----:B----4-:R-:W-:Y:S02]  /*3930*/  MOV R4, R18 ;  /* 0x0000001200047202 */ /* 0x010fe40000000f00 */
[----:B------:R3:W4:Y:S01]  /*3940*/  LDC.64 R6, c[0x4][R2] ;  /* 0x0100000002067b82 */ /* 0x0007220000000a00 */
[----:B------:R-:W-:-:S07]  /*3950*/  MOV R5, R19 ;  /* 0x0000001300057202 */ /* 0x000fce0000000f00 */
[----:B------:R-:W-:-:S07]  /*3960*/  LEPC R20, `(.L_x_46) ;  /* 0x000000001014794e */ /* 0x000fce0000000000 */
[----:B01234-:R-:W-:Y:S05]  /*3970*/  CALL.ABS.NOINC R6 ;  /* 0x0000000006007343 */ /* 0x01ffea0003c00000 */
.L_x_46:
[----:B------:R-:W0:Y:S01]  /*3980*/  LDC.64 R2, c[0x4][R2] ;  /* 0x0100000002027b82 */ /* 0x000e220000000a00 */
[----:B------:R-:W-:Y:S02]  /*3990*/  MOV R4, R16 ;  /* 0x0000001000047202 */ /* 0x000fe40000000f00 */
[----:B------:R-:W-:-:S07]  /*39a0*/  MOV R5, R17 ;  /* 0x0000001100057202 */ /* 0x000fce0000000f00 */
[----:B------:R-:W-:-:S07]  /*39b0*/  LEPC R20, `(.L_x_47) ;  /* 0x000000001014794e */ /* 0x000fce0000000000 */
[----:B0-----:R-:W-:Y:S05]  /*39c0*/  CALL.ABS.NOINC R2 ;  /* 0x0000000002007343 */ /* 0x001fea0003c00000 */
.L_x_47:
[----:B------:R-:W-:Y:S05]  /*39d0*/  EXIT ;  /* 0x000000000000794d */ /* 0x000fea0003800000 */
        .weak           $__internal_0_$__cuda_sm3x_div_rn_noftz_f32_slowpath
        .type           $__internal_0_$__cuda_sm3x_div_rn_noftz_f32_slowpath,@function
        .size           $__internal_0_$__cuda_sm3x_div_rn_noftz_f32_slowpath,(.L_x_223 - $__internal_0_$__cuda_sm3x_div_rn_noftz_f32_slowpath)
$__internal_0_$__cuda_sm3x_div_rn_noftz_f32_slowpath:
[----:B------:R-:W-:Y:S01]  /*39e0*/  SHF.R.U32.HI R20, RZ, 0x17, R3 ;  /* 0x00000017ff147819 */ /* 0x000fe20000011603 */
[----:B------:R-:W-:Y:S01]  /*39f0*/  BSSY.RECONVERGENT B1, `(.L_x_48) ;  /* 0x0000062000017945 */ /* 0x000fe20003800200 */
[----:B------:R-:W-:Y:S02]  /*3a00*/  SHF.R.U32.HI R29, RZ, 0x17, R0 ;  /* 0x00000017ff1d7819 */ /* 0x000fe40000011600 */
[----:B------:R-:W-:Y:S02]  /*3a10*/  LOP3.LUT R20, R20, 0xff, RZ, 0xc0, !PT ;  /* 0x000000ff14147812 */ /* 0x000fe400078ec0ff */
[----:B------:R-:W-:Y:S02]  /*3a20*/  LOP3.LUT R29, R29, 0xff, RZ, 0xc0, !PT ;  /* 0x000000ff1d1d7812 */ /* 0x000fe400078ec0ff */
[----:B------:R-:W-:Y:S02]  /*3a30*/  IADD3 R31, PT, PT, R20, -0x1, RZ ;  /* 0xffffffff141f7810 */ /* 0x000fe40007ffe0ff */
[----:B------:R-:W-:-:S02]  /*3a40*/  IADD3 R30, PT, PT, R29, -0x1, RZ ;  /* 0xffffffff1d1e7810 */ /* 0x000fc40007ffe0ff */
[----:B------:R-:W-:-:S04]  /*3a50*/  ISETP.GT.U32.AND P0, PT, R31, 0xfd, PT ;  /* 0x000000fd1f00780c */ /* 0x000fc80003f04070 */
[----:B------:R-:W-:-:S13]  /*3a60*/  ISETP.GT.U32.OR P0, PT, R30, 0xfd, P0 ;  /* 0x000000fd1e00780c */ /* 0x000fda0000704470 */
[----:B------:R-:W-:Y:S01]  /*3a70*/  @!P0 MOV R2, RZ ;  /* 0x000000ff00028202 */ /* 0x000fe20000000f00 */
[----:B------:R-:W-:Y:S06]  /*3a80*/  @!P0 BRA `(.L_x_49) ;  /* 0x00000000005c8947 */ /* 0x000fec0003800000 */
[----:B------:R-:W-:Y:S02]  /*3a90*/  FSETP.GTU.FTZ.AND P0, PT, |R0|, +INF , PT ;  /* 0x7f8000000000780b */ /* 0x000fe40003f1c200 */
[----:B------:R-:W-:-:S04]  /*3aa0*/  FSETP.GTU.FTZ.AND P1, PT, |R3|, +INF , PT ;  /* 0x7f8000000300780b */ /* 0x000fc80003f3c200 */
[----:B------:R-:W-:-:S13]  /*3ab0*/  PLOP3.LUT P0, PT, P0, P1, PT, 0xf8, 0x8f ;  /* 0x00000000008f781c */ /* 0x000fda0000703f70 */
[----:B------:R-:W-:Y:S05]  /*3ac0*/  @P0 BRA `(.L_x_50) ;  /* 0x00000004004c0947 */ /* 0x000fea0003800000 */
[----:B------:R-:W-:-:S13]  /*3ad0*/  LOP3.LUT P0, RZ, R3, 0x7fffffff, R0, 0xc8, !PT ;  /* 0x7fffffff03ff7812 */ /* 0x000fda000780c800 */
[----:B------:R-:W-:Y:S05]  /*3ae0*/  @!P0 BRA `(.L_x_51) ;  /* 0x00000004003c8947 */ /* 0x000fea0003800000 */
[C---:B------:R-:W-:Y:S02]  /*3af0*/  FSETP.NEU.FTZ.AND P3, PT, |R0|.reuse, +INF , PT ;  /* 0x7f8000000000780b */ /* 0x040fe40003f7d200 */
[----:B------:R-:W-:Y:S02]  /*3b00*/  FSETP.NEU.FTZ.AND P1, PT, |R3|, +INF , PT ;  /* 0x7f8000000300780b */ /* 0x000fe40003f3d200 */
[----:B------:R-:W-:-:S11]  /*3b10*/  FSETP.NEU.FTZ.AND P0, PT, |R0|, +INF , PT ;  /* 0x7f8000000000780b */ /* 0x000fd60003f1d200 */
[----:B------:R-:W-:Y:S05]  /*3b20*/  @!P1 BRA !P3, `(.L_x_51) ;  /* 0x00000004002c9947 */ /* 0x000fea0005800000 */
[----:B------:R-:W-:-:S04]  /*3b30*/  LOP3.LUT P3, RZ, R0, 0x7fffffff, RZ, 0xc0, !PT ;  /* 0x7fffffff00ff7812 */ /* 0x000fc8000786c0ff */
[----:B------:R-:W-:-:S13]  /*3b40*/  PLOP3.LUT P1, PT, P1, P3, PT, 0x2f, 0xf2 ;  /* 0x0000000000f2781c */ /* 0x000fda0000f26577 */
[----:B------:R-:W-:Y:S05]  /*3b50*/  @P1 BRA `(.L_x_52) ;  /* 0x0000000400181947 */ /* 0x000fea0003800000 */
[----:B------:R-:W-:-:S04]  /*3b60*/  LOP3.LUT P1, RZ, R3, 0x7fffffff, RZ, 0xc0, !PT ;  /* 0x7fffffff03ff7812 */ /* 0x000fc8000782c0ff */
[----:B------:R-:W-:-:S13]  /*3b70*/  PLOP3.LUT P0, PT, P0, P1, PT, 0x2f, 0xf2 ;  /* 0x0000000000f2781c */ /* 0x000fda0000702577 */
[----:B------:R-:W-:Y:S05]  /*3b80*/  @P0 BRA `(.L_x_53) ;  /* 0x0000000400000947 */ /* 0x000fea0003800000 */
[----:B------:R-:W-:Y:S02]  /*3b90*/  ISETP.GE.AND P0, PT, R30, RZ, PT ;  /* 0x000000ff1e00720c */ /* 0x000fe40003f06270 */
[----:B------:R-:W-:-:S11]  /*3ba0*/  ISETP.GE.AND P1, PT, R31, RZ, PT ;  /* 0x000000ff1f00720c */ /* 0x000fd60003f26270 */
[----:B------:R-:W-:Y:S01]  /*3bb0*/  @P0 MOV R2, RZ ;  /* 0x000000ff00020202 */ /* 0x000fe20000000f00 */
[----:B------:R-:W-:Y:S01]  /*3bc0*/  @!P0 FFMA R0, R0, 1.84467440737095516160e+19, RZ ;  /* 0x5f80000000008823 */ /* 0x000fe200000000ff */
[----:B------:R-:W-:Y:S01]  /*3bd0*/  @!P0 MOV R2, 0xffffffc0 ;  /* 0xffffffc000028802 */ /* 0x000fe20000000f00 */
[----:B------:R-:W-:-:S03]  /*3be0*/  @!P1 FFMA R3, R3, 1.84467440737095516160e+19, RZ ;  /* 0x5f80000003039823 */ /* 0x000fc600000000ff */
[----:B------:R-:W-:-:S07]  /*3bf0*/  @!P1 IADD3 R2, PT, PT, R2, 0x40, RZ ;  /* 0x0000004002029810 */ /* 0x000fce0007ffe0ff */
.L_x_49:
[----:B------:R-:W-:Y:S01]  /*3c00*/  LEA R30, R20, 0xc0800000, 0x17 ;  /* 0xc0800000141e7811 */ /* 0x000fe200078eb8ff */
[----:B------:R-:W-:Y:S01]  /*3c10*/  BSSY.RECONVERGENT B2, `(.L_x_54) ;  /* 0x0000036000027945 */ /* 0x000fe20003800200 */
[----:B------:R-:W-:Y:S02]  /*3c20*/  IADD3 R29, PT, PT, R29, -0x7f, RZ ;  /* 0xffffff811d1d7810 */ /* 0x000fe40007ffe0ff */
[----:B------:R-:W-:-:S03]  /*3c30*/  IADD3 R33, PT, PT, -R30, R3, RZ ;  /* 0x000000031e217210 */ /* 0x000fc60007ffe1ff */
[----:B------:R-:W-:Y:S01]  /*3c40*/  IMAD R0, R29, -0x800000, R0 ;  /* 0xff8000001d007824 */ /* 0x000fe200078e0200 */
[----:B------:R-:W0:Y:S01]  /*3c50*/  MUFU.RCP R30, R33 ;  /* 0x00000021001e7308 */ /* 0x000e220000001000 */
[----:B------:R-:W-:Y:S01]  /*3c60*/  FADD.FTZ R31, -R33, -RZ ;  /* 0x800000ff211f7221 */ /* 0x000fe20000010100 */
[----:B------:R-:W-:-:S04]  /*3c70*/  IADD3 R29, PT, PT, R29, 0x7f, -R20 ;  /* 0x0000007f1d1d7810 */ /* 0x000fc80007ffe814 */
[----:B------:R-:W-:Y:S01]  /*3c80*/  IADD3 R29, PT, PT, R29, R2, RZ ;  /* 0x000000021d1d7210 */ /* 0x000fe20007ffe0ff */
[----:B0-----:R-:W-:-:S04]  /*3c90*/  FFMA R3, R30, R31, 1 ;  /* 0x3f8000001e037423 */ /* 0x001fc8000000001f */
[----:B------:R-:W-:-:S04]  /*3ca0*/  FFMA R3, R30, R3, R30 ;  /* 0x000000031e037223 */ /* 0x000fc8000000001e */
[----:B------:R-:W-:-:S04]  /*3cb0*/  FFMA R30, R0, R3, RZ ;  /* 0x00000003001e7223 */ /* 0x000fc800000000ff */
[----:B------:R-:W-:-:S04]  /*3cc0*/  FFMA R34, R31, R30, R0 ;  /* 0x0000001e1f227223 */ /* 0x000fc80000000000 */
[----:B------:R-:W-:-:S04]  /*3cd0*/  FFMA R30, R3, R34, R30 ;  /* 0x00000022031e7223 */ /* 0x000fc8000000001e */
[----:B------:R-:W-:-:S04]  /*3ce0*/  FFMA R31, R31, R30, R0 ;  /* 0x0000001e1f1f7223 */ /* 0x000fc80000000000 */
[----:B------:R-:W-:-:S05]  /*3cf0*/  FFMA R0, R3, R31, R30 ;  /* 0x0000001f03007223 */ /* 0x000fca000000001e */
[----:B------:R-:W-:-:S04]  /*3d00*/  SHF.R.U32.HI R20, RZ, 0x17, R0 ;  /* 0x00000017ff147819 */ /* 0x000fc80000011600 */
[----:B------:R-:W-:-:S04]  /*3d10*/  LOP3.LUT R2, R20, 0xff, RZ, 0xc0, !PT ;  /* 0x000000ff14027812 */ /* 0x000fc800078ec0ff */
[----:B------:R-:W-:-:S04]  /*3d20*/  IADD3 R2, PT, PT, R2, R29, RZ ;  /* 0x0000001d02027210 */ /* 0x000fc80007ffe0ff */
[----:B------:R-:W-:-:S04]  /*3d30*/  IADD3 R20, PT, PT, R2, -0x1, RZ ;  /* 0xffffffff02147810 */ /* 0x000fc80007ffe0ff */
[----:B------:R-:W-:-:S13]  /*3d40*/  ISETP.GE.U32.AND P0, PT, R20, 0xfe, PT ;  /* 0x000000fe1400780c */ /* 0x000fda0003f06070 */
[----:B------:R-:W-:Y:S05]  /*3d50*/  @!P0 BRA `(.L_x_55) ;  /* 0x0000000000808947 */ /* 0x000fea0003800000 */
[----:B------:R-:W-:-:S13]  /*3d60*/  ISETP.GT.AND P0, PT, R2, 0xfe, PT ;  /* 0x000000fe0200780c */ /* 0x000fda0003f04270 */
[----:B------:R-:W-:Y:S05]  /*3d70*/  @P0 BRA `(.L_x_56) ;  /* 0x00000000006c0947 */ /* 0x000fea0003800000 */
[----:B------:R-:W-:-:S13]  /*3d80*/  ISETP.GE.AND P0, PT, R2, 0x1, PT ;  /* 0x000000010200780c */ /* 0x000fda0003f06270 */
[----:B------:R-:W-:Y:S05]  /*3d90*/  @P0 BRA `(.L_x_57) ;  /* 0x0000000000740947 */ /* 0x000fea0003800000 */
[----:B------:R-:W-:Y:S02]  /*3da0*/  ISETP.GE.AND P0, PT, R2, -0x18, PT ;  /* 0xffffffe80200780c */ /* 0x000fe40003f06270 */
[----:B------:R-:W-:-:S11]  /*3db0*/  LOP3.LUT R0, R0, 0x80000000, RZ, 0xc0, !PT ;  /* 0x8000000000007812 */ /* 0x000fd600078ec0ff */
[----:B------:R-:W-:Y:S05]  /*3dc0*/  @!P0 BRA `(.L_x_57) ;  /* 0x0000000000688947 */ /* 0x000fea0003800000 */
[CCC-:B------:R-:W-:Y:S01]  /*3dd0*/  FFMA.RZ R20, R3.reuse, R31.reuse, R30.reuse ;  /* 0x0000001f03147223 */ /* 0x1c0fe2000000c01e */
[C---:B------:R-:W-:Y:S02]  /*3de0*/  ISETP.NE.AND P3, PT, R2.reuse, RZ, PT ;  /* 0x000000ff0200720c */ /* 0x040fe40003f65270 */
[----:B------:R-:W-:Y:S02]  /*3df0*/  ISETP.NE.AND P1, PT, R2, RZ, PT ;  /* 0x000000ff0200720c */ /* 0x000fe40003f25270 */
[----:B------:R-:W-:Y:S01]  /*3e00*/  LOP3.LUT R29, R20, 0x7fffff, RZ, 0xc0, !PT ;  /* 0x007fffff141d7812 */ /* 0x000fe200078ec0ff */
[CCC-:B------:R-:W-:Y:S01]  /*3e10*/  FFMA.RP R20, R3.reuse, R31.reuse, R30.reuse ;  /* 0x0000001f03147223 */ /* 0x1c0fe2000000801e */
[----:B------:R-:W-:Y:S01]  /*3e20*/  FFMA.RM R3, R3, R31, R30 ;  /* 0x0000001f03037223 */ /* 0x000fe2000000401e */
[----:B------:R-:W-:Y:S02]  /*3e30*/  IADD3 R30, PT, PT, R2, 0x20, RZ ;  /* 0x00000020021e7810 */ /* 0x000fe40007ffe0ff */
[----:B------:R-:W-:-:S02]  /*3e40*/  LOP3.LUT R29, R29, 0x800000, RZ, 0xfc, !PT ;  /* 0x008000001d1d7812 */ /* 0x000fc400078efcff */
[----:B------:R-:W-:Y:S02]  /*3e50*/  IADD3 R2, PT, PT, -R2, RZ, RZ ;  /* 0x000000ff02027210 */ /* 0x000fe40007ffe1ff */
[----:B------:R-:W-:Y:S02]  /*3e60*/  SHF.L.U32 R30, R29, R30, RZ ;  /* 0x0000001e1d1e7219 */ /* 0x000fe400000006ff */
[----:B------:R-:W-:Y:S02]  /*3e70*/  FSETP.NEU.FTZ.AND P0, PT, R20, R3, PT ;  /* 0x000000031400720b */ /* 0x000fe40003f1d000 */
[----:B------:R-:W-:Y:S02]  /*3e80*/  SEL R2, R2, RZ, P3 ;  /* 0x000000ff02027207 */ /* 0x000fe40001800000 */
[----:B------:R-:W-:Y:S02]  /*3e90*/  ISETP.NE.AND P1, PT, R30, RZ, P1 ;  /* 0x000000ff1e00720c */ /* 0x000fe40000f25270 */
[----:B------:R-:W-:-:S02]  /*3ea0*/  SHF.R.U32.HI R2, RZ, R2, R29 ;  /* 0x00000002ff027219 */ /* 0x000fc4000001161d */
[----:B------:R-:W-:Y:S02]  /*3eb0*/  PLOP3.LUT P0, PT, P0, P1, PT, 0xf8, 0x8f ;  /* 0x00000000008f781c */ /* 0x000fe40000703f70 */
[----:B------:R-:W-:Y:S02]  /*3ec0*/  SHF.R.U32.HI R20, RZ, 0x1, R2 ;  /* 0x00000001ff147819 */ /* 0x000fe40000011602 */
[----:B------:R-:W-:-:S04]  /*3ed0*/  SEL R3, RZ, 0x1, !P0 ;  /* 0x00000001ff037807 */ /* 0x000fc80004000000 */
[----:B------:R-:W-:-:S04]  /*3ee0*/  LOP3.LUT R3, R3, 0x1, R20, 0xf8, !PT ;  /* 0x0000000103037812 */ /* 0x000fc800078ef814 */
[----:B------:R-:W-:-:S04]  /*3ef0*/  LOP3.LUT R3, R3, R2, RZ, 0xc0, !PT ;  /* 0x0000000203037212 */ /* 0x000fc800078ec0ff */
[----:B------:R-:W-:-:S04]  /*3f00*/  IADD3 R3, PT, PT, R20, R3, RZ ;  /* 0x0000000314037210 */ /* 0x000fc80007ffe0ff */
[----:B------:R-:W-:Y:S01]  /*3f10*/  LOP3.LUT R0, R3, R0, RZ, 0xfc, !PT ;  /* 0x0000000003007212 */ /* 0x000fe200078efcff */
[----:B------:R-:W-:Y:S06]  /*3f20*/  BRA `(.L_x_57) ;  /* 0x0000000000107947 */ /* 0x000fec0003800000 */
.L_x_56:
[----:B------:R-:W-:-:S04]  /*3f30*/  LOP3.LUT R0, R0, 0x80000000, RZ, 0xc0, !PT ;  /* 0x8000000000007812 */ /* 0x000fc800078ec0ff */
[----:B------:R-:W-:Y:S01]  /*3f40*/  LOP3.LUT R0, R0, 0x7f800000, RZ, 0xfc, !PT ;  /* 0x7f80000000007812 */ /* 0x000fe200078efcff */
[----:B------:R-:W-:Y:S06]  /*3f50*/  BRA `(.L_x_57) ;  /* 0x0000000000047947 */ /* 0x000fec0003800000 */
.L_x_55:
[----:B------:R-:W-:-:S07]  /*3f60*/  LEA R0, R29, R0, 0x17 ;  /* 0x000000001d007211 */ /* 0x000fce00078eb8ff */
.L_x_57:
[----:B------:R-:W-:Y:S05]  /*3f70*/  BSYNC.RECONVERGENT B2 ;  /* 0x0000000000027941 */ /* 0x000fea0003800200 */
.L_x_54:
[----:B------:R-:W-:Y:S05]  /*3f80*/  BRA `(.L_x_58) ;  /* 0x0000000000207947 */ /* 0x000fea0003800000 */
.L_x_53:
[----:B------:R-:W-:-:S04]  /*3f90*/  LOP3.LUT R0, R3, 0x80000000, R0, 0x48, !PT ;  /* 0x8000000003007812 */ /* 0x000fc800078e4800 */
[----:B------:R-:W-:Y:S01]  /*3fa0*/  LOP3.LUT R0, R0, 0x7f800000, RZ, 0xfc, !PT ;  /* 0x7f80000000007812 */ /* 0x000fe200078efcff */
[----:B------:R-:W-:Y:S06]  /*3fb0*/  BRA `(.L_x_58) ;  /* 0x0000000000147947 */ /* 0x000fec0003800000 */
.L_x_52:
[----:B------:R-:W-:Y:S01]  /*3fc0*/  LOP3.LUT R0, R3, 0x80000000, R0, 0x48, !PT ;  /* 0x8000000003007812 */ /* 0x000fe200078e4800 */
[----:B------:R-:W-:Y:S06]  /*3fd0*/  BRA `(.L_x_58) ;  /* 0x00000000000c7947 */ /* 0x000fec0003800000 */
.L_x_51:
[----:B------:R-:W0:Y:S01]  /*3fe0*/  MUFU.RSQ R0, -QNAN ;  /* 0xffc0000000007908 */ /* 0x000e220000001400 */
[----:B------:R-:W-:Y:S05]  /*3ff0*/  BRA `(.L_x_58) ;  /* 0x0000000000047947 */ /* 0x000fea0003800000 */
.L_x_50:
[----:B------:R-:W-:-:S07]  /*4000*/  FADD.FTZ R0, R0, R3 ;  /* 0x0000000300007221 */ /* 0x000fce0000010000 */
.L_x_58:
[----:B------:R-:W-:Y:S05]  /*4010*/  BSYNC.RECONVERGENT B1 ;  /* 0x0000000000017941 */ /* 0x000fea0003800200 */
.L_x_48:
[----:B------:R-:W-:Y:S01]  /*4020*/  HFMA2 R3, -RZ, RZ, 0, 0 ;  /* 0x00000000ff037431 */ /* 0x000fe200000001ff */
[----:B------:R-:W-:-:S04]  /*4030*/  MOV R2, R28 ;  /* 0x0000001c00027202 */ /* 0x000fc80000000f00 */
[----:B0-----:R-:W-:Y:S05]  /*4040*/  RET.REL.NODEC R2 `(_Z12UpdateMiLiOiPfS_S_S_S_S_S_iii) ;  /* 0xffffffbc02ec7950 */ /* 0x001fea0003c3ffff */
.L_x_59:
[----:B------:R-:W-:-:S00]  /*4050*/  BRA `(.L_x_59) ;  /* 0xfffffffc00fc7947 */ /* 0x000fc0000383ffff */
[----:B------:R-:W-:-:S00]  /*4060*/  NOP ;  /* 0x0000000000007918 */ /* 0x000fc00000000000 */
        /* <DEDUP_REMOVED lines=9> */
.L_x_223:


//--------------------- .text._Z6RowSumPfS_ii     --------------------------
	.section	.text._Z6RowSumPfS_ii,"ax",@progbits
	.align	128
        .global         _Z6RowSumPfS_ii
        .type           _Z6RowSumPfS_ii,@function
        .size           _Z6RowSumPfS_ii,(.L_x_226 - _Z6RowSumPfS_ii)
        .other          _Z6RowSumPfS_ii,@"STO_CUDA_ENTRY STV_DEFAULT"
_Z6RowSumPfS_ii:
.text._Z6RowSumPfS_ii:
[----:B------:R-:W-:Y:S08]  /*0000*/  LDC R1, c[0x0][0x37c] ;  /* 0x0000df00ff017b82 */ /* 0x000ff00000000800 */
[----:B------:R-:W0:Y:S02]  /*0010*/  LDC R6, c[0x0][0x390] ;  /* 0x0000e400ff067b82 */ /* 0x000e240000000800 */
[----:B0-----:R-:W-:-:S13]  /*0020*/  ISETP.GE.AND P0, PT, R6, 0x1, PT ;  /* 0x000000010600780c */ /* 0x001fda0003f06270 */
[----:B------:R-:W-:Y:S05]  /*0030*/  @!P0 EXIT ;  /* 0x000000000000894d */ /* 0x000fea0003800000 */
[----:B------:R-:W0:Y:S01]  /*0040*/  LDCU UR6, c[0x0][0x394] ;  /* 0x00007280ff0677ac */ /* 0x000e220008000800 */
[----:B------:R-:W1:Y:S01]  /*0050*/  LDCU.64 UR14, c[0x0][0x358] ;  /* 0x00006b00ff0e77ac */ /* 0x000e620008000a00 */
[----:B0-----:R-:W-:-:S09]  /*0060*/  UISETP.GE.AND UP0, UPT, UR6, 0x1, UPT ;  /* 0x000000010600788c */ /* 0x001fd2000bf06270 */
[----:B-1----:R-:W-:Y:S05]  /*0070*/  BRA.U !UP0, `(.L_x_60) ;  /* 0x0000000908ac7547 */ /* 0x002fea000b800000 */
[----:B------:R-:W0:Y:S01]  /*0080*/  LDCU.64 UR4, c[0x0][0x388] ;  /* 0x00007100ff0477ac */ /* 0x000e220008000a00 */
[----:B------:R-:W-:Y:S01]  /*0090*/  HFMA2 R0, -RZ, RZ, 0, 0 ;  /* 0x00000000ff007431 */ /* 0x000fe200000001ff */
[----:B------:R-:W-:Y:S02]  /*00a0*/  ULOP3.LUT UR10, UR6, 0xf, URZ, 0xc0, !UPT ;  /* 0x0000000f060a7892 */ /* 0x000fe4000f8ec0ff */
[----:B------:R-:W-:-:S04]  /*00b0*/  ULOP3.LUT UR11, UR6, 0x7, URZ, 0xc0, !UPT ;  /* 0x00000007060b7892 */ /* 0x000fc8000f8ec0ff */
[----:B------:R-:W-:-:S04]  /*00c0*/  UIADD3 UR12, UPT, UPT, UR11, -0x1, URZ ;  /* 0xffffffff0b0c7890 */ /* 0x000fc8000fffe0ff */
[----:B------:R-:W-:Y:S02]  /*00d0*/  UISETP.GE.U32.AND UP1, UPT, UR12, 0x3, UPT ;  /* 0x000000030c00788c */ /* 0x000fe4000bf26070 */
[----:B0-----:R-:W-:Y:S02]  /*00e0*/  UIADD3 UR7, UP0, UPT, UR4, 0x20, URZ ;  /* 0x0000002004077890 */ /* 0x001fe4000ff1e0ff */
[----:B------:R-:W-:Y:S02]  /*00f0*/  UIADD3 UR4, UPT, UPT, UR10, -0x1, URZ ;  /* 0xffffffff0a047890 */ /* 0x000fe4000fffe0ff */
[----:B------:R-:W-:Y:S02]  /*0100*/  UIADD3.X UR8, UPT, UPT, URZ, UR5, URZ, UP0, !UPT ;  /* 0x00000005ff087290 */ /* 0x000fe400087fe4ff */
[----:B------:R-:W-:Y:S02]  /*0110*/  ULOP3.LUT UR5, UR6, 0x7ffffff0, URZ, 0xc0, !UPT ;  /* 0x7ffffff006057892 */ /* 0x000fe4000f8ec0ff */
[----:B------:R-:W-:-:S02]  /*0120*/  ULOP3.LUT UR6, UR6, 0x3, URZ, 0xc0, !UPT ;  /* 0x0000000306067892 */ /* 0x000fc4000f8ec0ff */
[----:B------:R-:W-:Y:S02]  /*0130*/  UIADD3 UR9, UPT, UPT, -UR5, URZ, URZ ;  /* 0x000000ff05097290 */ /* 0x000fe4000fffe1ff */
[----:B------:R-:W-:-:S11]  /*0140*/  UISETP.GE.U32.AND UP0, UPT, UR4, 0x7, UPT ;  /* 0x000000070400788c */ /* 0x000fd6000bf06070 */
.L_x_66:
[----:B01234-:R-:W0:Y:S01]  /*0150*/  LDC.64 R2, c[0x0][0x380] ;  /* 0x0000e000ff027b82 */ /* 0x01fe220000000a00 */
[----:B------:R-:W1:Y:S01]  /*0160*/  LDCU UR4, c[0x0][0x394] ;  /* 0x00007280ff0477ac */ /* 0x000e620008000800 */
[----:B------:R-:W-:Y:S01]  /*0170*/  MOV R5, RZ ;  /* 0x000000ff00057202 */ /* 0x000fe20000000f00 */
[----:B-1----:R-:W-:Y:S02]  /*0180*/  UISETP.GE.U32.AND UP2, UPT, UR4, 0x10, UPT ;  /* 0x000000100400788c */ /* 0x002fe4000bf46070 */
[C---:B------:R-:W-:Y:S01]  /*0190*/  IMAD R4, R0.reuse, UR4, RZ ;  /* 0x0000000400047c24 */ /* 0x040fe2000f8e02ff */
[----:B------:R-:W-:Y:S01]  /*01a0*/  UMOV UR4, URZ ;  /* 0x000000ff00047c82 */ /* 0x000fe20008000000 */
[----:B0-----:R-:W-:-:S05]  /*01b0*/  IMAD.WIDE.U32 R2, R0, 0x4, R2 ;  /* 0x0000000400027825 */ /* 0x001fca00078e0002 */
[----:B------:R0:W-:Y:S01]  /*01c0*/  STG.E desc[UR14][R2.64], RZ ;  /* 0x000000ff02007986 */ /* 0x0001e2000c10190e */
[----:B------:R-:W-:Y:S05]  /*01d0*/  BRA.U !UP2, `(.L_x_61) ;  /* 0x000000010af47547 */ /* 0x000fea000b800000 */
[----:B------:R-:W-:Y:S01]  /*01e0*/  MOV R6, UR7 ;  /* 0x0000000700067c02 */ /* 0x000fe20008000f00 */
[----:B------:R-:W-:Y:S01]  /*01f0*/  UMOV UR4, UR9 ;  /* 0x0000000900047c82 */ /* 0x000fe20008000000 */
[----:B------:R-:W-:Y:S02]  /*0200*/  MOV R7, UR8 ;  /* 0x0000000800077c02 */ /* 0x000fe40008000f00 */
[----:B------:R-:W-:Y:S01]  /*0210*/  MOV R5, RZ ;  /* 0x000000ff00057202 */ /* 0x000fe20000000f00 */
[----:B------:R-:W-:-:S03]  /*0220*/  IMAD.WIDE.U32 R6, R4, 0x4, R6 ;  /* 0x0000000404067825 */ /* 0x000fc600078e0006 */
[----:B------:R-:W-:-:S07]  /*0230*/  MOV R8, R6 ;  /* 0x0000000600087202 */ /* 0x000fce0000000f00 */
.L_x_62:
[----:B------:R-:W-:-:S05]  /*0240*/  MOV R6, R8 ;  /* 0x0000000800067202 */ /* 0x000fca0000000f00 */
[----:B------:R-:W2:Y:S02]  /*0250*/  LDG.E R8, desc[UR14][R6.64+-0x20] ;  /* 0xffffe00e06087981 */ /* 0x000ea4000c1e1900 */
[----:B--23--:R-:W-:-:S05]  /*0260*/  FADD R5, R8, R5 ;  /* 0x0000000508057221 */ /* 0x00cfca0000000000 */
[----:B------:R1:W-:Y:S04]  /*0270*/  STG.E desc[UR14][R2.64], R5 ;  /* 0x0000000502007986 */ /* 0x0003e8000c10190e */
[----:B------:R-:W2:Y:S02]  /*0280*/  LDG.E R8, desc[UR14][R6.64+-0x1c] ;  /* 0xffffe40e06087981 */ /* 0x000ea4000c1e1900 */
[----:B--2---:R-:W-:-:S05]  /*0290*/  FADD R9, R5, R8 ;  /* 0x0000000805097221 */ /* 0x004fca0000000000 */
[----:B------:R2:W-:Y:S04]  /*02a0*/  STG.E desc[UR14][R2.64], R9 ;  /* 0x0000000902007986 */ /* 0x0005e8000c10190e */
[----:B------:R-:W3:Y:S02]  /*02b0*/  LDG.E R8, desc[UR14][R6.64+-0x18] ;  /* 0xffffe80e06087981 */ /* 0x000ee4000c1e1900 */
[----:B---3--:R-:W-:-:S05]  /*02c0*/  FADD R11, R9, R8 ;  /* 0x00000008090b7221 */ /* 0x008fca0000000000 */
[----:B------:R3:W-:Y:S04]  /*02d0*/  STG.E desc[UR14][R2.64], R11 ;  /* 0x0000000b02007986 */ /* 0x0007e8000c10190e */
[----:B------:R-:W4:Y:S02]  /*02e0*/  LDG.E R8, desc[UR14][R6.64+-0x14] ;  /* 0xffffec0e06087981 */ /* 0x000f24000c1e1900 */
[----:B----4-:R-:W-:-:S05]  /*02f0*/  FADD R13, R11, R8 ;  /* 0x000000080b0d7221 */ /* 0x010fca0000000000 */
[----:B------:R4:W-:Y:S04]  /*0300*/  STG.E desc[UR14][R2.64], R13 ;  /* 0x0000000d02007986 */ /* 0x0009e8000c10190e */
[----:B------:R-:W1:Y:S02]  /*0310*/  LDG.E R8, desc[UR14][R6.64+-0x10] ;  /* 0xfffff00e06087981 */ /* 0x000e64000c1e1900 */
[----:B-1----:R-:W-:-:S05]  /*0320*/  FADD R5, R13, R8 ;  /* 0x000000080d057221 */ /* 0x002fca0000000000 */
        /* <DEDUP_REMOVED lines=12> */
[----:B------:R-:W-:Y:S04]  /*03f0*/  STG.E desc[UR14][R2.64], R5 ;  /* 0x0000000502007986 */ /* 0x000fe8000c10190e */
        /* <DEDUP_REMOVED lines=18> */
[----:B------:R-:W2:Y:S01]  /*0520*/  LDG.E R8, desc[UR14][R6.64+0x1c] ;  /* 0x00001c0e06087981 */ /* 0x000ea2000c1e1900 */
[----:B------:R-:W-:-:S04]  /*0530*/  UIADD3 UR4, UPT, UPT, UR4, 0x10, URZ ;  /* 0x0000001004047890 */ /* 0x000fc8000fffe0ff */
[----:B------:R-:W-:Y:S01]  /*0540*/  UISETP.NE.AND UP2, UPT, UR4, URZ, UPT ;  /* 0x000000ff0400728c */ /* 0x000fe2000bf45270 */
[----:B--2---:R-:W-:Y:S01]  /*0550*/  FADD R5, R11, R8 ;  /* 0x000000080b057221 */ /* 0x004fe20000000000 */
[----:B------:R-:W-:-:S04]  /*0560*/  IADD3 R8, P0, PT, R6, 0x40, RZ ;  /* 0x0000004006087810 */ /* 0x000fc80007f1e0ff */
[----:B------:R3:W-:Y:S01]  /*0570*/  STG.E desc[UR14][R2.64], R5 ;  /* 0x0000000502007986 */ /* 0x0007e2000c10190e */
[----:B------:R-:W-:Y:S02]  /*0580*/  IADD3.X R7, PT, PT, RZ, R7, RZ, P0, !PT ;  /* 0x00000007ff077210 */ /* 0x000fe400007fe4ff */
[----:B------:R-:W-:Y:S06]  /*0590*/  BRA.U UP2, `(.L_x_62) ;  /* 0xfffffffd02287547 */ /* 0x000fec000b83ffff */
[----:B------:R-:W-:-:S05]  /*05a0*/  UMOV UR4, UR5 ;  /* 0x0000000500047c82 */ /* 0x000fca0008000000 */
.L_x_61:
[----:B------:R-:W-:-:S09]  /*05b0*/  UISETP.NE.AND UP2, UPT, UR10, URZ, UPT ;  /* 0x000000ff0a00728c */ /* 0x000fd2000bf45270 */
[----:B------:R-:W-:Y:S05]  /*05c0*/  BRA.U !UP2, `(.L_x_63) ;  /* 0x000000050a447547 */ /* 0x000fea000b800000 */
[----:B------:R-:W-:Y:S01]  /*05d0*/  UISETP.NE.AND UP2, UPT, UR11, URZ, UPT ;  /* 0x000000ff0b00728c */ /* 0x000fe2000bf45270 */
[----:B------:R-:W-:Y:S10]  /*05e0*/  BRA.U !UP0, `(.L_x_64) ;  /* 0x0000000108847547 */ /* 0x000ff4000b800000 */
[----:B---3--:R-:W1:Y:S01]  /*05f0*/  LDC.64 R8, c[0x0][0x388] ;  /* 0x0000e200ff087b82 */ /* 0x008e620000000a00 */
[----:B------:R-:W-:-:S07]  /*0600*/  IADD3 R7, PT, PT, R4, UR4, RZ ;  /* 0x0000000404077c10 */ /* 0x000fce000fffe0ff */
[----:B------:R-:W2:Y:S01]  /*0610*/  LDC.64 R12, c[0x0][0x388] ;  /* 0x0000e200ff0c7b82 */ /* 0x000ea20000000a00 */
[----:B-1----:R-:W-:-:S06]  /*0620*/  IMAD.WIDE.U32 R8, R7, 0x4, R8 ;  /* 0x0000000407087825 */ /* 0x002fcc00078e0008 */
[----:B------:R-:W3:Y:S01]  /*0630*/  LDG.E R8, desc[UR14][R8.64] ;  /* 0x0000000e08087981 */ /* 0x000ee2000c1e1900 */
[----:B------:R-:W-:-:S04]  /*0640*/  IADD3 R7, P0, PT, R4, UR4, RZ ;  /* 0x0000000404077c10 */ /* 0x000fc8000ff1e0ff */
[----:B------:R-:W-:Y:S02]  /*0650*/  IADD3.X R10, PT, PT, RZ, RZ, RZ, P0, !PT ;  /* 0x000000ffff0a7210 */ /* 0x000fe400007fe4ff */
[----:B--2---:R-:W-:-:S04]  /*0660*/  LEA R6, P0, R7, R12, 0x2 ;  /* 0x0000000c07067211 */ /* 0x004fc800078010ff */
[----:B------:R-:W-:Y:S01]  /*0670*/  LEA.HI.X R7, R7, R13, R10, 0x2, P0 ;  /* 0x0000000d07077211 */ /* 0x000fe200000f140a */
[----:B---3--:R-:W-:-:S05]  /*0680*/  FADD R5, R5, R8 ;  /* 0x0000000805057221 */ /* 0x008fca0000000000 */
[----:B------:R-:W-:Y:S04]  /*0690*/  STG.E desc[UR14][R2.64], R5 ;  /* 0x0000000502007986 */ /* 0x000fe8000c10190e */
[----:B------:R-:W2:Y:S02]  /*06a0*/  LDG.E R10, desc[UR14][R6.64+0x4] ;  /* 0x0000040e060a7981 */ /* 0x000ea4000c1e1900 */
[----:B--2---:R-:W-:-:S05]  /*06b0*/  FADD R11, R5, R10 ;  /* 0x0000000a050b7221 */ /* 0x004fca0000000000 */
[----:B------:R1:W-:Y:S04]  /*06c0*/  STG.E desc[UR14][R2.64], R11 ;  /* 0x0000000b02007986 */ /* 0x0003e8000c10190e */
[----:B------:R-:W2:Y:S02]  /*06d0*/  LDG.E R8, desc[UR14][R6.64+0x8] ;  /* 0x0000080e06087981 */ /* 0x000ea4000c1e1900 */
[----:B--2---:R-:W-:-:S05]  /*06e0*/  FADD R9, R11, R8 ;  /* 0x000000080b097221 */ /* 0x004fca0000000000 */
[----:B------:R2:W-:Y:S04]  /*06f0*/  STG.E desc[UR14][R2.64], R9 ;  /* 0x0000000902007986 */ /* 0x0005e8000c10190e */
[----:B------:R-:W3:Y:S02]  /*0700*/  LDG.E R8, desc[UR14][R6.64+0xc] ;  /* 0x00000c0e06087981 */ /* 0x000ee4000c1e1900 */
[----:B---3--:R-:W-:-:S05]  /*0710*/  FADD R13, R9, R8 ;  /* 0x00000008090d7221 */ /* 0x008fca0000000000 */
[----:B------:R4:W-:Y:S04]  /*0720*/  STG.E desc[UR14][R2.64], R13 ;  /* 0x0000000d02007986 */ /* 0x0009e8000c10190e */
[----:B------:R-:W3:Y:S02]  /*0730*/  LDG.E R8, desc[UR14][R6.64+0x10] ;  /* 0x0000100e06087981 */ /* 0x000ee4000c1e1900 */
[----:B---3--:R-:W-:-:S05]  /*0740*/  FADD R15, R13, R8 ;  /* 0x000000080d0f7221 */ /* 0x008fca0000000000 */
        /* <DEDUP_REMOVED lines=8> */
[----:B------:R-:W-:Y:S01]  /*07d0*/  UIADD3 UR4, UPT, UPT, UR4, 0x8, URZ ;  /* 0x0000000804047890 */ /* 0x000fe2000fffe0ff */
[----:B--2---:R-:W-:-:S05]  /*07e0*/  FADD R5, R9, R8 ;  /* 0x0000000809057221 */ /* 0x004fca0000000000 */
[----:B------:R4:W-:Y:S06]  /*07f0*/  STG.E desc[UR14][R2.64], R5 ;  /* 0x0000000502007986 */ /* 0x0009ec000c10190e */
.L_x_64:
[----:B------:R-:W-:Y:S05]  /*0800*/  BRA.U !UP2, `(.L_x_63) ;  /* 0x000000010ab47547 */ /* 0x000fea000b800000 */
[----:B------:R-:W-:Y:S01]  /*0810*/  UISETP.NE.AND UP2, UPT, UR6, URZ, UPT ;  /* 0x000000ff0600728c */ /* 0x000fe2000bf45270 */
[----:B------:R-:W-:Y:S10]  /*0820*/  BRA.U !UP1, `(.L_x_65) ;  /* 0x0000000109547547 */ /* 0x000ff4000b800000 */
[----:B------:R-:W1:Y:S01]  /*0830*/  LDC.64 R6, c[0x0][0x388] ;  /* 0x0000e200ff067b82 */ /* 0x000e620000000a00 */
[----:B---34-:R-:W-:-:S07]  /*0840*/  IADD3 R9, PT, PT, R4, UR4, RZ ;  /* 0x0000000404097c10 */ /* 0x018fce000fffe0ff */
        /* <DEDUP_REMOVED lines=8> */
[----:B------:R1:W-:Y:S04]  /*08d0*/  STG.E desc[UR14][R2.64], R11 ;  /* 0x0000000b02007986 */ /* 0x0003e8000c10190e */
[----:B------:R-:W2:Y:S02]  /*08e0*/  LDG.E R10, desc[UR14][R8.64+0x4] ;  /* 0x0000040e080a7981 */ /* 0x000ea4000c1e1900 */
[----:B--2---:R-:W-:-:S05]  /*08f0*/  FADD R13, R11, R10 ;  /* 0x0000000a0b0d7221 */ /* 0x004fca0000000000 */
        /* <DEDUP_REMOVED lines=8> */
.L_x_65:
[----:B------:R-:W-:Y:S05]  /*0980*/  BRA.U !UP2, `(.L_x_63) ;  /* 0x000000010a547547 */ /* 0x000fea000b800000 */
[----:B-1----:R-:W1:Y:S01]  /*0990*/  LDC.64 R6, c[0x0][0x388] ;  /* 0x0000e200ff067b82 */ /* 0x002e620000000a00 */
[----:B---34-:R-:W-:-:S05]  /*09a0*/  IADD3 R9, PT, PT, R4, UR4, RZ ;  /* 0x0000000404097c10 */ /* 0x018fca000fffe0ff */
[----:B-1----:R-:W-:-:S06]  /*09b0*/  IMAD.WIDE.U32 R6, R9, 0x4, R6 ;  /* 0x0000000409067825 */ /* 0x002fcc00078e0006 */
[----:B------:R-:W2:Y:S01]  /*09c0*/  LDG.E R6, desc[UR14][R6.64] ;  /* 0x0000000e06067981 */ /* 0x000ea2000c1e1900 */
[----:B------:R-:W-:Y:S01]  /*09d0*/  UISETP.NE.AND UP2, UPT, UR6, 0x1, UPT ;  /* 0x000000010600788c */ /* 0x000fe2000bf45270 */
[----:B--2---:R-:W-:-:S05]  /*09e0*/  FADD R9, R6, R5 ;  /* 0x0000000506097221 */ /* 0x004fca0000000000 */
[----:B------:R2:W-:Y:S03]  /*09f0*/  STG.E desc[UR14][R2.64], R9 ;  /* 0x0000000902007986 */ /* 0x0005e6000c10190e */
[----:B------:R-:W-:Y:S05]  /*0a00*/  BRA.U !UP2, `(.L_x_63) ;  /* 0x000000010a347547 */ /* 0x000fea000b800000 */
[----:B------:R-:W1:Y:S01]  /*0a10*/  LDC.64 R10, c[0x0][0x388] ;  /* 0x0000e200ff0a7b82 */ /* 0x000e620000000a00 */
[----:B------:R-:W-:-:S04]  /*0a20*/  IADD3 R5, P0, PT, R4, UR4, RZ ;  /* 0x0000000404057c10 */ /* 0x000fc8000ff1e0ff */
[----:B------:R-:W-:Y:S02]  /*0a30*/  IADD3.X R6, PT, PT, RZ, RZ, RZ, P0, !PT ;  /* 0x000000ffff067210 */ /* 0x000fe400007fe4ff */
[----:B-1----:R-:W-:-:S04]  /*0a40*/  LEA R4, P0, R5, R10, 0x2 ;  /* 0x0000000a05047211 */ /* 0x002fc800078010ff */
[----:B------:R-:W-:-:S05]  /*0a50*/  LEA.HI.X R5, R5, R11, R6, 0x2, P0 ;  /* 0x0000000b05057211 */ /* 0x000fca00000f1406 */
[----:B------:R-:W3:Y:S01]  /*0a60*/  LDG.E R6, desc[UR14][R4.64+0x4] ;  /* 0x0000040e04067981 */ /* 0x000ee2000c1e1900 */
[----:B------:R-:W-:Y:S01]  /*0a70*/  UISETP.NE.AND UP2, UPT, UR6, 0x2, UPT ;  /* 0x000000020600788c */ /* 0x000fe2000bf45270 */
[----:B---3--:R-:W-:-:S05]  /*0a80*/  FADD R7, R9, R6 ;  /* 0x0000000609077221 */ /* 0x008fca0000000000 */
[----:B------:R1:W-:Y:S03]  /*0a90*/  STG.E desc[UR14][R2.64], R7 ;  /* 0x0000000702007986 */ /* 0x0003e6000c10190e */
[----:B------:R-:W-:Y:S05]  /*0aa0*/  BRA.U !UP2, `(.L_x_63) ;  /* 0x000000010a0c7547 */ /* 0x000fea000b800000 */
[----:B------:R-:W1:Y:S02]  /*0ab0*/  LDG.E R4, desc[UR14][R4.64+0x8] ;  /* 0x0000080e04047981 */ /* 0x000e64000c1e1900 */
[----:B-1----:R-:W-:-:S05]  /*0ac0*/  FADD R7, R7, R4 ;  /* 0x0000000407077221 */ /* 0x002fca0000000000 */
[----:B------:R1:W-:Y:S02]  /*0ad0*/  STG.E desc[UR14][R2.64], R7 ;  /* 0x0000000702007986 */ /* 0x0003e4000c10190e */
.L_x_63:
[----:B------:R-:W5:Y:S01]  /*0ae0*/  LDCU UR4, c[0x0][0x390] ;  /* 0x00007200ff0477ac */ /* 0x000f620008000800 */
[----:B------:R-:W-:-:S04]  /*0af0*/  IADD3 R0, PT, PT, R0, 0x1, RZ ;  /* 0x0000000100007810 */ /* 0x000fc80007ffe0ff */
[----:B-----5:R-:W-:-:S13]  /*0b00*/  ISETP.NE.AND P0, PT, R0, UR4, PT ;  /* 0x0000000400007c0c */ /* 0x020fda000bf05270 */
[----:B------:R-:W-:Y:S05]  /*0b10*/  @!P0 EXIT ;  /* 0x000000000000894d */ /* 0x000fea0003800000 */
[----:B------:R-:W-:Y:S05]  /*0b20*/  BRA `(.L_x_66) ;  /* 0xfffffff400887947 */ /* 0x000fea000383ffff */
.L_x_60:
[C---:B------:R-:W-:Y:S01]  /*0b30*/  ISETP.GE.U32.AND P1, PT, R6.reuse, 0x8, PT ;  /* 0x000000080600780c */ /* 0x040fe20003f26070 */
[----:B------:R-:W-:Y:S01]  /*0b40*/  HFMA2 R7, -RZ, RZ, 0, 0 ;  /* 0x00000000ff077431 */ /* 0x000fe200000001ff */
[----:B------:R-:W-:-:S04]  /*0b50*/  LOP3.LUT R8, R6, 0x7, RZ, 0xc0, !PT ;  /* 0x0000000706087812 */ /* 0x000fc800078ec0ff */
[----:B------:R-:W-:-:S07]  /*0b60*/  ISETP.NE.AND P0, PT, R8, RZ, PT ;  /* 0x000000ff0800720c */ /* 0x000fce0003f05270 */
[----:B------:R-:W-:Y:S06]  /*0b70*/  @!P1 BRA `(.L_x_67) ;  /* 0x00000000003c9947 */ /* 0x000fec0003800000 */
[----:B------:R-:W0:Y:S01]  /*0b80*/  LDC.64 R4, c[0x0][0x380] ;  /* 0x0000e000ff047b82 */ /* 0x000e220000000a00 */
[----:B------:R-:W-:Y:S02]  /*0b90*/  LOP3.LUT R7, R6, 0x7ffffff8, RZ, 0xc0, !PT ;  /* 0x7ffffff806077812 */ /* 0x000fe400078ec0ff */
[----:B------:R-:W-:-:S07]  /*0ba0*/  MOV R0, RZ ;  /* 0x000000ff00007202 */ /* 0x000fce0000000f00 */
.L_x_68:
[C---:B01----:R-:W-:Y:S01]  /*0bb0*/  IMAD.WIDE.U32 R2, R0.reuse, 0x4, R4 ;  /* 0x0000000400027825 */ /* 0x043fe200078e0004 */
[----:B------:R-:W-:-:S04]  /*0bc0*/  IADD3 R0, PT, PT, R0, 0x8, RZ ;  /* 0x0000000800007810 */ /* 0x000fc80007ffe0ff */
[----:B------:R-:W-:Y:S01]  /*0bd0*/  ISETP.NE.AND P1, PT, R0, R7, PT ;  /* 0x000000070000720c */ /* 0x000fe20003f25270 */
[----:B------:R1:W-:Y:S04]  /*0be0*/  STG.E desc[UR14][R2.64], RZ ;  /* 0x000000ff02007986 */ /* 0x0003e8000c10190e */
[----:B------:R1:W-:Y:S04]  /*0bf0*/  STG.E desc[UR14][R2.64+0x4], RZ ;  /* 0x000004ff02007986 */ /* 0x0003e8000c10190e */
[----:B------:R1:W-:Y:S04]  /*0c00*/  STG.E desc[UR14][R2.64+0x8], RZ ;  /* 0x000008ff02007986 */ /* 0x0003e8000c10190e */
[----:B------:R1:W-:Y:S04]  /*0c10*/  STG.E desc[UR14][R2.64+0xc], RZ ;  /* 0x00000cff02007986 */ /* 0x0003e8000c10190e */
[----:B------:R1:W-:Y:S04]  /*0c20*/  STG.E desc[UR14][R2.64+0x10], RZ ;  /* 0x000010ff02007986 */ /* 0x0003e8000c10190e */
[----:B------:R1:W-:Y:S04]  /*0c30*/  STG.E desc[UR14][R2.64+0x14], RZ ;  /* 0x000014ff02007986 */ /* 0x0003e8000c10190e */
[----:B------:R1:W-:Y:S04]  /*0c40*/  STG.E desc[UR14][R2.64+0x18], RZ ;  /* 0x000018ff02007986 */ /* 0x0003e8000c10190e */
[----:B------:R1:W-:Y:S01]  /*0c50*/  STG.E desc[UR14][R2.64+0x1c], RZ ;  /* 0x00001cff02007986 */ /* 0x0003e2000c10190e */
[----:B------:R-:W-:Y:S05]  /*0c60*/  @P1 BRA `(.L_x_68) ;  /* 0xfffffffc00d01947 */ /* 0x000fea000383ffff */
.L_x_67:
[----:B------:R-:W-:Y:S05]  /*0c70*/  @!P0 EXIT ;  /* 0x000000000000894d */ /* 0x000fea0003800000 */
[----:B------:R-:W-:Y:S02]  /*0c80*/  ISETP.GE.U32.AND P0, PT, R8, 0x4, PT ;  /* 0x000000040800780c */ /* 0x000fe40003f06070 */
[----:B------:R-:W-:-:S04]  /*0c90*/  LOP3.LUT R0, R6, 0x3, RZ, 0xc0, !PT ;  /* 0x0000000306007812 */ /* 0x000fc800078ec0ff */
[----:B------:R-:W-:-:S07]  /*0ca0*/  ISETP.NE.AND P1, PT, R0, RZ, PT ;  /* 0x000000ff0000720c */ /* 0x000fce0003f25270 */
[----:B------:R-:W-:Y:S06]  /*0cb0*/  @!P0 BRA `(.L_x_69) ;  /* 0x00000000001c8947 */ /* 0x000fec0003800000 */
[----:B-1----:R-:W0:Y:S02]  /*0cc0*/  LDC.64 R2, c[0x0][0x380] ;  /* 0x0000e000ff027b82 */ /* 0x002e240000000a00 */
[C---:B0-----:R-:W-:Y:S01]  /*0cd0*/  IMAD.WIDE.U32 R2, R7.reuse, 0x4, R2 ;  /* 0x0000000407027825 */ /* 0x041fe200078e0002 */
[----:B------:R-:W-:-:S04]  /*0ce0*/  IADD3 R7, PT, PT, R7, 0x4, RZ ;  /* 0x0000000407077810 */ /* 0x000fc80007ffe0ff */
[----:B------:R0:W-:Y:S04]  /*0cf0*/  STG.E desc[UR14][R2.64], RZ ;  /* 0x000000ff02007986 */ /* 0x0001e8000c10190e */
[----:B------:R0:W-:Y:S04]  /*0d00*/  STG.E desc[UR14][R2.64+0x4], RZ ;  /* 0x000004ff02007986 */ /* 0x0001e8000c10190e */
[----:B------:R0:W-:Y:S04]  /*0d10*/  STG.E desc[UR14][R2.64+0x8], RZ ;  /* 0x000008ff02007986 */ /* 0x0001e8000c10190e */
[----:B------:R0:W-:Y:S02]  /*0d20*/  STG.E desc[UR14][R2.64+0xc], RZ ;  /* 0x00000cff02007986 */ /* 0x0001e4000c10190e */
.L_x_69:
[----:B------:R-:W-:Y:S05]  /*0d30*/  @!P1 EXIT ;  /* 0x000000000000994d */ /* 0x000fea0003800000 */
[----:B------:R-:W-:Y:S02]  /*0d40*/  ISETP.NE.AND P0, PT, R0, 0x1, PT ;  /* 0x000000010000780c */ /* 0x000fe40003f05270 */
[----:B------:R-:W-:-:S04]  /*0d50*/  LOP3.LUT R0, R6, 0x1, RZ, 0xc0, !PT ;  /* 0x0000000106007812 */ /* 0x000fc800078ec0ff */
[----:B------:R-:W-:-:S07]  /*0d60*/  ISETP.NE.U32.AND P1, PT, R0, 0x1, PT ;  /* 0x000000010000780c */ /* 0x000fce0003f25070 */
[----:B01----:R-:W0:Y:S02]  /*0d70*/  @P0 LDC.64 R2, c[0x0][0x380] ;  /* 0x0000e000ff020b82 */ /* 0x003e240000000a00 */
[----:B0-----:R-:W-:-:S05]  /*0d80*/  @P0 IMAD.WIDE.U32 R2, R7, 0x4, R2 ;  /* 0x0000000407020825 */ /* 0x001fca00078e0002 */
[----:B------:R0:W-:Y:S04]  /*0d90*/  @P0 STG.E desc[UR14][R2.64], RZ ;  /* 0x000000ff02000986 */ /* 0x0001e8000c10190e */
[----:B------:R0:W-:Y:S01]  /*0da0*/  @P0 STG.E desc[UR14][R2.64+0x4], RZ ;  /* 0x000004ff02000986 */ /* 0x0001e2000c10190e */
[----:B------:R-:W-:Y:S05]  /*0db0*/  @P1 EXIT ;  /* 0x000000000000194d */ /* 0x000fea0003800000 */
[----:B0-----:R-:W0:Y:S01]  /*0dc0*/  LDC.64 R2, c[0x0][0x380] ;  /* 0x0000e000ff027b82 */ /* 0x001e220000000a00 */
[----:B------:R-:W-:-:S05]  /*0dd0*/  @P0 IADD3 R7, PT, PT, R7, 0x2, RZ ;  /* 0x0000000207070810 */ /* 0x000fca0007ffe0ff */
[----:B0-----:R-:W-:-:S05]  /*0de0*/  IMAD.WIDE.U32 R2, R7, 0x4, R2 ;  /* 0x0000000407027825 */ /* 0x001fca00078e0002 */
[----:B------:R-:W-:Y:S01]  /*0df0*/  STG.E desc[UR14][R2.64], RZ ;  /* 0x000000ff02007986 */ /* 0x000fe2000c10190e */
[----:B------:R-:W-:Y:S05]  /*0e00*/  EXIT ;  /* 0x000000000000794d */ /* 0x000fea0003800000 */
.L_x_70:
        /* <DEDUP_REMOVED lines=15> */
.L_x_226:


//--------------------- .text._Z14MinusMaxAndExpPfS_S_ii --------------------------
	.section	.text._Z14MinusMaxAndExpPfS_S_ii,"ax",@progbits
	.align	128
        .global         _Z14MinusMaxAndExpPfS_S_ii
        .type           _Z14MinusMaxAndExpPfS_S_ii,@function
        .size           _Z14MinusMaxAndExpPfS_S_ii,(.L_x_227 - _Z14MinusMaxAndExpPfS_S_ii)
        .other          _Z14MinusMaxAndExpPfS_S_ii,@"STO_CUDA_ENTRY STV_DEFAULT"
_Z14MinusMaxAndExpPfS_S_ii:
.text._Z14MinusMaxAndExpPfS_S_ii:
[----:B------:R-:W-:Y:S08]  /*0000*/  LDC R1, c[0x0][0x37c] ;  /* 0x0000df00ff017b82 */ /* 0x000ff00000000800 */
[----:B------:R-:W0:Y:S02]  /*0010*/  LDC.64 R2, c[0x0][0x398] ;  /* 0x0000e600ff027b82 */ /* 0x000e240000000a00 */
[----:B0-----:R-:W-:-:S04]  /*0020*/  VIMNMX R0, PT, PT, R2, R3, PT ;  /* 0x0000000302007248 */ /* 0x001fc80003fe0100 */
[----:B------:R-:W-:-:S13]  /*0030*/  ISETP.GE.AND P0, PT, R0, 0x1, PT ;  /* 0x000000010000780c */ /* 0x000fda0003f06270 */
[----:B------:R-:W-:Y:S05]  /*0040*/  @!P0 EXIT ;  /* 0x000000000000894d */ /* 0x000fea0003800000 */
[----:B------:R-:W0:Y:S01]  /*0050*/  LDCU.128 UR4, c[0x0][0x380] ;  /* 0x00007000ff0477ac */ /* 0x000e220008000c00 */
[C---:B------:R-:W-:Y:S01]  /*0060*/  LOP3.LUT R15, R3.reuse, 0x7, RZ, 0xc0, !PT ;  /* 0x00000007030f7812 */ /* 0x040fe200078ec0ff */
[----:B------:R-:W-:Y:S01]  /*0070*/  HFMA2 R5, -RZ, RZ, 0, 0 ;  /* 0x00000000ff057431 */ /* 0x000fe200000001ff */
[----:B------:R-:W-:Y:S01]  /*0080*/  LOP3.LUT R4, R3, 0x3, RZ, 0xc0, !PT ;  /* 0x0000000303047812 */ /* 0x000fe200078ec0ff */
[----:B------:R-:W1:Y:S01]  /*0090*/  LDCU.64 UR8, c[0x0][0x358] ;  /* 0x00006b00ff0877ac */ /* 0x000e620008000a00 */
[----:B------:R-:W-:-:S04]  /*00a0*/  IADD3 R0, PT, PT, R15, -0x1, RZ ;  /* 0xffffffff0f007810 */ /* 0x000fc80007ffe0ff */
[----:B------:R-:W-:Y:S02]  /*00b0*/  ISETP.GE.U32.AND P0, PT, R0, 0x3, PT ;  /* 0x000000030000780c */ /* 0x000fe40003f06070 */
[----:B------:R-:W-:-:S04]  /*00c0*/  LOP3.LUT R0, R3, 0x7ffffff8, RZ, 0xc0, !PT ;  /* 0x7ffffff803007812 */ /* 0x000fc800078ec0ff */
[----:B------:R-:W-:Y:S01]  /*00d0*/  IADD3 R6, PT, PT, -R0, RZ, RZ ;  /* 0x000000ff00067210 */ /* 0x000fe20007ffe1ff */
[----:B0-----:R-:W-:Y:S02]  /*00e0*/  UIADD3 UR6, UP0, UPT, UR6, 0x10, URZ ;  /* 0x0000001006067890 */ /* 0x001fe4000ff1e0ff */
[----:B------:R-:W-:Y:S02]  /*00f0*/  UIADD3 UR4, UP1, UPT, UR4, 0x10, URZ ;  /* 0x0000001004047890 */ /* 0x000fe4000ff3e0ff */
[----:B------:R-:W-:Y:S02]  /*0100*/  UIADD3.X UR7, UPT, UPT, URZ, UR7, URZ, UP0, !UPT ;  /* 0x00000007ff077290 */ /* 0x000fe400087fe4ff */
[----:B-1----:R-:W-:-:S12]  /*0110*/  UIADD3.X UR5, UPT, UPT, URZ, UR5, URZ, UP1, !UPT ;  /* 0x00000005ff057290 */ /* 0x002fd80008ffe4ff */
.L_x_76:
[----:B0--3--:R-:W0:Y:S01]  /*0120*/  LDC.64 R2, c[0x0][0x390] ;  /* 0x0000e400ff027b82 */ /* 0x009e220000000a00 */
[----:B-1----:R-:W1:Y:S01]  /*0130*/  LDCU.64 UR10, c[0x0][0x398] ;  /* 0x00007300ff0a77ac */ /* 0x002e620008000a00 */
[----:B------:R-:W-:Y:S01]  /*0140*/  MOV R12, RZ ;  /* 0x000000ff000c7202 */ /* 0x000fe20000000f00 */
[----:B-1----:R-:W-:Y:S02]  /*0150*/  UISETP.GE.U32.AND UP0, UPT, UR11, 0x8, UPT ;  /* 0x000000080b00788c */ /* 0x002fe4000bf06070 */
[C---:B------:R-:W-:Y:S02]  /*0160*/  IMAD R7, R5.reuse, UR11, RZ ;  /* 0x0000000b05077c24 */ /* 0x040fe4000f8e02ff */
[C---:B0-----:R-:W-:Y:S01]  /*0170*/  IMAD.WIDE.U32 R2, R5.reuse, 0x4, R2 ;  /* 0x0000000405027825 */ /* 0x041fe200078e0002 */
[----:B------:R-:W-:-:S04]  /*0180*/  IADD3 R5, PT, PT, R5, 0x1, RZ ;  /* 0x0000000105057810 */ /* 0x000fc80007ffe0ff */
[----:B------:R-:W-:Y:S01]  /*0190*/  ISETP.NE.AND P1, PT, R5, UR10, PT ;  /* 0x0000000a05007c0c */ /* 0x000fe2000bf25270 */
[----:B--2---:R-:W-:-:S12]  /*01a0*/  BRA.U !UP0, `(.L_x_71) ;  /* 0x0000000508d07547 */ /* 0x004fd8000b800000 */
[----:B------:R-:W-:Y:S02]  /*01b0*/  MOV R16, UR4 ;  /* 0x0000000400107c02 */ /* 0x000fe40008000f00 */
[----:B------:R-:W-:Y:S02]  /*01c0*/  MOV R17, UR5 ;  /* 0x0000000500117c02 */ /* 0x000fe40008000f00 */
[----:B------:R-:W-:Y:S02]  /*01d0*/  MOV R8, UR6 ;  /* 0x0000000600087c02 */ /* 0x000fe40008000f00 */
[----:B------:R-:W-:Y:S01]  /*01e0*/  MOV R9, UR7 ;  /* 0x0000000700097c02 */ /* 0x000fe20008000f00 */
[----:B------:R-:W-:Y:S01]  /*01f0*/  IMAD.WIDE.U32 R16, R7, 0x4, R16 ;  /* 0x0000000407107825 */ /* 0x000fe200078e0010 */
[----:B------:R-:W-:-:S03]  /*0200*/  MOV R12, R6 ;  /* 0x00000006000c7202 */ /* 0x000fc60000000f00 */
[----:B------:R-:W-:Y:S01]  /*0210*/  IMAD.WIDE.U32 R8, R7, 0x4, R8 ;  /* 0x0000000407087825 */ /* 0x000fe200078e0008 */
[----:B------:R-:W-:-:S07]  /*0220*/  MOV R23, R17 ;  /* 0x0000001100177202 */ /* 0x000fce0000000f00 */
.L_x_72:
[----:B0-----:R-:W2:Y:S04]  /*0230*/  LDG.E R11, desc[UR8][R2.64] ;  /* 0x00000008020b7981 */ /* 0x001ea8000c1e1900 */
[----:B------:R-:W2:Y:S01]  /*0240*/  LDG.E R10, desc[UR8][R8.64+-0x10] ;  /* 0xfffff008080a7981 */ /* 0x000ea2000c1e1900 */
[----:B------:R-:W-:Y:S01]  /*0250*/  HFMA2 R13, -RZ, RZ, 0.96630859375, -0.0022525787353515625 ;  /* 0x3bbb989dff0d7431 */ /* 0x000fe200000001ff */
[----:B------:R-:W-:Y:S01]  /*0260*/  MOV R14, 0x437c0000 ;  /* 0x437c0000000e7802 */ /* 0x000fe20000000f00 */
[----:B--2---:R-:W-:-:S04]  /*0270*/  FADD R10, R10, -R11 ;  /* 0x8000000b0a0a7221 */ /* 0x004fc80000000000 */
[----:B------:R-:W-:-:S04]  /*0280*/  FFMA.SAT R11, R10, R13, 0.5 ;  /* 0x3f0000000a0b7423 */ /* 0x000fc8000000200d */
[----:B------:R-:W-:-:S04]  /*0290*/  FFMA.RM R11, R11, R14, 12582913 ;  /* 0x4b4000010b0b7423 */ /* 0x000fc8000000400e */
[C---:B------:R-:W-:Y:S01]  /*02a0*/  FADD R17, R11.reuse, -12583039 ;  /* 0xcb40007f0b117421 */ /* 0x040fe20000000000 */
[----:B------:R-:W-:-:S03]  /*02b0*/  SHF.L.U32 R11, R11, 0x17, RZ ;  /* 0x000000170b0b7819 */ /* 0x000fc600000006ff */
[----:B------:R-:W-:-:S04]  /*02c0*/  FFMA R17, R10, 1.4426950216293334961, -R17 ;  /* 0x3fb8aa3b0a117823 */ /* 0x000fc80000000811 */
[----:B------:R-:W-:-:S04]  /*02d0*/  FFMA R17, R10, 1.925963033500011079e-08, R17 ;  /* 0x32a570600a117823 */ /* 0x000fc80000000011 */
[----:B------:R-:W0:Y:S02]  /*02e0*/  MUFU.EX2 R10, R17 ;  /* 0x00000011000a7308 */ /* 0x000e240000000800 */
[----:B0-----:R-:W-:Y:S01]  /*02f0*/  FMUL R19, R11, R10 ;  /* 0x0000000a0b137220 */ /* 0x001fe20000400000 */
[----:B------:R-:W-:Y:S02]  /*0300*/  MOV R10, R16 ;  /* 0x00000010000a7202 */ /* 0x000fe40000000f00 */
[----:B------:R-:W-:-:S05]  /*0310*/  MOV R11, R23 ;  /* 0x00000017000b7202 */ /* 0x000fca0000000f00 */
[----:B------:R0:W-:Y:S04]  /*0320*/  STG.E desc[UR8][R10.64+-0x10], R19 ;  /* 0xfffff0130a007986 */ /* 0x0001e8000c101908 */
[----:B------:R-:W2:Y:S04]  /*0330*/  LDG.E R16, desc[UR8][R8.64+-0xc] ;  /* 0xfffff40808107981 */ /* 0x000ea8000c1e1900 */
[----:B------:R-:W2:Y:S02]  /*0340*/  LDG.E R21, desc[UR8][R2.64] ;  /* 0x0000000802157981 */ /* 0x000ea4000c1e1900 */
[----:B--2---:R-:W-:-:S04]  /*0350*/  FADD R16, R16, -R21 ;  /* 0x8000001510107221 */ /* 0x004fc80000000000 */
[----:B------:R-:W-:-:S04]  /*0360*/  FFMA.SAT R21, R16, R13, 0.5 ;  /* 0x3f00000010157423 */ /* 0x000fc8000000200d */
[----:B------:R-:W-:-:S04]  /*0370*/  FFMA.RM R21, R21, R14, 12582913 ;  /* 0x4b40000115157423 */ /* 0x000fc8000000400e */
[C---:B------:R-:W-:Y:S01]  /*0380*/  FADD R23, R21.reuse, -12583039 ;  /* 0xcb40007f15177421 */ /* 0x040fe20000000000 */
[----:B------:R-:W-:-:S03]  /*0390*/  SHF.L.U32 R21, R21, 0x17, RZ ;  /* 0x0000001715157819 */ /* 0x000fc600000006ff */
[----:B------:R-:W-:-:S04]  /*03a0*/  FFMA R23, R16, 1.4426950216293334961, -R23 ;  /* 0x3fb8aa3b10177823 */ /* 0x000fc80000000817 */
[----:B------:R-:W-:-:S04]  /*03b0*/  FFMA R23, R16, 1.925963033500011079e-08, R23 ;  /* 0x32a5706010177823 */ /* 0x000fc80000000017 */
[----:B------:R-:W1:Y:S02]  /*03c0*/  MUFU.EX2 R16, R23 ;  /* 0x0000001700107308 */ /* 0x000e640000000800 */
[----:B-1----:R-:W-:-:S05]  /*03d0*/  FMUL R21, R21, R16 ;  /* 0x0000001015157220 */ /* 0x002fca0000400000 */
[----:B------:R1:W-:Y:S04]  /*03e0*/  STG.E desc[UR8][R10.64+-0xc], R21 ;  /* 0xfffff4150a007986 */ /* 0x0003e8000c101908 */
[----:B------:R-:W2:Y:S04]  /*03f0*/  LDG.E R16, desc[UR8][R8.64+-0x8] ;  /* 0xfffff80808107981 */ /* 0x000ea8000c1e1900 */
[----:B------:R-:W2:Y:S02]  /*0400*/  LDG.E R17, desc[UR8][R2.64] ;  /* 0x0000000802117981 */ /* 0x000ea4000c1e1900 */
[----:B--2---:R-:W-:-:S04]  /*0410*/  FADD R16, R16, -R17 ;  /* 0x8000001110107221 */ /* 0x004fc80000000000 */
[----:B------:R-:W-:-:S04]  /*0420*/  FFMA.SAT R17, R16, R13, 0.5 ;  /* 0x3f00000010117423 */ /* 0x000fc8000000200d */
[----:B------:R-:W-:-:S04]  /*0430*/  FFMA.RM R17, R17, R14, 12582913 ;  /* 0x4b40000111117423 */ /* 0x000fc8000000400e */
[C---:B0-----:R-:W-:Y:S01]  /*0440*/  FADD R19, R17.reuse, -12583039 ;  /* 0xcb40007f11137421 */ /* 0x041fe20000000000 */
[----:B------:R-:W-:-:S03]  /*0450*/  SHF.L.U32 R17, R17, 0x17, RZ ;  /* 0x0000001711117819 */ /* 0x000fc600000006ff */
[----:B------:R-:W-:-:S04]  /*0460*/  FFMA R19, R16, 1.4426950216293334961, -R19 ;  /* 0x3fb8aa3b10137823 */ /* 0x000fc80000000813 */
[----:B------:R-:W-:-:S04]  /*0470*/  FFMA R19, R16, 1.925963033500011079e-08, R19 ;  /* 0x32a5706010137823 */ /* 0x000fc80000000013 */
[----:B------:R-:W0:Y:S02]  /*0480*/  MUFU.EX2 R16, R19 ;  /* 0x0000001300107308 */ /* 0x000e240000000800 */
[----:B0-----:R-:W-:-:S05]  /*0490*/  FMUL R17, R17, R16 ;  /* 0x0000001011117220 */ /* 0x001fca0000400000 */
[----:B------:R0:W-:Y:S04]  /*04a0*/  STG.E desc[UR8][R10.64+-0x8], R17 ;  /* 0xfffff8110a007986 */ /* 0x0001e8000c101908 */
[----:B------:R-:W2:Y:S04]  /*04b0*/  LDG.E R16, desc[UR8][R8.64+-0x4] ;  /* 0xfffffc0808107981 */ /* 0x000ea8000c1e1900 */
[----:B-1----:R-:W2:Y:S02]  /*04c0*/  LDG.E R21, desc[UR8][R2.64] ;  /* 0x0000000802157981 */ /* 0x002ea4000c1e1900 */
        /* <DEDUP_REMOVED lines=11> */
[----:B0-----:R-:W2:Y:S02]  /*0580*/  LDG.E R17, desc[UR8][R2.64] ;  /* 0x0000000802117981 */ /* 0x001ea4000c1e1900 */
        /* <DEDUP_REMOVED lines=34> */
[----:B------:R2:W3:Y:S04]  /*07b0*/  LDG.E R16, desc[UR8][R8.64+0xc] ;  /* 0x00000c0808107981 */ /* 0x0004e8000c1e1900 */
[----:B-1----:R-:W3:Y:S01]  /*07c0*/  LDG.E R21, desc[UR8][R2.64] ;  /* 0x0000000802157981 */ /* 0x002ee2000c1e1900 */
[----:B------:R-:W-:-:S04]  /*07d0*/  IADD3 R12, PT, PT, R12, 0x8, RZ ;  /* 0x000000080c0c7810 */ /* 0x000fc80007ffe0ff */
[----:B------:R-:W-:Y:S02]  /*07e0*/  ISETP.NE.AND P2, PT, R12, RZ, PT ;  /* 0x000000ff0c00720c */ /* 0x000fe40003f45270 */
[----:B--2---:R-:W-:-:S04]  /*07f0*/  IADD3 R8, P3, PT, R8, 0x20, RZ ;  /* 0x0000002008087810 */ /* 0x004fc80007f7e0ff */
[----:B------:R-:W-:Y:S01]  /*0800*/  IADD3.X R9, PT, PT, RZ, R9, RZ, P3, !PT ;  /* 0x00000009ff097210 */ /* 0x000fe20001ffe4ff */
[----:B---3--:R-:W-:-:S04]  /*0810*/  FADD R16, R16, -R21 ;  /* 0x8000001510107221 */ /* 0x008fc80000000000 */
[----:B------:R-:W-:-:S04]  /*0820*/  FFMA.SAT R13, R16, R13, 0.5 ;  /* 0x3f000000100d7423 */ /* 0x000fc8000000200d */
[----:B------:R-:W-:-:S04]  /*0830*/  FFMA.RM R13, R13, R14, 12582913 ;  /* 0x4b4000010d0d7423 */ /* 0x000fc8000000400e */
[C---:B------:R-:W-:Y:S01]  /*0840*/  FADD R21, R13.reuse, -12583039 ;  /* 0xcb40007f0d157421 */ /* 0x040fe20000000000 */
[----:B------:R-:W-:-:S03]  /*0850*/  SHF.L.U32 R13, R13, 0x17, RZ ;  /* 0x000000170d0d7819 */ /* 0x000fc600000006ff */
[----:B------:R-:W-:-:S04]  /*0860*/  FFMA R21, R16, 1.4426950216293334961, -R21 ;  /* 0x3fb8aa3b10157823 */ /* 0x000fc80000000815 */
[----:B------:R-:W-:Y:S01]  /*0870*/  FFMA R21, R16, 1.925963033500011079e-08, R21 ;  /* 0x32a5706010157823 */ /* 0x000fe20000000015 */
[----:B------:R-:W-:-:S03]  /*0880*/  IADD3 R16, P4, PT, R10, 0x20, RZ ;  /* 0x000000200a107810 */ /* 0x000fc60007f9e0ff */
[----:B------:R-:W1:Y:S01]  /*0890*/  MUFU.EX2 R14, R21 ;  /* 0x00000015000e7308 */ /* 0x000e620000000800 */
[----:B------:R-:W-:Y:S01]  /*08a0*/  IADD3.X R23, PT, PT, RZ, R11, RZ, P4, !PT ;  /* 0x0000000bff177210 */ /* 0x000fe200027fe4ff */
[----:B-1----:R-:W-:-:S05]  /*08b0*/  FMUL R13, R13, R14 ;  /* 0x0000000e0d0d7220 */ /* 0x002fca0000400000 */
[----:B------:R0:W-:Y:S01]  /*08c0*/  STG.E desc[UR8][R10.64+0xc], R13 ;  /* 0x00000c0d0a007986 */ /* 0x0001e2000c101908 */
[----:B------:R-:W-:Y:S05]  /*08d0*/  @P2 BRA `(.L_x_72) ;  /* 0xfffffff800542947 */ /* 0x000fea000383ffff */
[----:B------:R-:W-:-:S07]  /*08e0*/  MOV R12, R0 ;  /* 0x00000000000c7202 */ /* 0x000fce0000000f00 */
.L_x_71:
[----:B------:R-:W-:-:S13]  /*08f0*/  ISETP.NE.AND P2, PT, R15, RZ, PT ;  /* 0x000000ff0f00720c */ /* 0x000fda0003f45270 */
[----:B------:R-:W-:Y:S05]  /*0900*/  @!P2 BRA `(.L_x_73) ;  /* 0x000000080010a947 */ /* 0x000fea0003800000 */
[----:B------:R-:W-:Y:S01]  /*0910*/  ISETP.NE.AND P2, PT, R4, RZ, PT ;  /* 0x000000ff0400720c */ /* 0x000fe20003f45270 */
[----:B------:R-:W-:-:S12]  /*0920*/  @!P0 BRA `(.L_x_74) ;  /* 0x0000000400048947 */ /* 0x000fd80003800000 */
[----:B0-----:R-:W0:Y:S01]  /*0930*/  LDC.64 R16, c[0x0][0x388] ;  /* 0x0000e200ff107b82 */ /* 0x001e220000000a00 */
[----:B------:R-:W-:Y:S01]  /*0940*/  IADD3 R9, PT, PT, R7, R12, RZ ;  /* 0x0000000c07097210 */ /* 0x000fe20007ffe0ff */
[----:B------:R-:W2:Y:S01]  /*0950*/  LDG.E R11, desc[UR8][R2.64] ;  /* 0x00000008020b7981 */ /* 0x000ea2000c1e1900 */
[----:B------:R-:W-:Y:S01]  /*0960*/  HFMA2 R13, -RZ, RZ, 0.96630859375, -0.0022525787353515625 ;  /* 0x3bbb989dff0d7431 */ /* 0x000fe200000001ff */
[----:B------:R-:W-:Y:S01]  /*0970*/  MOV R14, 0x437c0000 ;  /* 0x437c0000000e7802 */ /* 0x000fe20000000f00 */
[----:B------:R-:W1:Y:S01]  /*0980*/  LDCU.128 UR12, c[0x0][0x380] ;  /* 0x00007000ff0c77ac */ /* 0x000e620008000c00 */
[----:B0-----:R-:W-:-:S06]  /*0990*/  IMAD.WIDE.U32 R16, R9, 0x4, R16 ;  /* 0x0000000409107825 */ /* 0x001fcc00078e0010 */
[----:B------:R-:W2:Y:S02]  /*09a0*/  LDG.E R16, desc[UR8][R16.64] ;  /* 0x0000000810107981 */ /* 0x000ea4000c1e1900 */
[----:B--2---:R-:W-:-:S04]  /*09b0*/  FADD R8, R16, -R11 ;  /* 0x8000000b10087221 */ /* 0x004fc80000000000 */
[----:B------:R-:W-:-:S04]  /*09c0*/  FFMA.SAT R11, R8, R13, 0.5 ;  /* 0x3f000000080b7423 */ /* 0x000fc8000000200d */
[----:B------:R-:W-:Y:S02]  /*09d0*/  FFMA.RM R18, R11, R14, 12582913 ;  /* 0x4b4000010b127423 */ /* 0x000fe4000000400e */
[----:B------:R-:W0:Y:S02]  /*09e0*/  LDC.64 R10, c[0x0][0x380] ;  /* 0x0000e000ff0a7b82 */ /* 0x000e240000000a00 */
[----:B------:R-:W-:-:S04]  /*09f0*/  FADD R19, R18, -12583039 ;  /* 0xcb40007f12137421 */ /* 0x000fc80000000000 */
[----:B------:R-:W-:-:S04]  /*0a00*/  FFMA R19, R8, 1.4426950216293334961, -R19 ;  /* 0x3fb8aa3b08137823 */ /* 0x000fc80000000813 */
[----:B------:R-:W-:-:S06]  /*0a10*/  FFMA R19, R8, 1.925963033500011079e-08, R19 ;  /* 0x32a5706008137823 */ /* 0x000fcc0000000013 */
[----:B------:R-:W2:Y:S01]  /*0a20*/  MUFU.EX2 R19, R19 ;  /* 0x0000001300137308 */ /* 0x000ea20000000800 */
[----:B------:R-:W-:Y:S02]  /*0a30*/  IADD3 R16, P3, PT, R7, R12, RZ ;  /* 0x0000000c07107210 */ /* 0x000fe40007f7e0ff */
[----:B------:R-:W-:Y:S02]  /*0a40*/  SHF.L.U32 R18, R18, 0x17, RZ ;  /* 0x0000001712127819 */ /* 0x000fe400000006ff */
[----:B------:R-:W-:Y:S02]  /*0a50*/  IADD3.X R21, PT, PT, RZ, RZ, RZ, P3, !PT ;  /* 0x000000ffff157210 */ /* 0x000fe40001ffe4ff */
[C---:B------:R-:W-:Y:S02]  /*0a60*/  SHF.L.U32 R17, R16.reuse, 0x2, RZ ;  /* 0x0000000210117819 */ /* 0x040fe400000006ff */
[----:B------:R-:W-:Y:S02]  /*0a70*/  SHF.L.U64.HI R16, R16, 0x2, R21 ;  /* 0x0000000210107819 */ /* 0x000fe40000010215 */
[----:B-1----:R-:W-:Y:S01]  /*0a80*/  IADD3 R8, P3, PT, R17, UR14, RZ ;  /* 0x0000000e11087c10 */ /* 0x002fe2000ff7e0ff */
[----:B0-----:R-:W-:-:S03]  /*0a90*/  IMAD.WIDE.U32 R10, R9, 0x4, R10 ;  /* 0x00000004090a7825 */ /* 0x001fc600078e000a */
[----:B------:R-:W-:Y:S01]  /*0aa0*/  IADD3.X R9, PT, PT, R16, UR15, RZ, P3, !PT ;  /* 0x0000000f10097c10 */ /* 0x000fe20009ffe4ff */
[----:B--2---:R-:W-:-:S05]  /*0ab0*/  FMUL R21, R18, R19 ;  /* 0x0000001312157220 */ /* 0x004fca0000400000 */
[----:B------:R0:W-:Y:S04]  /*0ac0*/  STG.E desc[UR8][R10.64], R21 ;  /* 0x000000150a007986 */ /* 0x0001e8000c101908 */
[----:B------:R-:W2:Y:S04]  /*0ad0*/  LDG.E R18, desc[UR8][R8.64+0x4] ;  /* 0x0000040808127981 */ /* 0x000ea8000c1e1900 */
[----:B------:R-:W2:Y:S02]  /*0ae0*/  LDG.E R19, desc[UR8][R2.64] ;  /* 0x0000000802137981 */ /* 0x000ea4000c1e1900 */
[----:B--2---:R-:W-:-:S04]  /*0af0*/  FADD R18, R18, -R19 ;  /* 0x8000001312127221 */ /* 0x004fc80000000000 */
[----:B------:R-:W-:-:S04]  /*0b00*/  FFMA.SAT R19, R18, R13, 0.5 ;  /* 0x3f00000012137423 */ /* 0x000fc8000000200d */
[----:B------:R-:W-:-:S04]  /*0b10*/  FFMA.RM R19, R19, R14, 12582913 ;  /* 0x4b40000113137423 */ /* 0x000fc8000000400e */
[----:B------:R-:W-:-:S04]  /*0b20*/  FADD R23, R19, -12583039 ;  /* 0xcb40007f13177421 */ /* 0x000fc80000000000 */
[----:B------:R-:W-:-:S04]  /*0b30*/  FFMA R23, R18, 1.4426950216293334961, -R23 ;  /* 0x3fb8aa3b12177823 */ /* 0x000fc80000000817 */
[----:B------:R-:W-:-:S06]  /*0b40*/  FFMA R23, R18, 1.925963033500011079e-08, R23 ;  /* 0x32a5706012177823 */ /* 0x000fcc0000000017 */
[----:B------:R-:W1:Y:S01]  /*0b50*/  MUFU.EX2 R23, R23 ;  /* 0x0000001700177308 */ /* 0x000e620000000800 */
[----:B0-----:R-:W-:Y:S02]  /*0b60*/  SHF.L.U32 R10, R19, 0x17, RZ ;  /* 0x00000017130a7819 */ /* 0x001fe400000006ff */
[----:B------:R-:W-:-:S04]  /*0b70*/  IADD3 R18, P3, PT, R17, UR12, RZ ;  /* 0x0000000c11127c10 */ /* 0x000fc8000ff7e0ff */
[----:B------:R-:W-:Y:S01]  /*0b80*/  IADD3.X R19, PT, PT, R16, UR13, RZ, P3, !PT ;  /* 0x0000000d10137c10 */ /* 0x000fe20009ffe4ff */
[----:B-1----:R-:W-:-:S05]  /*0b90*/  FMUL R11, R10, R23 ;  /* 0x000000170a0b7220 */ /* 0x002fca0000400000 */
        /* <DEDUP_REMOVED lines=8> */
[----:B------:R-:W-:-:S04]  /*0c20*/  FFMA R21, R10, 1.925963033500011079e-08, R21 ;  /* 0x32a570600a157823 */ /* 0x000fc80000000015 */
[----:B------:R-:W1:Y:S01]  /*0c30*/  MUFU.EX2 R10, R21 ;  /* 0x00000015000a7308 */ /* 0x000e620000000800 */
[----:B------:R-:W-:-:S05]  /*0c40*/  SHF.L.U32 R17, R17, 0x17, RZ ;  /* 0x0000001711117819 */ /* 0x000fca00000006ff */
[----:B-1----:R-:W-:-:S05]  /*0c50*/  FMUL R17, R17, R10 ;  /* 0x0000000a11117220 */ /* 0x002fca0000400000 */
[----:B------:R1:W-:Y:S04]  /*0c60*/  STG.E desc[UR8][R18.64+0x8], R17 ;  /* 0x0000081112007986 */ /* 0x0003e8000c101908 */
[----:B------:R-:W2:Y:S04]  /*0c70*/  LDG.E R8, desc[UR8][R8.64+0xc] ;  /* 0x00000c0808087981 */ /* 0x000ea8000c1e1900 */
[----:B0-----:R-:W2:Y:S01]  /*0c80*/  LDG.E R11, desc[UR8][R2.64] ;  /* 0x00000008020b7981 */ /* 0x001ea2000c1e1900 */
[----:B------:R-:W-:Y:S01]  /*0c90*/  IADD3 R12, PT, PT, R12, 0x4, RZ ;  /* 0x000000040c0c7810 */ /* 0x000fe20007ffe0ff */
[----:B--2---:R-:W-:-:S04]  /*0ca0*/  FADD R10, R8, -R11 ;  /* 0x8000000b080a7221 */ /* 0x004fc80000000000 */
[----:B------:R-:W-:-:S04]  /*0cb0*/  FFMA.SAT R13, R10, R13, 0.5 ;  /* 0x3f0000000a0d7423 */ /* 0x000fc8000000200d */
[----:B------:R-:W-:-:S04]  /*0cc0*/  FFMA.RM R13, R13, R14, 12582913 ;  /* 0x4b4000010d0d7423 */ /* 0x000fc8000000400e */
[----:B------:R-:W-:-:S04]  /*0cd0*/  FADD R11, R13, -12583039 ;  /* 0xcb40007f0d0b7421 */ /* 0x000fc80000000000 */
[----:B------:R-:W-:-:S04]  /*0ce0*/  FFMA R11, R10, 1.4426950216293334961, -R11 ;  /* 0x3fb8aa3b0a0b7823 */ /* 0x000fc8000000080b */
[----:B------:R-:W-:-:S04]  /*0cf0*/  FFMA R11, R10, 1.925963033500011079e-08, R11 ;  /* 0x32a570600a0b7823 */ /* 0x000fc8000000000b */
[----:B------:R-:W0:Y:S01]  /*0d00*/  MUFU.EX2 R10, R11 ;  /* 0x0000000b000a7308 */ /* 0x000e220000000800 */
[----:B------:R-:W-:-:S05]  /*0d10*/  SHF.L.U32 R13, R13, 0x17, RZ ;  /* 0x000000170d0d7819 */ /* 0x000fca00000006ff */
[----:B0-----:R-:W-:-:S05]  /*0d20*/  FMUL R13, R13, R10 ;  /* 0x0000000a0d0d7220 */ /* 0x001fca0000400000 */
[----:B------:R1:W-:Y:S02]  /*0d30*/  STG.E desc[UR8][R18.64+0xc], R13 ;  /* 0x00000c0d12007986 */ /* 0x0003e4000c101908 */
.L_x_74:
[----:B------:R-:W-:Y:S05]  /*0d40*/  @!P2 BRA `(.L_x_73) ;  /* 0x000000040000a947 */ /* 0x000fea0003800000 */
[----:B------:R-:W-:Y:S01]  /*0d50*/  ISETP.NE.AND P2, PT, R4, 0x1, PT ;  /* 0x000000010400780c */ /* 0x000fe20003f45270 */
[----:B------:R-:W-:-:S12]  /*0d60*/  ULOP3.LUT UP0, URZ, UR11, 0x1, URZ, 0xc0, !UPT ;  /* 0x000000010bff7892 */ /* 0x000fd8000f80c0ff */
[----:B------:R-:W-:Y:S05]  /*0d70*/  @!P2 BRA `(.L_x_75) ;  /* 0x0000000000a4a947 */ /* 0x000fea0003800000 */
[----:B0-----:R-:W0:Y:S01]  /*0d80*/  LDC.64 R10, c[0x0][0x388] ;  /* 0x0000e200ff0a7b82 */ /* 0x001e220000000a00 */
[-C--:B------:R-:W-:Y:S01]  /*0d90*/  IADD3 R9, PT, PT, R7, R12.reuse, RZ ;  /* 0x0000000c07097210 */ /* 0x080fe20007ffe0ff */
[----:B-1----:R-:W-:Y:S01]  /*0da0*/  HFMA2 R13, -RZ, RZ, 0.96630859375, -0.0022525787353515625 ;  /* 0x3bbb989dff0d7431 */ /* 0x002fe200000001ff */
[----:B------:R-:W-:Y:S01]  /*0db0*/  MOV R14, 0x437c0000 ;  /* 0x437c0000000e7802 */ /* 0x000fe20000000f00 */
[----:B------:R-:W1:Y:S02]  /*0dc0*/  LDCU.128 UR12, c[0x0][0x380] ;  /* 0x00007000ff0c77ac */ /* 0x000e640008000c00 */
[----:B0-----:R-:W-:Y:S02]  /*0dd0*/  IMAD.WIDE.U32 R16, R9, 0x4, R10 ;  /* 0x0000000409107825 */ /* 0x001fe400078e000a */
[----:B------:R-:W2:Y:S04]  /*0de0*/  LDG.E R11, desc[UR8][R2.64] ;  /* 0x00000008020b7981 */ /* 0x000ea8000c1e1900 */
[----:B------:R-:W2:Y:S02]  /*0df0*/  LDG.E R16, desc[UR8][R16.64] ;  /* 0x0000000810107981 */ /* 0x000ea4000c1e1900 */
[----:B--2---:R-:W-:Y:S01]  /*0e00*/  FADD R8, R16, -R11 ;  /* 0x8000000b10087221 */ /* 0x004fe20000000000 */
[----:B------:R-:W-:-:S03]  /*0e10*/  IADD3 R16, P2, PT, R7, R12, RZ ;  /* 0x0000000c07107210 */ /* 0x000fc60007f5e0ff */
[----:B------:R-:W-:Y:S01]  /*0e20*/  FFMA.SAT R11, R8, R13, 0.5 ;  /* 0x3f000000080b7423 */ /* 0x000fe2000000200d */
[----:B------:R-:W-:Y:S02]  /*0e30*/  IADD3.X R21, PT, PT, RZ, RZ, RZ, P2, !PT ;  /* 0x000000ffff157210 */ /* 0x000fe400017fe4ff */
[C---:B------:R-:W-:Y:S01]  /*0e40*/  SHF.L.U32 R17, R16.reuse, 0x2, RZ ;  /* 0x0000000210117819 */ /* 0x040fe200000006ff */
[----:B------:R-:W-:Y:S01]  /*0e50*/  FFMA.RM R18, R11, R14, 12582913 ;  /* 0x4b4000010b127423 */ /* 0x000fe2000000400e */
[----:B------:R-:W-:Y:S01]  /*0e60*/  SHF.L.U64.HI R16, R16, 0x2, R21 ;  /* 0x0000000210107819 */ /* 0x000fe20000010215 */
[----:B------:R-:W0:Y:S02]  /*0e70*/  LDC.64 R10, c[0x0][0x380] ;  /* 0x0000e000ff0a7b82 */ /* 0x000e240000000a00 */
[C---:B------:R-:W-:Y:S01]  /*0e80*/  FADD R19, R18.reuse, -12583039 ;  /* 0xcb40007f12137421 */ /* 0x040fe20000000000 */
[----:B------:R-:W-:-:S03]  /*0e90*/  SHF.L.U32 R18, R18, 0x17, RZ ;  /* 0x0000001712127819 */ /* 0x000fc600000006ff */
[----:B------:R-:W-:-:S04]  /*0ea0*/  FFMA R19, R8, 1.4426950216293334961, -R19 ;  /* 0x3fb8aa3b08137823 */ /* 0x000fc80000000813 */
[----:B------:R-:W-:Y:S01]  /*0eb0*/  FFMA R19, R8, 1.925963033500011079e-08, R19 ;  /* 0x32a5706008137823 */ /* 0x000fe20000000013 */
[----:B-1----:R-:W-:-:S05]  /*0ec0*/  IADD3 R8, P2, PT, R17, UR14, RZ ;  /* 0x0000000e11087c10 */ /* 0x002fca000ff5e0ff */
[----:B------:R-:W1:Y:S01]  /*0ed0*/  MUFU.EX2 R19, R19 ;  /* 0x0000001300137308 */ /* 0x000e620000000800 */
[----:B0-----:R-:W-:Y:S01]  /*0ee0*/  IMAD.WIDE.U32 R10, R9, 0x4, R10 ;  /* 0x00000004090a7825 */ /* 0x001fe200078e000a */
[----:B------:R-:W-:-:S03]  /*0ef0*/  IADD3.X R9, PT, PT, R16, UR15, RZ, P2, !PT ;  /* 0x0000000f10097c10 */ /* 0x000fc600097fe4ff */
[----:B-1----:R-:W-:-:S05]  /*0f00*/  FMUL R21, R18, R19 ;  /* 0x0000001312157220 */ /* 0x002fca0000400000 */
[----:B------:R2:W-:Y:S04]  /*0f10*/  STG.E desc[UR8][R10.64], R21 ;  /* 0x000000150a007986 */ /* 0x0005e8000c101908 */
[----:B------:R-:W3:Y:S04]  /*0f20*/  LDG.E R8, desc[UR8][R8.64+0x4] ;  /* 0x0000040808087981 */ /* 0x000ee8000c1e1900 */
[----:B------:R-:W3:Y:S01]  /*0f30*/  LDG.E R19, desc[UR8][R2.64] ;  /* 0x0000000802137981 */ /* 0x000ee2000c1e1900 */
[----:B------:R-:W-:Y:S01]  /*0f40*/  IADD3 R12, PT, PT, R12, 0x2, RZ ;  /* 0x000000020c0c7810 */ /* 0x000fe20007ffe0ff */
[----:B---3--:R-:W-:-:S04]  /*0f50*/  FADD R18, R8, -R19 ;  /* 0x8000001308127221 */ /* 0x008fc80000000000 */
[----:B------:R-:W-:-:S04]  /*0f60*/  FFMA.SAT R13, R18, R13, 0.5 ;  /* 0x3f000000120d7423 */ /* 0x000fc8000000200d */
[----:B------:R-:W-:-:S04]  /*0f70*/  FFMA.RM R13, R13, R14, 12582913 ;  /* 0x4b4000010d0d7423 */ /* 0x000fc8000000400e */
[C---:B------:R-:W-:Y:S01]  /*0f80*/  FADD R19, R13.reuse, -12583039 ;  /* 0xcb40007f0d137421 */ /* 0x040fe20000000000 */
[----:B------:R-:W-:-:S03]  /*0f90*/  SHF.L.U32 R13, R13, 0x17, RZ ;  /* 0x000000170d0d7819 */ /* 0x000fc600000006ff */
[----:B------:R-:W-:-:S04]  /*0fa0*/  FFMA R19, R18, 1.4426950216293334961, -R19 ;  /* 0x3fb8aa3b12137823 */ /* 0x000fc80000000813 */
[----:B------:R-:W-:Y:S01]  /*0fb0*/  FFMA R14, R18, 1.925963033500011079e-08, R19 ;  /* 0x32a57060120e7823 */ /* 0x000fe20000000013 */
[----:B------:R-:W-:-:S04]  /*0fc0*/  IADD3 R18, P2, PT, R17, UR12, RZ ;  /* 0x0000000c11127c10 */ /* 0x000fc8000ff5e0ff */
[----:B------:R-:W-:Y:S01]  /*0fd0*/  IADD3.X R19, PT, PT, R16, UR13, RZ, P2, !PT ;  /* 0x0000000d10137c10 */ /* 0x000fe200097fe4ff */
[----:B------:R-:W0:Y:S02]  /*0fe0*/  MUFU.EX2 R14, R14 ;  /* 0x0000000e000e7308 */ /* 0x000e240000000800 */
[----:B0-----:R-:W-:-:S05]  /*0ff0*/  FMUL R13, R13, R14 ;  /* 0x0000000e0d0d7220 */ /* 0x001fca0000400000 */
[----:B------:R2:W-:Y:S02]  /*1000*/  STG.E desc[UR8][R18.64+0x4], R13 ;  /* 0x0000040d12007986 */ /* 0x0005e4000c101908 */
.L_x_75:
[----:B------:R-:W-:Y:S05]  /*1010*/  BRA.U !UP0, `(.L_x_73) ;  /* 0x00000001084c7547 */ /* 0x000fea000b800000 */
[----:B------:R-:W3:Y:S01]  /*1020*/  LDC.64 R8, c[0x0][0x388] ;  /* 0x0000e200ff087b82 */ /* 0x000ee20000000a00 */
[----:B------:R-:W-:Y:S01]  /*1030*/  IADD3 R7, PT, PT, R7, R12, RZ ;  /* 0x0000000c07077210 */ /* 0x000fe20007ffe0ff */
[----:B------:R-:W4:Y:S04]  /*1040*/  LDG.E R3, desc[UR8][R2.64] ;  /* 0x0000000802037981 */ /* 0x000f28000c1e1900 */
[----:B---3--:R-:W-:-:S06]  /*1050*/  IMAD.WIDE.U32 R8, R7, 0x4, R8 ;  /* 0x0000000407087825 */ /* 0x008fcc00078e0008 */
[----:B------:R-:W4:Y:S01]  /*1060*/  LDG.E R8, desc[UR8][R8.64] ;  /* 0x0000000808087981 */ /* 0x000f22000c1e1900 */
[----:B0-2---:R-:W-:Y:S01]  /*1070*/  HFMA2 R11, -RZ, RZ, 0.96630859375, -0.0022525787353515625 ;  /* 0x3bbb989dff0b7431 */ /* 0x005fe200000001ff */
[----:B-1----:R-:W-:Y:S01]  /*1080*/  MOV R13, 0x437c0000 ;  /* 0x437c0000000d7802 */ /* 0x002fe20000000f00 */
[----:B----4-:R-:W-:-:S04]  /*1090*/  FADD R12, R8, -R3 ;  /* 0x80000003080c7221 */ /* 0x010fc80000000000 */
[----:B------:R-:W-:-:S04]  /*10a0*/  FFMA.SAT R10, R12, R11, 0.5 ;  /* 0x3f0000000c0a7423 */ /* 0x000fc8000000200b */
[----:B------:R-:W-:Y:S02]  /*10b0*/  FFMA.RM R13, R10, R13, 12582913 ;  /* 0x4b4000010a0d7423 */ /* 0x000fe4000000400d */
[----:B------:R-:W0:Y:S02]  /*10c0*/  LDC.64 R10, c[0x0][0x380] ;  /* 0x0000e000ff0a7b82 */ /* 0x000e240000000a00 */
[----:B------:R-:W-:-:S04]  /*10d0*/  FADD R17, R13, -12583039 ;  /* 0xcb40007f0d117421 */ /* 0x000fc80000000000 */
[----:B------:R-:W-:-:S04]  /*10e0*/  FFMA R17, R12, 1.4426950216293334961, -R17 ;  /* 0x3fb8aa3b0c117823 */ /* 0x000fc80000000811 */
[----:B------:R-:W-:-:S04]  /*10f0*/  FFMA R17, R12, 1.925963033500011079e-08, R17 ;  /* 0x32a570600c117823 */ /* 0x000fc80000000011 */
[----:B------:R-:W1:Y:S01]  /*1100*/  MUFU.EX2 R12, R17 ;  /* 0x00000011000c7308 */ /* 0x000e620000000800 */
[----:B------:R-:W-:Y:S01]  /*1110*/  SHF.L.U32 R13, R13, 0x17, RZ ;  /* 0x000000170d0d7819 */ /* 0x000fe200000006ff */
[----:B0-----:R-:W-:-:S04]  /*1120*/  IMAD.WIDE.U32 R2, R7, 0x4, R10 ;  /* 0x0000000407027825 */ /* 0x001fc800078e000a */
[----:B-1----:R-:W-:-:S05]  /*1130*/  FMUL R13, R13, R12 ;  /* 0x0000000c0d0d7220 */ /* 0x002fca0000400000 */
[----:B------:R3:W-:Y:S02]  /*1140*/  STG.E desc[UR8][R2.64], R13 ;  /* 0x0000000d02007986 */ /* 0x0007e4000c101908 */
.L_x_73:
[----:B------:R-:W-:Y:S05]  /*1150*/  @P1 BRA `(.L_x_76) ;  /* 0xffffffec00f01947 */ /* 0x000fea000383ffff */
[----:B------:R-:W-:Y:S05]  /*1160*/  EXIT ;  /* 0x000000000000794d */ /* 0x000fea0003800000 */
.L_x_77:
        /* <DEDUP_REMOVED lines=9> */
.L_x_227:


//--------------------- .text._Z6RowMaxPfS_ii     --------------------------
	.section	.text._Z6RowMaxPfS_ii,"ax",@progbits
	.align	128
        .global         _Z6RowMaxPfS_ii
        .type           _Z6RowMaxPfS_ii,@function
        .size           _Z6RowMaxPfS_ii,(.L_x_228 - _Z6RowMaxPfS_ii)
        .other          _Z6RowMaxPfS_ii,@"STO_CUDA_ENTRY STV_DEFAULT"
_Z6RowMaxPfS_ii:
.text._Z6RowMaxPfS_ii:
[----:B------:R-:W-:Y:S08]  /*0000*/  LDC R1, c[0x0][0x37c] ;  /* 0x0000df00ff017b82 */ /* 0x000ff00000000800 */
[----:B------:R-:W0:Y:S02]  /*0010*/  LDC R0, c[0x0][0x390] ;  /* 0x0000e400ff007b82 */ /* 0x000e240000000800 */
[----:B0-----:R-:W-:-:S13]  /*0020*/  ISETP.GE.AND P0, PT, R0, 0x1, PT ;  /* 0x000000010000780c */ /* 0x001fda0003f06270 */
[----:B------:R-:W-:Y:S05]  /*0030*/  @!P0 EXIT ;  /* 0x000000000000894d */ /* 0x000fea0003800000 */
[----:B------:R-:W0:Y:S01]  /*0040*/  LDC R8, c[0x0][0x394] ;  /* 0x0000e500ff087b82 */ /* 0x000e220000000800 */
[----:B------:R-:W1:Y:S01]  /*0050*/  LDCU.64 UR6, c[0x0][0x358] ;  /* 0x00006b00ff0677ac */ /* 0x000e620008000a00 */
[----:B0-----:R-:W-:-:S13]  /*0060*/  ISETP.GE.AND P0, PT, R8, 0x1, PT ;  /* 0x000000010800780c */ /* 0x001fda0003f06270 */
[----:B-1----:R-:W-:Y:S05]  /*0070*/  @!P0 BRA `(.L_x_78) ;  /* 0x0000000800788947 */ /* 0x002fea0003800000 */
[----:B------:R-:W0:Y:S01]  /*0080*/  LDCU.64 UR4, c[0x0][0x388] ;  /* 0x00007100ff0477ac */ /* 0x000e220008000a00 */
[C---:B------:R-:W-:Y:S01]  /*0090*/  LOP3.LUT R16, R8.reuse, 0xf, RZ, 0xc0, !PT ;  /* 0x0000000f08107812 */ /* 0x040fe200078ec0ff */
[----:B------:R-:W-:Y:S01]  /*00a0*/  HFMA2 R13, -RZ, RZ, 0, 0 ;  /* 0x00000000ff0d7431 */ /* 0x000fe200000001ff */
[C---:B------:R-:W-:Y:S01]  /*00b0*/  LOP3.LUT R18, R8.reuse, 0x7, RZ, 0xc0, !PT ;  /* 0x0000000708127812 */ /* 0x040fe200078ec0ff */
[C---:B------:R-:W-:Y:S01]  /*00c0*/  VIADD R19, R8.reuse, 0xffffffff ;  /* 0xffffffff08137836 */ /* 0x040fe20000000000 */
[----:B------:R-:W-:Y:S01]  /*00d0*/  LOP3.LUT R20, R8, 0x3, RZ, 0xc0, !PT ;  /* 0x0000000308147812 */ /* 0x000fe200078ec0ff */
[----:B------:R-:W-:Y:S02]  /*00e0*/  VIADD R0, R16, 0xffffffff ;  /* 0xffffffff10007836 */ /* 0x000fe40000000000 */
[----:B------:R-:W-:-:S03]  /*00f0*/  VIADD R2, R18, 0xffffffff ;  /* 0xffffffff12027836 */ /* 0x000fc60000000000 */
[----:B------:R-:W-:Y:S02]  /*0100*/  ISETP.GE.U32.AND P0, PT, R0, 0x7, PT ;  /* 0x000000070000780c */ /* 0x000fe40003f06070 */
[C---:B------:R-:W-:Y:S01]  /*0110*/  LOP3.LUT R0, R8.reuse, 0x7ffffff0, RZ, 0xc0, !PT ;  /* 0x7ffffff008007812 */ /* 0x040fe200078ec0ff */
[----:B------:R-:W-:Y:S01]  /*0120*/  IMAD.WIDE.U32 R8, R8, 0x4, RZ ;  /* 0x0000000408087825 */ /* 0x000fe200078e00ff */
[----:B------:R-:W-:Y:S01]  /*0130*/  ISETP.GE.U32.AND P1, PT, R2, 0x3, PT ;  /* 0x000000030200780c */ /* 0x000fe20003f26070 */
[----:B0-----:R-:W-:Y:S02]  /*0140*/  UIADD3 UR4, UP0, UPT, UR4, 0x20, URZ ;  /* 0x0000002004047890 */ /* 0x001fe4000ff1e0ff */
[----:B------:R-:W-:Y:S02]  /*0150*/  IMAD.MOV R12, RZ, RZ, -R0 ;  /* 0x000000ffff0c7224 */ /* 0x000fe400078e0a00 */
[----:B------:R-:W-:-:S12]  /*0160*/  UIADD3.X UR5, UPT, UPT, URZ, UR5, URZ, UP0, !UPT ;  /* 0x00000005ff057290 */ /* 0x000fd800087fe4ff */
.L_x_84:
[----:B01234-:R-:W0:Y:S08]  /*0170*/  LDC R2, c[0x0][0x394] ;  /* 0x0000e500ff027b82 */ /* 0x01fe300000000800 */
[----:B------:R-:W1:Y:S01]  /*0180*/  LDC.64 R6, c[0x0][0x388] ;  /* 0x0000e200ff067b82 */ /* 0x000e620000000a00 */
[----:B0-----:R-:W-:-:S07]  /*0190*/  IMAD R15, R13, R2, RZ ;  /* 0x000000020d0f7224 */ /* 0x001fce00078e02ff */
[----:B------:R-:W0:Y:S01]  /*01a0*/  LDC.64 R2, c[0x0][0x380] ;  /* 0x0000e000ff027b82 */ /* 0x000e220000000a00 */
[----:B-1----:R-:W-:-:S05]  /*01b0*/  IMAD.WIDE.U32 R4, R15, 0x4, R6 ;  /* 0x000000040f047825 */ /* 0x002fca00078e0006 */
[----:B------:R-:W2:Y:S01]  /*01c0*/  LDG.E R17, desc[UR6][R4.64] ;  /* 0x0000000604117981 */ /* 0x000ea2000c1e1900 */
[----:B------:R-:W-:Y:S01]  /*01d0*/  ISETP.GE.U32.AND P2, PT, R19, 0xf, PT ;  /* 0x0000000f1300780c */ /* 0x000fe20003f46070 */
[----:B------:R-:W-:Y:S02]  /*01e0*/  IMAD.MOV.U32 R14, RZ, RZ, RZ ;  /* 0x000000ffff0e7224 */ /* 0x000fe400078e00ff */
[----:B0-----:R-:W-:-:S05]  /*01f0*/  IMAD.WIDE.U32 R2, R13, 0x4, R2 ;  /* 0x000000040d027825 */ /* 0x001fca00078e0002 */
[----:B--2---:R0:W-:Y:S05]  /*0200*/  STG.E desc[UR6][R2.64], R17 ;  /* 0x0000001102007986 */ /* 0x0041ea000c101906 */
[----:B------:R-:W-:Y:S05]  /*0210*/  @!P2 BRA `(.L_x_79) ;  /* 0x0000000000eca947 */ /* 0x000fea0003800000 */
[-C--:B------:R-:W-:Y:S01]  /*0220*/  IMAD R25, R9, R13.reuse, RZ ;  /* 0x0000000d09197224 */ /* 0x080fe200078e02ff */
[----:B------:R-:W-:Y:S01]  /*0230*/  MOV R14, R12 ;  /* 0x0000000c000e7202 */ /* 0x000fe20000000f00 */
[----:B------:R-:W-:-:S04]  /*0240*/  IMAD.WIDE.U32 R10, R8, R13, UR4 ;  /* 0x00000004080a7e25 */ /* 0x000fc8000f8e000d */
[----:B------:R-:W-:-:S07]  /*0250*/  IMAD.IADD R25, R11, 0x1, R25 ;  /* 0x000000010b197824 */ /* 0x000fce00078e0219 */
.L_x_80:
[----:B------:R-:W-:-:S05]  /*0260*/  IMAD.MOV.U32 R11, RZ, RZ, R25 ;  /* 0x000000ffff0b7224 */ /* 0x000fca00078e0019 */
[----:B------:R-:W0:Y:S02]  /*0270*/  LDG.E R22, desc[UR6][R10.64+-0x20] ;  /* 0xffffe0060a167981 */ /* 0x000e24000c1e1900 */
[----:B0--3--:R-:W-:-:S05]  /*0280*/  FMNMX R17, R22, R17, !PT ;  /* 0x0000001116117209 */ /* 0x009fca0007800000 */
[----:B------:R0:W-:Y:S04]  /*0290*/  STG.E desc[UR6][R2.64], R17 ;  /* 0x0000001102007986 */ /* 0x0001e8000c101906 */
[----:B------:R-:W2:Y:S02]  /*02a0*/  LDG.E R22, desc[UR6][R10.64+-0x1c] ;  /* 0xffffe4060a167981 */ /* 0x000ea4000c1e1900 */
[----:B--2---:R-:W-:-:S05]  /*02b0*/  FMNMX R21, R17, R22, !PT ;  /* 0x0000001611157209 */ /* 0x004fca0007800000 */
[----:B------:R1:W-:Y:S04]  /*02c0*/  STG.E desc[UR6][R2.64], R21 ;  /* 0x0000001502007986 */ /* 0x0003e8000c101906 */
[----:B------:R-:W2:Y:S02]  /*02d0*/  LDG.E R22, desc[UR6][R10.64+-0x18] ;  /* 0xffffe8060a167981 */ /* 0x000ea4000c1e1900 */
[----:B--2---:R-:W-:-:S05]  /*02e0*/  FMNMX R23, R21, R22, !PT ;  /* 0x0000001615177209 */ /* 0x004fca0007800000 */
[----:B------:R2:W-:Y:S04]  /*02f0*/  STG.E desc[UR6][R2.64], R23 ;  /* 0x0000001702007986 */ /* 0x0005e8000c101906 */
[----:B------:R-:W3:Y:S02]  /*0300*/  LDG.E R22, desc[UR6][R10.64+-0x14] ;  /* 0xffffec060a167981 */ /* 0x000ee4000c1e1900 */
[----:B---3--:R-:W-:-:S05]  /*0310*/  FMNMX R25, R23, R22, !PT ;  /* 0x0000001617197209 */ /* 0x008fca0007800000 */
[----:B------:R3:W-:Y:S04]  /*0320*/  STG.E desc[UR6][R2.64], R25 ;  /* 0x0000001902007986 */ /* 0x0007e8000c101906 */
[----:B------:R-:W0:Y:S02]  /*0330*/  LDG.E R22, desc[UR6][R10.64+-0x10] ;  /* 0xfffff0060a167981 */ /* 0x000e24000c1e1900 */
[----:B0-----:R-:W-:-:S05]  /*0340*/  FMNMX R17, R25, R22, !PT ;  /* 0x0000001619117209 */ /* 0x001fca0007800000 */
[----:B------:R0:W-:Y:S04]  /*0350*/  STG.E desc[UR6][R2.64], R17 ;  /* 0x0000001102007986 */ /* 0x0001e8000c101906 */
[----:B------:R-:W1:Y:S02]  /*0360*/  LDG.E R22, desc[UR6][R10.64+-0xc] ;  /* 0xfffff4060a167981 */ /* 0x000e64000c1e1900 */
[----:B-1----:R-:W-:-:S05]  /*0370*/  FMNMX R21, R17, R22, !PT ;  /* 0x0000001611157209 */ /* 0x002fca0007800000 */
        /* <DEDUP_REMOVED lines=9> */
[----:B------:R-:W-:Y:S04]  /*0410*/  STG.E desc[UR6][R2.64], R17 ;  /* 0x0000001102007986 */ /* 0x000fe8000c101906 */
        /* <DEDUP_REMOVED lines=9> */
[----:B------:R-:W3:Y:S02]  /*04b0*/  LDG.E R22, desc[UR6][R10.64+0x10] ;  /* 0x000010060a167981 */ /* 0x000ee4000c1e1900 */
[----:B---3--:R-:W-:-:S05]  /*04c0*/  FMNMX R27, R25, R22, !PT ;  /* 0x00000016191b7209 */ /* 0x008fca0007800000 */
[----:B------:R3:W-:Y:S04]  /*04d0*/  STG.E desc[UR6][R2.64], R27 ;  /* 0x0000001b02007986 */ /* 0x0007e8000c101906 */
[----:B------:R-:W0:Y:S02]  /*04e0*/  LDG.E R22, desc[UR6][R10.64+0x14] ;  /* 0x000014060a167981 */ /* 0x000e24000c1e1900 */
[----:B0-----:R-:W-:-:S05]  /*04f0*/  FMNMX R21, R27, R22, !PT ;  /* 0x000000161b157209 */ /* 0x001fca0007800000 */
[----:B------:R3:W-:Y:S04]  /*0500*/  STG.E desc[UR6][R2.64], R21 ;  /* 0x0000001502007986 */ /* 0x0007e8000c101906 */
[----:B------:R-:W1:Y:S01]  /*0510*/  LDG.E R22, desc[UR6][R10.64+0x18] ;  /* 0x000018060a167981 */ /* 0x000e62000c1e1900 */
[----:B------:R-:W-:Y:S02]  /*0520*/  IADD3 R14, PT, PT, R14, 0x10, RZ ;  /* 0x000000100e0e7810 */ /* 0x000fe40007ffe0ff */
[----:B-1----:R-:W-:-:S05]  /*0530*/  FMNMX R23, R21, R22, !PT ;  /* 0x0000001615177209 */ /* 0x002fca0007800000 */
[----:B------:R3:W-:Y:S04]  /*0540*/  STG.E desc[UR6][R2.64], R23 ;  /* 0x0000001702007986 */ /* 0x0007e8000c101906 */
[----:B------:R0:W4:Y:S01]  /*0550*/  LDG.E R22, desc[UR6][R10.64+0x1c] ;  /* 0x00001c060a167981 */ /* 0x000122000c1e1900 */
[----:B------:R-:W-:Y:S02]  /*0560*/  ISETP.NE.AND P2, PT, R14, RZ, PT ;  /* 0x000000ff0e00720c */ /* 0x000fe40003f45270 */
[----:B0-----:R-:W-:-:S05]  /*0570*/  IADD3 R10, P3, PT, R10, 0x40, RZ ;  /* 0x000000400a0a7810 */ /* 0x001fca0007f7e0ff */
[----:B--2---:R-:W-:Y:S01]  /*0580*/  IMAD.X R25, RZ, RZ, R11, P3 ;  /* 0x000000ffff197224 */ /* 0x004fe200018e060b */
[----:B----4-:R-:W-:-:S05]  /*0590*/  FMNMX R17, R23, R22, !PT ;  /* 0x0000001617117209 */ /* 0x010fca0007800000 */
[----:B------:R3:W-:Y:S01]  /*05a0*/  STG.E desc[UR6][R2.64], R17 ;  /* 0x0000001102007986 */ /* 0x0007e2000c101906 */
[----:B------:R-:W-:Y:S05]  /*05b0*/  @P2 BRA `(.L_x_80) ;  /* 0xfffffffc00282947 */ /* 0x000fea000383ffff */
[----:B------:R-:W-:-:S07]  /*05c0*/  IMAD.MOV.U32 R14, RZ, RZ, R0 ;  /* 0x000000ffff0e7224 */ /* 0x000fce00078e0000 */
.L_x_79:
[----:B------:R-:W-:-:S13]  /*05d0*/  ISETP.NE.AND P2, PT, R16, RZ, PT ;  /* 0x000000ff1000720c */ /* 0x000fda0003f45270 */
[----:B------:R-:W-:Y:S05]  /*05e0*/  @!P2 BRA `(.L_x_81) ;  /* 0x000000040008a947 */ /* 0x000fea0003800000 */
[----:B------:R-:W-:Y:S01]  /*05f0*/  ISETP.NE.AND P2, PT, R18, RZ, PT ;  /* 0x000000ff1200720c */ /* 0x000fe20003f45270 */
[----:B------:R-:W-:-:S12]  /*0600*/  @!P0 BRA `(.L_x_82) ;  /* 0x0000000000708947 */ /* 0x000fd80003800000 */
[----:B------:R-:W-:-:S05]  /*0610*/  IADD3 R11, PT, PT, R15, R14, RZ ;  /* 0x0000000e0f0b7210 */ /* 0x000fca0007ffe0ff */
[----:B------:R-:W-:-:S06]  /*0620*/  IMAD.WIDE.U32 R10, R11, 0x4, R6 ;  /* 0x000000040b0a7825 */ /* 0x000fcc00078e0006 */
[----:B------:R-:W0:Y:S01]  /*0630*/  LDG.E R10, desc[UR6][R10.64] ;  /* 0x000000060a0a7981 */ /* 0x000e22000c1e1900 */
[----:B---3--:R-:W-:Y:S01]  /*0640*/  IMAD.WIDE.U32 R22, R14, 0x4, R4 ;  /* 0x000000040e167825 */ /* 0x008fe200078e0004 */
[----:B0-----:R-:W-:-:S05]  /*0650*/  FMNMX R17, R17, R10, !PT ;  /* 0x0000000a11117209 */ /* 0x001fca0007800000 */
[----:B------:R-:W-:Y:S04]  /*0660*/  STG.E desc[UR6][R2.64], R17 ;  /* 0x0000001102007986 */ /* 0x000fe8000c101906 */
[----:B------:R-:W2:Y:S02]  /*0670*/  LDG.E R24, desc[UR6][R22.64+0x4] ;  /* 0x0000040616187981 */ /* 0x000ea4000c1e1900 */
[----:B--2---:R-:W-:-:S05]  /*0680*/  FMNMX R21, R17, R24, !PT ;  /* 0x0000001811157209 */ /* 0x004fca0007800000 */
        /* <DEDUP_REMOVED lines=16> */
[----:B------:R-:W3:Y:S01]  /*0790*/  LDG.E R10, desc[UR6][R22.64+0x1c] ;  /* 0x00001c06160a7981 */ /* 0x000ee2000c1e1900 */
[----:B------:R-:W-:Y:S01]  /*07a0*/  VIADD R14, R14, 0x8 ;  /* 0x000000080e0e7836 */ /* 0x000fe20000000000 */
[----:B---3--:R-:W-:-:S05]  /*07b0*/  FMNMX R17, R25, R10, !PT ;  /* 0x0000000a19117209 */ /* 0x008fca0007800000 */
[----:B------:R2:W-:Y:S02]  /*07c0*/  STG.E desc[UR6][R2.64], R17 ;  /* 0x0000001102007986 */ /* 0x0005e4000c101906 */
.L_x_82:
[----:B------:R-:W-:Y:S05]  /*07d0*/  @!P2 BRA `(.L_x_81) ;  /* 0x00000000008ca947 */ /* 0x000fea0003800000 */
[----:B------:R-:W-:Y:S01]  /*07e0*/  ISETP.NE.AND P2, PT, R20, RZ, PT ;  /* 0x000000ff1400720c */ /* 0x000fe20003f45270 */
[----:B------:R-:W-:-:S12]  /*07f0*/  @!P1 BRA `(.L_x_83) ;  /* 0x0000000000409947 */ /* 0x000fd80003800000 */
[----:B--2---:R-:W-:-:S04]  /*0800*/  IMAD.IADD R11, R15, 0x1, R14 ;  /* 0x000000010f0b7824 */ /* 0x004fc800078e020e */
[----:B------:R-:W-:-:S06]  /*0810*/  IMAD.WIDE.U32 R10, R11, 0x4, R6 ;  /* 0x000000040b0a7825 */ /* 0x000fcc00078e0006 */
[----:B------:R-:W2:Y:S01]  /*0820*/  LDG.E R10, desc[UR6][R10.64] ;  /* 0x000000060a0a7981 */ /* 0x000ea2000c1e1900 */
[----:B---3--:R-:W-:Y:S01]  /*0830*/  IMAD.WIDE.U32 R22, R14, 0x4, R4 ;  /* 0x000000040e167825 */ /* 0x008fe200078e0004 */
        /* <DEDUP_REMOVED lines=8> */
[----:B------:R-:W0:Y:S01]  /*08c0*/  LDG.E R24, desc[UR6][R22.64+0xc] ;  /* 0x00000c0616187981 */ /* 0x000e22000c1e1900 */
[----:B------:R-:W-:Y:S02]  /*08d0*/  IADD3 R14, PT, PT, R14, 0x4, RZ ;  /* 0x000000040e0e7810 */ /* 0x000fe40007ffe0ff */
[----:B0-----:R-:W-:-:S05]  /*08e0*/  FMNMX R17, R27, R24, !PT ;  /* 0x000000181b117209 */ /* 0x001fca0007800000 */
[----:B------:R1:W-:Y:S02]  /*08f0*/  STG.E desc[UR6][R2.64], R17 ;  /* 0x0000001102007986 */ /* 0x0003e4000c101906 */
.L_x_83:
[----:B------:R-:W-:Y:S05]  /*0900*/  @!P2 BRA `(.L_x_81) ;  /* 0x000000000040a947 */ /* 0x000fea0003800000 */
[----:B------:R-:W-:-:S04]  /*0910*/  IMAD.IADD R15, R15, 0x1, R14 ;  /* 0x000000010f0f7824 */ /* 0x000fc800078e020e */
[----:B------:R-:W-:-:S06]  /*0920*/  IMAD.WIDE.U32 R6, R15, 0x4, R6 ;  /* 0x000000040f067825 */ /* 0x000fcc00078e0006 */
[----:B------:R-:W0:Y:S01]  /*0930*/  LDG.E R6, desc[UR6][R6.64] ;  /* 0x0000000606067981 */ /* 0x000e22000c1e1900 */
[----:B------:R-:W-:Y:S02]  /*0940*/  ISETP.NE.AND P2, PT, R20, 0x1, PT ;  /* 0x000000011400780c */ /* 0x000fe40003f45270 */
[----:B0123--:R-:W-:-:S05]  /*0950*/  FMNMX R17, R6, R17, !PT ;  /* 0x0000001106117209 */ /* 0x00ffca0007800000 */
[----:B------:R4:W-:Y:S06]  /*0960*/  STG.E desc[UR6][R2.64], R17 ;  /* 0x0000001102007986 */ /* 0x0009ec000c101906 */
[----:B------:R-:W-:Y:S05]  /*0970*/  @!P2 BRA `(.L_x_81) ;  /* 0x000000000024a947 */ /* 0x000fea0003800000 */
[----:B------:R-:W-:-:S05]  /*0980*/  IMAD.WIDE.U32 R4, R14, 0x4, R4 ;  /* 0x000000040e047825 */ /* 0x000fca00078e0004 */
[----:B------:R-:W2:Y:S01]  /*0990*/  LDG.E R6, desc[UR6][R4.64+0x4] ;  /* 0x0000040604067981 */ /* 0x000ea2000c1e1900 */
[----:B------:R-:W-:Y:S02]  /*09a0*/  ISETP.NE.AND P2, PT, R20, 0x2, PT ;  /* 0x000000021400780c */ /* 0x000fe40003f45270 */
[----:B--2---:R-:W-:-:S05]  /*09b0*/  FMNMX R7, R17, R6, !PT ;  /* 0x0000000611077209 */ /* 0x004fca0007800000 */
[----:B------:R0:W-:Y:S06]  /*09c0*/  STG.E desc[UR6][R2.64], R7 ;  /* 0x0000000702007986 */ /* 0x0001ec000c101906 */
[----:B------:R-:W-:Y:S05]  /*09d0*/  @!P2 BRA `(.L_x_81) ;  /* 0x00000000000ca947 */ /* 0x000fea0003800000 */
[----:B------:R-:W0:Y:S02]  /*09e0*/  LDG.E R4, desc[UR6][R4.64+0x8] ;  /* 0x0000080604047981 */ /* 0x000e24000c1e1900 */
[----:B0-----:R-:W-:-:S05]  /*09f0*/  FMNMX R7, R7, R4, !PT ;  /* 0x0000000407077209 */ /* 0x001fca0007800000 */
[----:B------:R0:W-:Y:S02]  /*0a00*/  STG.E desc[UR6][R2.64], R7 ;  /* 0x0000000702007986 */ /* 0x0001e4000c101906 */
.L_x_81:
[----:B------:R-:W5:Y:S01]  /*0a10*/  LDCU UR8, c[0x0][0x390] ;  /* 0x00007200ff0877ac */ /* 0x000f620008000800 */
[----:B------:R-:W-:-:S05]  /*0a20*/  VIADD R13, R13, 0x1 ;  /* 0x000000010d0d7836 */ /* 0x000fca0000000000 */
[----:B-----5:R-:W-:-:S13]  /*0a30*/  ISETP.NE.AND P2, PT, R13, UR8, PT ;  /* 0x000000080d007c0c */ /* 0x020fda000bf45270 */
[----:B------:R-:W-:Y:S05]  /*0a40*/  @!P2 EXIT ;  /* 0x000000000000a94d */ /* 0x000fea0003800000 */
[----:B------:R-:W-:Y:S05]  /*0a50*/  BRA `(.L_x_84) ;  /* 0xfffffff400c47947 */ /* 0x000fea000383ffff */
.L_x_78:
[C---:B------:R-:W-:Y:S01]  /*0a60*/  ISETP.GE.U32.AND P0, PT, R0.reuse, 0x10, PT ;  /* 0x000000100000780c */ /* 0x040fe20003f06070 */
[----:B------:R-:W-:Y:S01]  /*0a70*/  HFMA2 R5, -RZ, RZ, 0, 0 ;  /* 0x00000000ff057431 */ /* 0x000fe200000001ff */
[----:B------:R-:W-:-:S04]  /*0a80*/  LOP3.LUT R9, R0, 0xf, RZ, 0xc0, !PT ;  /* 0x0000000f00097812 */ /* 0x000fc800078ec0ff */
[----:B------:R-:W-:-:S07]  /*0a90*/  ISETP.NE.AND P1, PT, R9, RZ, PT ;  /* 0x000000ff0900720c */ /* 0x000fce0003f25270 */
[----:B------:R-:W-:Y:S06]  /*0aa0*/  @!P0 BRA `(.L_x_85) ;  /* 0x0000000000e48947 */ /* 0x000fec0003800000 */
[----:B------:R-:W-:Y:S01]  /*0ab0*/  LOP3.LUT R5, R0, 0x7ffffff0, RZ, 0xc0, !PT ;  /* 0x7ffffff000057812 */ /* 0x000fe200078ec0ff */
[----:B------:R-:W-:-:S07]  /*0ac0*/  IMAD.MOV.U32 R4, RZ, RZ, RZ ;  /* 0x000000ffff047224 */ /* 0x000fce00078e00ff */
.L_x_86:
[----:B------:R-:W0:Y:S01]  /*0ad0*/  LDC.64 R6, c[0x0][0x388] ;  /* 0x0000e200ff067b82 */ /* 0x000e220000000a00 */
[----:B----4-:R-:W-:-:S04]  /*0ae0*/  IMAD R3, R4, R8, RZ ;  /* 0x0000000804037224 */ /* 0x010fc800078e02ff */
[----:B0-----:R-:W-:-:S03]  /*0af0*/  IMAD.WIDE R6, R3, 0x4, R6 ;  /* 0x0000000403067825 */ /* 0x001fc600078e0206 */
[----:B------:R-:W0:Y:S02]  /*0b00*/  LDC.64 R2, c[0x0][0x380] ;  /* 0x0000e000ff027b82 */ /* 0x000e240000000a00 */
[----:B------:R-:W2:Y:S01]  /*0b10*/  LDG.E R17, desc[UR6][R6.64] ;  /* 0x0000000606117981 */ /* 0x000ea2000c1e1900 */
[----:B------:R-:W-:-:S04]  /*0b20*/  IMAD.WIDE R10, R8, 0x4, R6 ;  /* 0x00000004080a7825 */ /* 0x000fc800078e0206 */
[----:B0-----:R-:W-:-:S05]  /*0b30*/  IMAD.WIDE.U32 R2, R4, 0x4, R2 ;  /* 0x0000000404027825 */ /* 0x001fca00078e0002 */
[----:B--2---:R0:W-:Y:S04]  /*0b40*/  STG.E desc[UR6][R2.64], R17 ;  /* 0x0000001102007986 */ /* 0x0041e8000c101906 */
[----:B------:R-:W2:Y:S01]  /*0b50*/  LDG.E R19, desc[UR6][R10.64] ;  /* 0x000000060a137981 */ /* 0x000ea2000c1e1900 */
[----:B------:R-:W-:-:S03]  /*0b60*/  IMAD.WIDE R12, R8, 0x4, R10 ;  /* 0x00000004080c7825 */ /* 0x000fc600078e020a */
[----:B--2---:R1:W-:Y:S04]  /*0b70*/  STG.E desc[UR6][R2.64+0x4], R19 ;  /* 0x0000041302007986 */ /* 0x0043e8000c101906 */
[----:B------:R-:W2:Y:S01]  /*0b80*/  LDG.E R21, desc[UR6][R12.64] ;  /* 0x000000060c157981 */ /* 0x000ea2000c1e1900 */
[----:B------:R-:W-:-:S03]  /*0b90*/  IMAD.WIDE R14, R8, 0x4, R12 ;  /* 0x00000004080e7825 */ /* 0x000fc600078e020c */
[----:B--2---:R2:W-:Y:S04]  /*0ba0*/  STG.E desc[UR6][R2.64+0x8], R21 ;  /* 0x0000081502007986 */ /* 0x0045e8000c101906 */
[----:B------:R-:W3:Y:S01]  /*0bb0*/  LDG.E R23, desc[UR6][R14.64] ;  /* 0x000000060e177981 */ /* 0x000ee2000c1e1900 */
[----:B------:R-:W-:-:S03]  /*0bc0*/  IMAD.WIDE R6, R8, 0x4, R14 ;  /* 0x0000000408067825 */ /* 0x000fc600078e020e */
[----:B---3--:R3:W-:Y:S04]  /*0bd0*/  STG.E desc[UR6][R2.64+0xc], R23 ;  /* 0x00000c1702007986 */ /* 0x0087e8000c101906 */
[----:B------:R-:W4:Y:S01]  /*0be0*/  LDG.E R25, desc[UR6][R6.64] ;  /* 0x0000000606197981 */ /* 0x000f22000c1e1900 */
[----:B0-----:R-:W-:-:S03]  /*0bf0*/  IMAD.WIDE R16, R8, 0x4, R6 ;  /* 0x0000000408107825 */ /* 0x001fc600078e0206 */
[----:B----4-:R0:W-:Y:S04]  /*0c00*/  STG.E desc[UR6][R2.64+0x10], R25 ;  /* 0x0000101902007986 */ /* 0x0101e8000c101906 */
[----:B------:R-:W4:Y:S01]  /*0c10*/  LDG.E R27, desc[UR6][R16.64] ;  /* 0x00000006101b7981 */ /* 0x000f22000c1e1900 */
[----:B------:R-:W-:-:S03]  /*0c20*/  IMAD.WIDE R10, R8, 0x4, R16 ;  /* 0x00000004080a7825 */ /* 0x000fc600078e0210 */
[----:B----4-:R4:W-:Y:S04]  /*0c30*/  STG.E desc[UR6][R2.64+0x14], R27 ;  /* 0x0000141b02007986 */ /* 0x0109e8000c101906 */
[----:B-1----:R-:W5:Y:S01]  /*0c40*/  LDG.E R19, desc[UR6][R10.64] ;  /* 0x000000060a137981 */ /* 0x002f62000c1e1900 */
[----:B------:R-:W-:-:S03]  /*0c50*/  IMAD.WIDE R12, R8, 0x4, R10 ;  /* 0x00000004080c7825 */ /* 0x000fc600078e020a */
[----:B-----5:R1:W-:Y:S04]  /*0c60*/  STG.E desc[UR6][R2.64+0x18], R19 ;  /* 0x0000181302007986 */ /* 0x0203e8000c101906 */
[----:B--2---:R-:W2:Y:S01]  /*0c70*/  LDG.E R21, desc[UR6][R12.64] ;  /* 0x000000060c157981 */ /* 0x004ea2000c1e1900 */
[----:B------:R-:W-:-:S03]  /*0c80*/  IMAD.WIDE R14, R8, 0x4, R12 ;  /* 0x00000004080e7825 */ /* 0x000fc600078e020c */
[----:B--2---:R2:W-:Y:S04]  /*0c90*/  STG.E desc[UR6][R2.64+0x1c], R21 ;  /* 0x00001c1502007986 */ /* 0x0045e8000c101906 */
[----:B---3--:R-:W3:Y:S01]  /*0ca0*/  LDG.E R23, desc[UR6][R14.64] ;  /* 0x000000060e177981 */ /* 0x008ee2000c1e1900 */
[----:B------:R-:W-:-:S03]  /*0cb0*/  IMAD.WIDE R6, R8, 0x4, R14 ;  /* 0x0000000408067825 */ /* 0x000fc600078e020e */
[----:B---3--:R3:W-:Y:S04]  /*0cc0*/  STG.E desc[UR6][R2.64+0x20], R23 ;  /* 0x0000201702007986 */ /* 0x0087e8000c101906 */
[----:B0-----:R-:W5:Y:S01]  /*0cd0*/  LDG.E R25, desc[UR6][R6.64] ;  /* 0x0000000606197981 */ /* 0x001f62000c1e1900 */
[----:B------:R-:W-:-:S03]  /*0ce0*/  IMAD.WIDE R16, R8, 0x4, R6 ;  /* 0x0000000408107825 */ /* 0x000fc600078e0206 */
[----:B-----5:R0:W-:Y:S04]  /*0cf0*/  STG.E desc[UR6][R2.64+0x24], R25 ;  /* 0x0000241902007986 */ /* 0x0201e8000c101906 */
[----:B----4-:R-:W4:Y:S01]  /*0d00*/  LDG.E R27, desc[UR6][R16.64] ;  /* 0x00000006101b7981 */ /* 0x010f22000c1e1900 */
        /* <DEDUP_REMOVED lines=8> */
[----:B---3--:R-:W2:Y:S01]  /*0d90*/  LDG.E R23, desc[UR6][R14.64] ;  /* 0x000000060e177981 */ /* 0x008ea2000c1e1900 */
[----:B------:R-:W-:-:S03]  /*0da0*/  IMAD.WIDE R6, R8, 0x4, R14 ;  /* 0x0000000408067825 */ /* 0x000fc600078e020e */
[----:B--2---:R4:W-:Y:S04]  /*0db0*/  STG.E desc[UR6][R2.64+0x34], R23 ;  /* 0x0000341702007986 */ /* 0x0049e8000c101906 */
[----:B0-----:R-:W2:Y:S01]  /*0dc0*/  LDG.E R25, desc[UR6][R6.64] ;  /* 0x0000000606197981 */ /* 0x001ea2000c1e1900 */
[----:B------:R-:W-:-:S04]  /*0dd0*/  IMAD.WIDE R16, R8, 0x4, R6 ;  /* 0x0000000408107825 */ /* 0x000fc800078e0206 */
[----:B------:R-:W-:-:S05]  /*0de0*/  VIADD R4, R4, 0x10 ;  /* 0x0000001004047836 */ /* 0x000fca0000000000 */
[----:B------:R-:W-:Y:S01]  /*0df0*/  ISETP.NE.AND P0, PT, R4, R5, PT ;  /* 0x000000050400720c */ /* 0x000fe20003f05270 */
[----:B--2---:R4:W-:Y:S04]  /*0e00*/  STG.E desc[UR6][R2.64+0x38], R25 ;  /* 0x0000381902007986 */ /* 0x0049e8000c101906 */
[----:B------:R-:W2:Y:S04]  /*0e10*/  LDG.E R17, desc[UR6][R16.64] ;  /* 0x0000000610117981 */ /* 0x000ea8000c1e1900 */
[----:B--2---:R4:W-:Y:S04]  /*0e20*/  STG.E desc[UR6][R2.64+0x3c], R17 ;  /* 0x00003c1102007986 */ /* 0x0049e8000c101906 */
[----:B------:R-:W-:Y:S05]  /*0e30*/  @P0 BRA `(.L_x_86) ;  /* 0xfffffffc00240947 */ /* 0x000fea000383ffff */
.L_x_85:
[----:B------:R-:W-:Y:S05]  /*0e40*/  @!P1 EXIT ;  /* 0x000000000000994d */ /* 0x000fea0003800000 */
[----:B------:R-:W-:Y:S02]  /*0e50*/  ISETP.GE.U32.AND P0, PT, R9, 0x8, PT ;  /* 0x000000080900780c */ /* 0x000fe40003f06070 */
[----:B------:R-:W-:-:S04]  /*0e60*/  LOP3.LUT R4, R0, 0x7, RZ, 0xc0, !PT ;  /* 0x0000000700047812 */ /* 0x000fc800078ec0ff */
[----:B------:R-:W-:-:S07]  /*0e70*/  ISETP.NE.AND P1, PT, R4, RZ, PT ;  /* 0x000000ff0400720c */ /* 0x000fce0003f25270 */
[----:B------:R-:W-:Y:S06]  /*0e80*/  @!P0 BRA `(.L_x_87) ;  /* 0x0000000000748947 */ /* 0x000fec0003800000 */
        /* <DEDUP_REMOVED lines=17> */
[----:B------:R-:W3:Y:S01]  /*0fa0*/  LDG.E R25, desc[UR6][R6.64] ;  /* 0x0000000606197981 */ /* 0x000ee2000c1e1900 */
[----:B------:R-:W-:-:S03]  /*0fb0*/  IMAD.WIDE R16, R8, 0x4, R6 ;  /* 0x0000000408107825 */ /* 0x000fc600078e0206 */
[----:B---3--:R2:W-:Y:S04]  /*0fc0*/  STG.E desc[UR6][R2.64+0x10], R25 ;  /* 0x0000101902007986 */ /* 0x0085e8000c101906 */
[----:B0-----:R-:W3:Y:S01]  /*0fd0*/  LDG.E R9, desc[UR6][R16.64] ;  /* 0x0000000610097981 */ /* 0x001ee2000c1e1900 */
[----:B------:R-:W-:-:S03]  /*0fe0*/  IMAD.WIDE R10, R8, 0x4, R16 ;  /* 0x00000004080a7825 */ /* 0x000fc600078e0210 */
[----:B---3--:R2:W-:Y:S04]  /*0ff0*/  STG.E desc[UR6][R2.64+0x14], R9 ;  /* 0x0000140902007986 */ /* 0x0085e8000c101906 */
[----:B-1----:R-:W3:Y:S01]  /*1000*/  LDG.E R19, desc[UR6][R10.64] ;  /* 0x000000060a137981 */ /* 0x002ee2000c1e1900 */
[----:B------:R-:W-:-:S03]  /*1010*/  IMAD.WIDE R12, R8, 0x4, R10 ;  /* 0x00000004080c7825 */ /* 0x000fc600078e020a */
[----:B---3--:R2:W-:Y:S04]  /*1020*/  STG.E desc[UR6][R2.64+0x18], R19 ;  /* 0x0000181302007986 */ /* 0x0085e8000c101906 */
[----:B------:R-:W3:Y:S01]  /*1030*/  LDG.E R13, desc[UR6][R12.64] ;  /* 0x000000060c0d7981 */ /* 0x000ee2000c1e1900 */
[----:B------:R-:W-:-:S03]  /*1040*/  IADD3 R5, PT, PT, R5, 0x8, RZ ;  /* 0x0000000805057810 */ /* 0x000fc60007ffe0ff */
[----:B---3--:R2:W-:Y:S04]  /*1050*/  STG.E desc[UR6][R2.64+0x1c], R13 ;  /* 0x00001c0d02007986 */ /* 0x0085e8000c101906 */
.L_x_87:
[----:B------:R-:W-:Y:S05]  /*1060*/  @!P1 EXIT ;  /* 0x000000000000994d */ /* 0x000fea0003800000 */
[----:B------:R-:W-:Y:S02]  /*1070*/  ISETP.GE.U32.AND P0, PT, R4, 0x4, PT ;  /* 0x000000040400780c */ /* 0x000fe40003f06070 */
[----:B------:R-:W-:-:S04]  /*1080*/  LOP3.LUT R0, R0, 0x3, RZ, 0xc0, !PT ;  /* 0x0000000300007812 */ /* 0x000fc800078ec0ff */
[----:B------:R-:W-:-:S07]  /*1090*/  ISETP.NE.AND P1, PT, R0, RZ, PT ;  /* 0x000000ff0000720c */ /* 0x000fce0003f25270 */
[----:B------:R-:W-:Y:S06]  /*10a0*/  @!P0 BRA `(.L_x_88) ;  /* 0x0000000000448947 */ /* 0x000fec0003800000 */
[----:B--2-4-:R-:W0:Y:S01]  /*10b0*/  LDC.64 R2, c[0x0][0x388] ;  /* 0x0000e200ff027b82 */ /* 0x014e220000000a00 */
[----:B------:R-:W-:-:S04]  /*10c0*/  IMAD R7, R5, R8, RZ ;  /* 0x0000000805077224 */ /* 0x000fc800078e02ff */
        /* <DEDUP_REMOVED lines=12> */
[----:B------:R-:W2:Y:S01]  /*1190*/  LDG.E R15, desc[UR6][R14.64] ;  /* 0x000000060e0f7981 */ /* 0x000ea2000c1e1900 */
[----:B------:R-:W-:-:S03]  /*11a0*/  VIADD R5, R5, 0x4 ;  /* 0x0000000405057836 */ /* 0x000fc60000000000 */
[----:B--2---:R0:W-:Y:S04]  /*11b0*/  STG.E desc[UR6][R6.64+0xc], R15 ;  /* 0x00000c0f06007986 */ /* 0x0041e8000c101906 */
.L_x_88:
[----:B------:R-:W-:Y:S05]  /*11c0*/  @!P1 EXIT ;  /* 0x000000000000994d */ /* 0x000fea0003800000 */
[----:B--2---:R-:W1:Y:S01]  /*11d0*/  LDC.64 R12, c[0x0][0x380] ;  /* 0x0000e000ff0c7b82 */ /* 0x004e620000000a00 */
[----:B------:R-:W-:-:S07]  /*11e0*/  UMOV UR4, URZ ;  /* 0x000000ff00047c82 */ /* 0x000fce0008000000 */
[----:B------:R-:W2:Y:S02]  /*11f0*/  LDC.64 R10, c[0x0][0x388] ;  /* 0x0000e200ff0a7b82 */ /* 0x000ea40000000a00 */
.L_x_89:
[----:B---34-:R-:W-:-:S04]  /*1200*/  IMAD R3, R5, R8, RZ ;  /* 0x0000000805037224 */ /* 0x018fc800078e02ff */
[----:B--2---:R-:W-:-:S06]  /*1210*/  IMAD.WIDE R2, R3, 0x4, R10 ;  /* 0x0000000403027825 */ /* 0x004fcc00078e020a */
[----:B------:R-:W2:Y:S01]  /*1220*/  LDG.E R3, desc[UR6][R2.64] ;  /* 0x0000000602037981 */ /* 0x000ea2000c1e1900 */
[----:B------:R-:W-:Y:S01]  /*1230*/  UIADD3 UR4, UPT, UPT, UR4, 0x1, URZ ;  /* 0x0000000104047890 */ /* 0x000fe2000fffe0ff */
[C---:B01----:R-:W-:Y:S01]  /*1240*/  IMAD.WIDE.U32 R6, R5.reuse, 0x4, R12 ;  /* 0x0000000405067825 */ /* 0x043fe200078e000c */
[----:B------:R-:W-:-:S04]  /*1250*/  IADD3 R5, PT, PT, R5, 0x1, RZ ;  /* 0x0000000105057810 */ /* 0x000fc80007ffe0ff */
[----:B------:R-:W-:Y:S01]  /*1260*/  ISETP.NE.AND P0, PT, R0, UR4, PT ;  /* 0x0000000400007c0c */ /* 0x000fe2000bf05270 */
[----:B--2---:R3:W-:-:S12]  /*1270*/  STG.E desc[UR6][R6.64], R3 ;  /* 0x0000000306007986 */ /* 0x0047d8000c101906 */
[----:B------:R-:W-:Y:S05]  /*1280*/  @P0 BRA `(.L_x_89) ;  /* 0xfffffffc00dc0947 */ /* 0x000fea000383ffff */
[----:B------:R-:W-:Y:S05]  /*1290*/  EXIT ;  /* 0x000000000000794d */ /* 0x000fea0003800000 */
.L_x_90:
        /* <DEDUP_REMOVED lines=14> */
.L_x_228:


//--------------------- .text._Z14QKDotAndScalarPfS_S_iifi --------------------------
	.section	.text._Z14QKDotAndScalarPfS_S_iifi,"ax",@progbits
	.align	128
        .global         _Z14QKDotAndScalarPfS_S_iifi
        .type           _Z14QKDotAndScalarPfS_S_iifi,@function
        .size           _Z14QKDotAndScalarPfS_S_iifi,(.L_x_229 - _Z14QKDotAndScalarPfS_S_iifi)
        .other          _Z14QKDotAndScalarPfS_S_iifi,@"STO_CUDA_ENTRY STV_DEFAULT"
_Z14QKDotAndScalarPfS_S_iifi:
.text._Z14QKDotAndScalarPfS_S_iifi:
[----:B------:R-:W-:Y:S08]  /*0000*/  LDC R1, c[0x0][0x37c] ;  /* 0x0000df00ff017b82 */ /* 0x000ff00000000800 */
[----:B------:R-:W0:Y:S02]  /*0010*/  LDC.64 R2, c[0x0][0x398] ;  /* 0x0000e600ff027b82 */ /* 0x000e240000000a00 */
[----:B0-----:R-:W-:-:S04]  /*0020*/  VIMNMX R0, PT, PT, R2, R3, PT ;  /* 0x0000000302007248 */ /* 0x001fc80003fe0100 */
[----:B------:R-:W-:-:S13]  /*0030*/  ISETP.GE.AND P0, PT, R0, 0x1, PT ;  /* 0x000000010000780c */ /* 0x000fda0003f06270 */
[----:B------:R-:W-:Y:S05]  /*0040*/  @!P0 EXIT ;  /* 0x000000000000894d */ /* 0x000fea0003800000 */
[----:B------:R-:W0:Y:S01]  /*0050*/  LDCU UR5, c[0x0][0x3a4] ;  /* 0x00007480ff0577ac */ /* 0x000e220008000800 */
[----:B------:R-:W1:Y:S01]  /*0060*/  LDCU.64 UR14, c[0x0][0x358] ;  /* 0x00006b00ff0e77ac */ /* 0x000e620008000a00 */
[----:B0-----:R-:W-:-:S09]  /*0070*/  UISETP.GE.AND UP0, UPT, UR5, 0x1, UPT ;  /* 0x000000010500788c */ /* 0x001fd2000bf06270 */
[----:B-1----:R-:W-:Y:S05]  /*0080*/  BRA.U !UP0, `(.L_x_91) ;  /* 0x0000000908907547 */ /* 0x002fea000b800000 */
[----:B------:R-:W-:Y:S02]  /*0090*/  ULOP3.LUT UR10, UR5, 0x7, URZ, 0xc0, !UPT ;  /* 0x00000007050a7892 */ /* 0x000fe4000f8ec0ff */
[----:B------:R-:W-:Y:S01]  /*00a0*/  ULOP3.LUT UR5, UR5, 0x3, URZ, 0xc0, !UPT ;  /* 0x0000000305057892 */ /* 0x000fe2000f8ec0ff */
[----:B------:R-:W-:-:S11]  /*00b0*/  UMOV UR4, URZ ;  /* 0x000000ff00047c82 */ /* 0x000fd60008000000 */
.L_x_98:
[----:B0-----:R-:W0:Y:S01]  /*00c0*/  LDCU UR8, c[0x0][0x3a4] ;  /* 0x00007480ff0877ac */ /* 0x001e220008000800 */
[----:B------:R-:W-:Y:S01]  /*00d0*/  IMAD.MOV.U32 R0, RZ, RZ, RZ ;  /* 0x000000ffff007224 */ /* 0x000fe200078e00ff */
[----:B01----:R-:W-:-:S12]  /*00e0*/  UIMAD UR8, UR4, UR8, URZ ;  /* 0x00000008040872a4 */ /* 0x003fd8000f8e02ff */
.L_x_97:
[----:B0-----:R-:W0:Y:S01]  /*00f0*/  LDC R7, c[0x0][0x39c] ;  /* 0x0000e700ff077b82 */ /* 0x001e220000000800 */
[----:B-1----:R-:W1:Y:S07]  /*0100*/  LDCU UR9, c[0x0][0x3a4] ;  /* 0x00007480ff0977ac */ /* 0x002e6e0008000800 */
[----:B------:R-:W2:Y:S01]  /*0110*/  LDC.64 R2, c[0x0][0x380] ;  /* 0x0000e000ff027b82 */ /* 0x000ea20000000a00 */
[----:B-1----:R-:W-:Y:S02]  /*0120*/  UISETP.GE.U32.AND UP0, UPT, UR9, 0x8, UPT ;  /* 0x000000080900788c */ /* 0x002fe4000bf06070 */
[----:B------:R-:W-:-:S02]  /*0130*/  IMAD R4, R0, UR9, RZ ;  /* 0x0000000900047c24 */ /* 0x000fc4000f8e02ff */
[----:B0-----:R-:W-:Y:S02]  /*0140*/  IMAD R5, R7, UR4, R0 ;  /* 0x0000000407057c24 */ /* 0x001fe4000f8e0200 */
[----:B------:R-:W-:-:S05]  /*0150*/  VIADD R0, R0, 0x1 ;  /* 0x0000000100007836 */ /* 0x000fca0000000000 */
[----:B------:R-:W-:Y:S01]  /*0160*/  ISETP.NE.AND P0, PT, R0, R7, PT ;  /* 0x000000070000720c */ /* 0x000fe20003f05270 */
[----:B--2---:R-:W-:-:S04]  /*0170*/  IMAD.WIDE.U32 R2, R5, 0x4, R2 ;  /* 0x0000000405027825 */ /* 0x004fc800078e0002 */
[----:B------:R-:W-:Y:S02]  /*0180*/  HFMA2 R7, -RZ, RZ, 0, 0 ;  /* 0x00000000ff077431 */ /* 0x000fe400000001ff */
[----:B------:R-:W-:Y:S01]  /*0190*/  IMAD.MOV.U32 R5, RZ, RZ, RZ ;  /* 0x000000ffff057224 */ /* 0x000fe200078e00ff */
[----:B------:R0:W-:Y:S01]  /*01a0*/  STG.E desc[UR14][R2.64], RZ ;  /* 0x000000ff02007986 */ /* 0x0001e2000c10190e */
[----:B------:R-:W-:Y:S05]  /*01b0*/  BRA.U !UP0, `(.L_x_92) ;  /* 0x0000000108e47547 */ /* 0x000fea000b800000 */
[----:B------:R-:W1:Y:S01]  /*01c0*/  LDC.64 R6, c[0x0][0x390] ;  /* 0x0000e400ff067b82 */ /* 0x000e620000000a00 */
[----:B------:R-:W2:Y:S01]  /*01d0*/  LDCU.64 UR6, c[0x0][0x388] ;  /* 0x00007100ff0677ac */ /* 0x000ea20008000a00 */
[----:B------:R-:W-:Y:S01]  /*01e0*/  MOV R5, RZ ;  /* 0x000000ff00057202 */ /* 0x000fe20000000f00 */
[----:B------:R-:W-:-:S04]  /*01f0*/  ULOP3.LUT UR11, UR9, 0x7ffffff8, URZ, 0xc0, !UPT ;  /* 0x7ffffff8090b7892 */ /* 0x000fc8000f8ec0ff */
[----:B------:R-:W-:Y:S02]  /*0200*/  UIADD3 UR12, UPT, UPT, -UR11, URZ, URZ ;  /* 0x000000ff0b0c7290 */ /* 0x000fe4000fffe1ff */
[----:B--2---:R-:W-:-:S04]  /*0210*/  ULEA UR6, UP0, UR8, UR6, 0x2 ;  /* 0x0000000608067291 */ /* 0x004fc8000f8010ff */
[----:B------:R-:W-:Y:S01]  /*0220*/  ULEA.HI.X UR7, UR8, UR7, URZ, 0x2, UP0 ;  /* 0x0000000708077291 */ /* 0x000fe200080f14ff */
[----:B-1----:R-:W-:Y:S01]  /*0230*/  IMAD.WIDE.U32 R6, R4, 0x4, R6 ;  /* 0x0000000404067825 */ /* 0x002fe200078e0006 */
[----:B------:R-:W-:-:S04]  /*0240*/  UIADD3 UR6, UP0, UPT, UR6, 0x10, URZ ;  /* 0x0000001006067890 */ /* 0x000fc8000ff1e0ff */
[----:B------:R-:W-:Y:S01]  /*0250*/  UIADD3.X UR7, UPT, UPT, URZ, UR7, URZ, UP0, !UPT ;  /* 0x00000007ff077290 */ /* 0x000fe200087fe4ff */
[----:B------:R-:W-:Y:S01]  /*0260*/  IADD3 R10, P1, PT, R6, 0x10, RZ ;  /* 0x00000010060a7810 */ /* 0x000fe20007f3e0ff */
[----:B------:R-:W-:-:S04]  /*0270*/  IMAD.U32 R12, RZ, RZ, UR6 ;  /* 0x00000006ff0c7e24 */ /* 0x000fc8000f8e00ff */
[----:B------:R-:W-:Y:S02]  /*0280*/  IMAD.X R7, RZ, RZ, R7, P1 ;  /* 0x000000ffff077224 */ /* 0x000fe400008e0607 */
[----:B------:R-:W-:-:S07]  /*0290*/  IMAD.U32 R13, RZ, RZ, UR7 ;  /* 0x00000007ff0d7e24 */ /* 0x000fce000f8e00ff */
.L_x_93:
[----:B------:R-:W-:Y:S01]  /*02a0*/  MOV R8, R12 ;  /* 0x0000000c00087202 */ /* 0x000fe20000000f00 */
[----:B------:R-:W-:Y:S02]  /*02b0*/  IMAD.MOV.U32 R9, RZ, RZ, R13 ;  /* 0x000000ffff097224 */ /* 0x000fe400078e000d */
[----:B------:R-:W-:-:S03]  /*02c0*/  IMAD.MOV.U32 R6, RZ, RZ, R10 ;  /* 0x000000ffff067224 */ /* 0x000fc600078e000a */
[----:B------:R-:W2:Y:S04]  /*02d0*/  LDG.E R10, desc[UR14][R8.64+-0x10] ;  /* 0xfffff00e080a7981 */ /* 0x000ea8000c1e1900 */
[----:B-1----:R-:W2:Y:S02]  /*02e0*/  LDG.E R11, desc[UR14][R6.64+-0x10] ;  /* 0xfffff00e060b7981 */ /* 0x002ea4000c1e1900 */
[----:B--2---:R-:W-:-:S05]  /*02f0*/  FFMA R11, R10, R11, R5 ;  /* 0x0000000b0a0b7223 */ /* 0x004fca0000000005 */
[----:B------:R1:W-:Y:S04]  /*0300*/  STG.E desc[UR14][R2.64], R11 ;  /* 0x0000000b02007986 */ /* 0x0003e8000c10190e */
[----:B------:R-:W2:Y:S04]  /*0310*/  LDG.E R10, desc[UR14][R8.64+-0xc] ;  /* 0xfffff40e080a7981 */ /* 0x000ea8000c1e1900 */
[----:B------:R-:W2:Y:S02]  /*0320*/  LDG.E R5, desc[UR14][R6.64+-0xc] ;  /* 0xfffff40e06057981 */ /* 0x000ea4000c1e1900 */
[----:B--2---:R-:W-:-:S05]  /*0330*/  FFMA R5, R10, R5, R11 ;  /* 0x000000050a057223 */ /* 0x004fca000000000b */
[----:B------:R2:W-:Y:S04]  /*0340*/  STG.E desc[UR14][R2.64], R5 ;  /* 0x0000000502007986 */ /* 0x0005e8000c10190e */
[----:B------:R-:W3:Y:S04]  /*0350*/  LDG.E R10, desc[UR14][R8.64+-0x8] ;  /* 0xfffff80e080a7981 */ /* 0x000ee8000c1e1900 */
[----:B------:R-:W3:Y:S02]  /*0360*/  LDG.E R12, desc[UR14][R6.64+-0x8] ;  /* 0xfffff80e060c7981 */ /* 0x000ee4000c1e1900 */
[----:B---3--:R-:W-:-:S05]  /*0370*/  FFMA R13, R10, R12, R5 ;  /* 0x0000000c0a0d7223 */ /* 0x008fca0000000005 */
[----:B------:R3:W-:Y:S04]  /*0380*/  STG.E desc[UR14][R2.64], R13 ;  /* 0x0000000d02007986 */ /* 0x0007e8000c10190e */
[----:B------:R-:W1:Y:S04]  /*0390*/  LDG.E R10, desc[UR14][R8.64+-0x4] ;  /* 0xfffffc0e080a7981 */ /* 0x000e68000c1e1900 */
[----:B------:R-:W1:Y:S02]  /*03a0*/  LDG.E R12, desc[UR14][R6.64+-0x4] ;  /* 0xfffffc0e060c7981 */ /* 0x000e64000c1e1900 */
[----:B-1----:R-:W-:-:S05]  /*03b0*/  FFMA R11, R10, R12, R13 ;  /* 0x0000000c0a0b7223 */ /* 0x002fca000000000d */
        /* <DEDUP_REMOVED lines=14> */
[----:B------:R-:W2:Y:S01]  /*04a0*/  LDG.E R12, desc[UR14][R6.64+0xc] ;  /* 0x00000c0e060c7981 */ /* 0x000ea2000c1e1900 */
[----:B------:R-:W-:-:S04]  /*04b0*/  UIADD3 UR12, UPT, UPT, UR12, 0x8, URZ ;  /* 0x000000080c0c7890 */ /* 0x000fc8000fffe0ff */
[----:B------:R-:W-:Y:S01]  /*04c0*/  UISETP.NE.AND UP0, UPT, UR12, URZ, UPT ;  /* 0x000000ff0c00728c */ /* 0x000fe2000bf05270 */
[----:B--2---:R-:W-:Y:S01]  /*04d0*/  FFMA R5, R10, R12, R11 ;  /* 0x0000000c0a057223 */ /* 0x004fe2000000000b */
[----:B------:R-:W-:Y:S02]  /*04e0*/  IADD3 R10, P2, PT, R6, 0x20, RZ ;  /* 0x00000020060a7810 */ /* 0x000fe40007f5e0ff */
[----:B------:R-:W-:Y:S02]  /*04f0*/  IADD3 R12, P1, PT, R8, 0x20, RZ ;  /* 0x00000020080c7810 */ /* 0x000fe40007f3e0ff */
[----:B------:R1:W-:Y:S01]  /*0500*/  STG.E desc[UR14][R2.64], R5 ;  /* 0x0000000502007986 */ /* 0x0003e2000c10190e */
[----:B------:R-:W-:Y:S01]  /*0510*/  IMAD.X R7, RZ, RZ, R7, P2 ;  /* 0x000000ffff077224 */ /* 0x000fe200010e0607 */
[----:B---3--:R-:W-:Y:S01]  /*0520*/  IADD3.X R13, PT, PT, RZ, R9, RZ, P1, !PT ;  /* 0x00000009ff0d7210 */ /* 0x008fe20000ffe4ff */
[----:B------:R-:W-:Y:S08]  /*0530*/  BRA.U UP0, `(.L_x_93) ;  /* 0xfffffffd00587547 */ /* 0x000ff0000b83ffff */
[----:B------:R-:W-:-:S07]  /*0540*/  IMAD.U32 R7, RZ, RZ, UR11 ;  /* 0x0000000bff077e24 */ /* 0x000fce000f8e00ff */
.L_x_92:
[----:B------:R-:W-:-:S09]  /*0550*/  UISETP.NE.AND UP0, UPT, UR10, URZ, UPT ;  /* 0x000000ff0a00728c */ /* 0x000fd2000bf05270 */
[----:B------:R-:W-:Y:S05]  /*0560*/  BRA.U !UP0, `(.L_x_94) ;  /* 0x0000000508347547 */ /* 0x000fea000b800000 */
[----:B------:R-:W-:Y:S02]  /*0570*/  UIADD3 UR6, UPT, UPT, UR10, -0x1, URZ ;  /* 0xffffffff0a067890 */ /* 0x000fe4000fffe0ff */
[----:B------:R-:W-:Y:S02]  /*0580*/  UISETP.NE.AND UP1, UPT, UR5, URZ, UPT ;  /* 0x000000ff0500728c */ /* 0x000fe4000bf25270 */
[----:B------:R-:W-:-:S09]  /*0590*/  UISETP.GE.U32.AND UP0, UPT, UR6, 0x3, UPT ;  /* 0x000000030600788c */ /* 0x000fd2000bf06070 */
[----:B------:R-:W-:Y:S05]  /*05a0*/  BRA.U !UP0, `(.L_x_95) ;  /* 0x0000000108847547 */ /* 0x000fea000b800000 */
[----:B------:R-:W2:Y:S01]  /*05b0*/  LDC.64 R12, c[0x0][0x388] ;  /* 0x0000e200ff0c7b82 */ /* 0x000ea20000000a00 */
[----:B------:R-:W-:Y:S01]  /*05c0*/  IADD3 R9, PT, PT, R7, UR8, RZ ;  /* 0x0000000807097c10 */ /* 0x000fe2000fffe0ff */
[----:B-1----:R-:W-:-:S06]  /*05d0*/  IMAD.IADD R11, R4, 0x1, R7 ;  /* 0x00000001040b7824 */ /* 0x002fcc00078e0207 */
[----:B------:R-:W1:Y:S01]  /*05e0*/  LDC.64 R14, c[0x0][0x390] ;  /* 0x0000e400ff0e7b82 */ /* 0x000e620000000a00 */
[----:B--2---:R-:W-:-:S07]  /*05f0*/  IMAD.WIDE.U32 R12, R9, 0x4, R12 ;  /* 0x00000004090c7825 */ /* 0x004fce00078e000c */
[----:B------:R-:W2:Y:S01]  /*0600*/  LDC.64 R8, c[0x0][0x390] ;  /* 0x0000e400ff087b82 */ /* 0x000ea20000000a00 */
[----:B------:R-:W3:Y:S01]  /*0610*/  LDG.E R12, desc[UR14][R12.64] ;  /* 0x0000000e0c0c7981 */ /* 0x000ee2000c1e1900 */
[----:B-1----:R-:W-:-:S06]  /*0620*/  IMAD.WIDE.U32 R14, R11, 0x4, R14 ;  /* 0x000000040b0e7825 */ /* 0x002fcc00078e000e */
[----:B------:R-:W1:Y:S01]  /*0630*/  LDC.64 R10, c[0x0][0x388] ;  /* 0x0000e200ff0a7b82 */ /* 0x000e620000000a00 */
[----:B------:R-:W3:Y:S01]  /*0640*/  LDG.E R14, desc[UR14][R14.64] ;  /* 0x0000000e0e0e7981 */ /* 0x000ee2000c1e1900 */
[----:B------:R-:W-:Y:S02]  /*0650*/  IADD3 R17, P1, PT, R7, UR8, RZ ;  /* 0x0000000807117c10 */ /* 0x000fe4000ff3e0ff */
[----:B------:R-:W-:-:S03]  /*0660*/  IADD3 R6, P2, PT, R4, R7, RZ ;  /* 0x0000000704067210 */ /* 0x000fc60007f5e0ff */
[----:B------:R-:W-:Y:S01]  /*0670*/  IMAD.X R18, RZ, RZ, RZ, P1 ;  /* 0x000000ffff127224 */ /* 0x000fe200008e06ff */
[----:B------:R-:W-:Y:S02]  /*0680*/  IADD3.X R16, PT, PT, RZ, RZ, RZ, P2, !PT ;  /* 0x000000ffff107210 */ /* 0x000fe400017fe4ff */
[----:B--2---:R-:W-:-:S04]  /*0690*/  LEA R8, P2, R6, R8, 0x2 ;  /* 0x0000000806087211 */ /* 0x004fc800078410ff */
[----:B------:R-:W-:Y:S02]  /*06a0*/  LEA.HI.X R9, R6, R9, R16, 0x2, P2 ;  /* 0x0000000906097211 */ /* 0x000fe400010f1410 */
[----:B-1----:R-:W-:-:S04]  /*06b0*/  LEA R10, P1, R17, R10, 0x2 ;  /* 0x0000000a110a7211 */ /* 0x002fc800078210ff */
[----:B------:R-:W-:Y:S01]  /*06c0*/  LEA.HI.X R11, R17, R11, R18, 0x2, P1 ;  /* 0x0000000b110b7211 */ /* 0x000fe200008f1412 */
[----:B---3--:R-:W-:-:S05]  /*06d0*/  FFMA R5, R12, R14, R5 ;  /* 0x0000000e0c057223 */ /* 0x008fca0000000005 */
        /* <DEDUP_REMOVED lines=10> */
[----:B------:R-:W1:Y:S01]  /*0780*/  LDG.E R12, desc[UR14][R8.64+0xc] ;  /* 0x00000c0e080c7981 */ /* 0x000e62000c1e1900 */
[----:B------:R-:W-:Y:S02]  /*0790*/  VIADD R7, R7, 0x4 ;  /* 0x0000000407077836 */ /* 0x000fe40000000000 */
[----:B-1----:R-:W-:-:S05]  /*07a0*/  FFMA R5, R6, R12, R15 ;  /* 0x0000000c06057223 */ /* 0x002fca000000000f */
[----:B------:R2:W-:Y:S02]  /*07b0*/  STG.E desc[UR14][R2.64], R5 ;  /* 0x0000000502007986 */ /* 0x0005e4000c10190e */
.L_x_95:
[----:B------:R-:W-:Y:S05]  /*07c0*/  BRA.U !UP1, `(.L_x_94) ;  /* 0x00000001099c7547 */ /* 0x000fea000b800000 */
[----:B------:R-:W-:Y:S02]  /*07d0*/  UISETP.NE.AND UP0, UPT, UR5, 0x1, UPT ;  /* 0x000000010500788c */ /* 0x000fe4000bf05270 */
[----:B------:R-:W-:-:S04]  /*07e0*/  ULOP3.LUT UR6, UR9, 0x1, URZ, 0xc0, !UPT ;  /* 0x0000000109067892 */ /* 0x000fc8000f8ec0ff */
[----:B------:R-:W-:-:S03]  /*07f0*/  UISETP.NE.U32.AND UP1, UPT, UR6, 0x1, UPT ;  /* 0x000000010600788c */ /* 0x000fc6000bf25070 */
[----:B------:R-:W-:Y:S08]  /*0800*/  BRA.U !UP0, `(.L_x_96) ;  /* 0x0000000108647547 */ /* 0x000ff0000b800000 */
[----:B------:R-:W3:Y:S01]  /*0810*/  LDC.64 R8, c[0x0][0x388] ;  /* 0x0000e200ff087b82 */ /* 0x000ee20000000a00 */
[----:B--2---:R-:W-:Y:S01]  /*0820*/  IADD3 R15, PT, PT, R4, R7, RZ ;  /* 0x00000007040f7210 */ /* 0x004fe20007ffe0ff */
[----:B------:R-:W-:-:S06]  /*0830*/  VIADD R13, R7, UR8 ;  /* 0x00000008070d7c36 */ /* 0x000fcc0008000000 */
[----:B-1----:R-:W1:Y:S01]  /*0840*/  LDC.64 R10, c[0x0][0x390] ;  /* 0x0000e400ff0a7b82 */ /* 0x002e620000000a00 */
[----:B---3--:R-:W-:-:S07]  /*0850*/  IMAD.WIDE.U32 R12, R13, 0x4, R8 ;  /* 0x000000040d0c7825 */ /* 0x008fce00078e0008 */
        /* <DEDUP_REMOVED lines=16> */
[----:B------:R-:W2:Y:S01]  /*0960*/  LDG.E R8, desc[UR14][R8.64+0x4] ;  /* 0x0000040e08087981 */ /* 0x000ea2000c1e1900 */
[----:B------:R-:W-:Y:S02]  /*0970*/  VIADD R7, R7, 0x2 ;  /* 0x0000000207077836 */ /* 0x000fe40000000000 */
[----:B--2---:R-:W-:-:S05]  /*0980*/  FFMA R5, R10, R8, R13 ;  /* 0x000000080a057223 */ /* 0x004fca000000000d */
[----:B------:R3:W-:Y:S02]  /*0990*/  STG.E desc[UR14][R2.64], R5 ;  /* 0x0000000502007986 */ /* 0x0007e4000c10190e */
.L_x_96:
[----:B------:R-:W-:Y:S05]  /*09a0*/  BRA.U UP1, `(.L_x_94) ;  /* 0x0000000101247547 */ /* 0x000fea000b800000 */
[----:B------:R-:W4:Y:S01]  /*09b0*/  LDC.64 R8, c[0x0][0x388] ;  /* 0x0000e200ff087b82 */ /* 0x000f220000000a00 */
[----:B--23--:R-:W-:Y:S01]  /*09c0*/  IADD3 R13, PT, PT, R7, UR8, RZ ;  /* 0x00000008070d7c10 */ /* 0x00cfe2000fffe0ff */
[----:B------:R-:W-:-:S06]  /*09d0*/  IMAD.IADD R15, R4, 0x1, R7 ;  /* 0x00000001040f7824 */ /* 0x000fcc00078e0207 */
[----:B-1----:R-:W1:Y:S01]  /*09e0*/  LDC.64 R10, c[0x0][0x390] ;  /* 0x0000e400ff0a7b82 */ /* 0x002e620000000a00 */
[----:B----4-:R-:W-:-:S06]  /*09f0*/  IMAD.WIDE.U32 R6, R13, 0x4, R8 ;  /* 0x000000040d067825 */ /* 0x010fcc00078e0008 */
[----:B------:R-:W2:Y:S01]  /*0a00*/  LDG.E R6, desc[UR14][R6.64] ;  /* 0x0000000e06067981 */ /* 0x000ea2000c1e1900 */
[----:B-1----:R-:W-:-:S06]  /*0a10*/  IMAD.WIDE.U32 R8, R15, 0x4, R10 ;  /* 0x000000040f087825 */ /* 0x002fcc00078e000a */
[----:B------:R-:W2:Y:S02]  /*0a20*/  LDG.E R8, desc[UR14][R8.64] ;  /* 0x0000000e08087981 */ /* 0x000ea4000c1e1900 */
[----:B--2---:R-:W-:-:S07]  /*0a30*/  FFMA R5, R6, R8, R5 ;  /* 0x0000000806057223 */ /* 0x004fce0000000005 */
.L_x_94:
[----:B------:R-:W1:Y:S02]  /*0a40*/  LDCU UR6, c[0x0][0x3a0] ;  /* 0x00007400ff0677ac */ /* 0x000e640008000800 */
[----:B-123--:R-:W-:-:S05]  /*0a50*/  FMUL R5, R5, UR6 ;  /* 0x0000000605057c20 */ /* 0x00efca0008400000 */
[----:B------:R1:W-:Y:S01]  /*0a60*/  STG.E desc[UR14][R2.64], R5 ;  /* 0x0000000502007986 */ /* 0x0003e2000c10190e */
[----:B------:R-:W-:Y:S05]  /*0a70*/  @P0 BRA `(.L_x_97) ;  /* 0xfffffff4009c0947 */ /* 0x000fea000383ffff */
[----:B------:R-:W2:Y:S01]  /*0a80*/  LDC R0, c[0x0][0x398] ;  /* 0x0000e600ff007b82 */ /* 0x000ea20000000800 */
[----:B------:R-:W-:-:S06]  /*0a90*/  UIADD3 UR4, UPT, UPT, UR4, 0x1, URZ ;  /* 0x0000000104047890 */ /* 0x000fcc000fffe0ff */
[----:B--2---:R-:W-:-:S13]  /*0aa0*/  ISETP.NE.AND P0, PT, R0, UR4, PT ;  /* 0x0000000400007c0c */ /* 0x004fda000bf05270 */
[----:B------:R-:W-:Y:S05]  /*0ab0*/  @!P0 EXIT ;  /* 0x000000000000894d */ /* 0x000fea0003800000 */
[----:B------:R-:W-:Y:S05]  /*0ac0*/  BRA `(.L_x_98) ;  /* 0xfffffff4007c7947 */ /* 0x000fea000383ffff */
.L_x_91:
[----:B------:R-:W0:Y:S01]  /*0ad0*/  LDCU UR4, c[0x0][0x3a0] ;  /* 0x00007400ff0477ac */ /* 0x000e220008000800 */
[C---:B------:R-:W-:Y:S02]  /*0ae0*/  LOP3.LUT R11, R3.reuse, 0x7, RZ, 0xc0, !PT ;  /* 0x00000007030b7812 */ /* 0x040fe400078ec0ff */
[----:B------:R-:W-:-:S03]  /*0af0*/  LOP3.LUT R10, R3, 0xf, RZ, 0xc0, !PT ;  /* 0x0000000f030a7812 */ /* 0x000fc600078ec0ff */
[----:B------:R-:W-:Y:S01]  /*0b00*/  VIADD R2, R11, 0xffffffff ;  /* 0xffffffff0b027836 */ /* 0x000fe20000000000 */
[----:B------:R-:W-:-:S04]  /*0b10*/  IADD3 R0, PT, PT, R10, -0x1, RZ ;  /* 0xffffffff0a007810 */ /* 0x000fc80007ffe0ff */
[----:B------:R-:W-:Y:S02]  /*0b20*/  ISETP.GE.U32.AND P1, PT, R0, 0x7, PT ;  /* 0x000000070000780c */ /* 0x000fe40003f26070 */
[----:B------:R-:W-:Y:S02]  /*0b30*/  ISETP.GE.U32.AND P0, PT, R2, 0x3, PT ;  /* 0x000000030200780c */ /* 0x000fe40003f06070 */
[C---:B------:R-:W-:Y:S02]  /*0b40*/  LOP3.LUT R0, R3.reuse, 0x7ffffff0, RZ, 0xc0, !PT ;  /* 0x7ffffff003007812 */ /* 0x040fe400078ec0ff */
[----:B------:R-:W-:Y:S01]  /*0b50*/  LOP3.LUT R2, R3, 0x3, RZ, 0xc0, !PT ;  /* 0x0000000303027812 */ /* 0x000fe200078ec0ff */
[----:B0-----:R-:W-:Y:S01]  /*0b60*/  FMUL R3, RZ, UR4 ;  /* 0x00000004ff037c20 */ /* 0x001fe20008400000 */
[----:B------:R-:W-:-:S07]  /*0b70*/  UMOV UR4, URZ ;  /* 0x000000ff00047c82 */ /* 0x000fce0008000000 */
.L_x_104:
[----:B0-----:R-:W0:Y:S01]  /*0b80*/  LDCU.64 UR6, c[0x0][0x398] ;  /* 0x00007300ff0677ac */ /* 0x001e220008000a00 */
[----:B---3--:R-:W-:Y:S01]  /*0b90*/  HFMA2 R4, -RZ, RZ, 0, 0 ;  /* 0x00000000ff047431 */ /* 0x008fe200000001ff */
[----:B0-----:R-:W-:Y:S02]  /*0ba0*/  UISETP.GE.U32.AND UP0, UPT, UR7, 0x10, UPT ;  /* 0x000000100700788c */ /* 0x001fe4000bf06070 */
[----:B------:R-:W-:Y:S02]  /*0bb0*/  UIMAD UR5, UR4, UR7, URZ ;  /* 0x00000007040572a4 */ /* 0x000fe4000f8e02ff */
[----:B------:R-:W-:-:S04]  /*0bc0*/  UIADD3 UR4, UPT, UPT, UR4, 0x1, URZ ;  /* 0x0000000104047890 */ /* 0x000fc8000fffe0ff */
[----:B------:R-:W-:Y:S01]  /*0bd0*/  UISETP.NE.AND UP1, UPT, UR4, UR6, UPT ;  /* 0x000000060400728c */ /* 0x000fe2000bf25270 */
[----:B-12---:R-:W-:Y:S10]  /*0be0*/  BRA.U !UP0, `(.L_x_99) ;  /* 0x0000000108607547 */ /* 0x006ff4000b800000 */
[----:B------:R-:W0:Y:S01]  /*0bf0*/  LDC.64 R6, c[0x0][0x380] ;  /* 0x0000e000ff067b82 */ /* 0x000e220000000a00 */
[----:B------:R-:W-:-:S07]  /*0c00*/  IMAD.MOV.U32 R9, RZ, RZ, RZ ;  /* 0x000000ffff097224 */ /* 0x000fce00078e00ff */
.L_x_100:
[C---:B-1----:R-:W-:Y:S01]  /*0c10*/  IADD3 R5, PT, PT, R9.reuse, UR5, RZ ;  /* 0x0000000509057c10 */ /* 0x042fe2000fffe0ff */
[----:B------:R-:W-:-:S04]  /*0c20*/  VIADD R9, R9, 0x10 ;  /* 0x0000001009097836 */ /* 0x000fc80000000000 */
[----:B0-----:R-:W-:Y:S01]  /*0c30*/  IMAD.WIDE.U32 R4, R5, 0x4, R6 ;  /* 0x0000000405047825 */ /* 0x001fe200078e0006 */
[----:B------:R-:W-:-:S04]  /*0c40*/  ISETP.NE.AND P2, PT, R9, R0, PT ;  /* 0x000000000900720c */ /* 0x000fc80003f45270 */
[----:B------:R1:W-:Y:S04]  /*0c50*/  STG.E desc[UR14][R4.64], R3 ;  /* 0x0000000304007986 */ /* 0x0003e8000c10190e */
        /* <DEDUP_REMOVED lines=14> */
[----:B------:R1:W-:Y:S01]  /*0d40*/  STG.E desc[UR14][R4.64+0x3c], R3 ;  /* 0x00003c0304007986 */ /* 0x0003e2000c10190e */
[----:B------:R-:W-:Y:S05]  /*0d50*/  @P2 BRA `(.L_x_100) ;  /* 0xfffffffc00ac2947 */ /* 0x000fea000383ffff */
[----:B-1----:R-:W-:-:S07]  /*0d60*/  MOV R4, R0 ;  /* 0x0000000000047202 */ /* 0x002fce0000000f00 */
.L_x_99:
[----:B------:R-:W-:-:S13]  /*0d70*/  ISETP.NE.AND P2, PT, R10, RZ, PT ;  /* 0x000000ff0a00720c */ /* 0x000fda0003f45270 */
[----:B------:R-:W-:Y:S05]  /*0d80*/  @!P2 BRA `(.L_x_101) ;  /* 0x0000000000c8a947 */ /* 0x000fea0003800000 */
[----:B------:R-:W-:Y:S01]  /*0d90*/  ISETP.NE.AND P2, PT, R11, RZ, PT ;  /* 0x000000ff0b00720c */ /* 0x000fe20003f45270 */
[----:B------:R-:W-:-:S12]  /*0da0*/  @!P1 BRA `(.L_x_102) ;  /* 0x0000000000449947 */ /* 0x000fd80003800000 */
[----:B------:R-:W0:Y:S01]  /*0db0*/  LDC.64 R14, c[0x0][0x380] ;  /* 0x0000e000ff0e7b82 */ /* 0x000e220000000a00 */
[C---:B------:R-:W-:Y:S01]  /*0dc0*/  IADD3 R9, P3, PT, R4.reuse, UR5, RZ ;  /* 0x0000000504097c10 */ /* 0x040fe2000ff7e0ff */
[C---:B------:R-:W-:Y:S02]  /*0dd0*/  VIADD R5, R4.reuse, UR5 ;  /* 0x0000000504057c36 */ /* 0x040fe40008000000 */
[----:B------:R-:W-:Y:S01]  /*0de0*/  VIADD R4, R4, 0x8 ;  /* 0x0000000804047836 */ /* 0x000fe20000000000 */
[----:B------:R-:W-:-:S03]  /*0df0*/  IADD3.X R12, PT, PT, RZ, RZ, RZ, P3, !PT ;  /* 0x000000ffff0c7210 */ /* 0x000fc60001ffe4ff */
[----:B------:R-:W1:Y:S01]  /*0e00*/  LDC.64 R6, c[0x0][0x380] ;  /* 0x0000e000ff067b82 */ /* 0x000e620000000a00 */
[----:B0-----:R-:W-:-:S04]  /*0e10*/  LEA R8, P3, R9, R14, 0x2 ;  /* 0x0000000e09087211 */ /* 0x001fc800078610ff */
[----:B------:R-:W-:Y:S01]  /*0e20*/  LEA.HI.X R9, R9, R15, R12, 0x2, P3 ;  /* 0x0000000f09097211 */ /* 0x000fe200018f140c */
[----:B-1----:R-:W-:-:S05]  /*0e30*/  IMAD.WIDE.U32 R6, R5, 0x4, R6 ;  /* 0x0000000405067825 */ /* 0x002fca00078e0006 */
[----:B------:R0:W-:Y:S04]  /*0e40*/  STG.E desc[UR14][R6.64], R3 ;  /* 0x0000000306007986 */ /* 0x0001e8000c10190e */
[----:B------:R0:W-:Y:S04]  /*0e50*/  STG.E desc[UR14][R8.64+0x4], R3 ;  /* 0x0000040308007986 */ /* 0x0001e8000c10190e */
[----:B------:R0:W-:Y:S04]  /*0e60*/  STG.E desc[UR14][R8.64+0x8], R3 ;  /* 0x0000080308007986 */ /* 0x0001e8000c10190e */
[----:B------:R0:W-:Y:S04]  /*0e70*/  STG.E desc[UR14][R8.64+0xc], R3 ;  /* 0x00000c0308007986 */ /* 0x0001e8000c10190e */
[----:B------:R0:W-:Y:S04]  /*0e80*/  STG.E desc[UR14][R8.64+0x10], R3 ;  /* 0x0000100308007986 */ /* 0x0001e8000c10190e */
[----:B------:R0:W-:Y:S04]  /*0e90*/  STG.E desc[UR14][R8.64+0x14], R3 ;  /* 0x0000140308007986 */ /* 0x0001e8000c10190e */
[----:B------:R0:W-:Y:S04]  /*0ea0*/  STG.E desc[UR14][R8.64+0x18], R3 ;  /* 0x0000180308007986 */ /* 0x0001e8000c10190e */
[----:B------:R0:W-:Y:S02]  /*0eb0*/  STG.E desc[UR14][R8.64+0x1c], R3 ;  /* 0x00001c0308007986 */ /* 0x0001e4000c10190e */
.L_x_102:
[----:B------:R-:W-:Y:S05]  /*0ec0*/  @!P2 BRA `(.L_x_101) ;  /* 0x000000000078a947 */ /* 0x000fea0003800000 */
[----:B------:R-:W-:Y:S01]  /*0ed0*/  ISETP.NE.AND P2, PT, R2, RZ, PT ;  /* 0x000000ff0200720c */ /* 0x000fe20003f45270 */
[----:B------:R-:W-:-:S12]  /*0ee0*/  @!P0 BRA `(.L_x_103) ;  /* 0x0000000000348947 */ /* 0x000fd80003800000 */
[----:B------:R-:W1:Y:S01]  /*0ef0*/  LDC.64 R14, c[0x0][0x380] ;  /* 0x0000e000ff0e7b82 */ /* 0x000e620000000a00 */
[C---:B0-----:R-:W-:Y:S02]  /*0f00*/  IADD3 R9, P3, PT, R4.reuse, UR5, RZ ;  /* 0x0000000504097c10 */ /* 0x041fe4000ff7e0ff */
[C---:B------:R-:W-:Y:S02]  /*0f10*/  IADD3 R5, PT, PT, R4.reuse, UR5, RZ ;  /* 0x0000000504057c10 */ /* 0x040fe4000fffe0ff */
[----:B------:R-:W-:Y:S01]  /*0f20*/  IADD3 R4, PT, PT, R4, 0x4, RZ ;  /* 0x0000000404047810 */ /* 0x000fe20007ffe0ff */
[----:B------:R-:W-:Y:S02]  /*0f30*/  IMAD.X R12, RZ, RZ, RZ, P3 ;  /* 0x000000ffff0c7224 */ /* 0x000fe400018e06ff */
[----:B------:R-:W0:Y:S01]  /*0f40*/  LDC.64 R6, c[0x0][0x380] ;  /* 0x0000e000ff067b82 */ /* 0x000e220000000a00 */
[----:B-1----:R-:W-:-:S04]  /*0f50*/  LEA R8, P3, R9, R14, 0x2 ;  /* 0x0000000e09087211 */ /* 0x002fc800078610ff */
[----:B------:R-:W-:Y:S01]  /*0f60*/  LEA.HI.X R9, R9, R15, R12, 0x2, P3 ;  /* 0x0000000f09097211 */ /* 0x000fe200018f140c */
[----:B0-----:R-:W-:-:S05]  /*0f70*/  IMAD.WIDE.U32 R6, R5, 0x4, R6 ;  /* 0x0000000405067825 */ /* 0x001fca00078e0006 */
[----:B------:R1:W-:Y:S04]  /*0f80*/  STG.E desc[UR14][R6.64], R3 ;  /* 0x0000000306007986 */ /* 0x0003e8000c10190e */
[----:B------:R1:W-:Y:S04]  /*0f90*/  STG.E desc[UR14][R8.64+0x4], R3 ;  /* 0x0000040308007986 */ /* 0x0003e8000c10190e */
[----:B------:R1:W-:Y:S04]  /*0fa0*/  STG.E desc[UR14][R8.64+0x8], R3 ;  /* 0x0000080308007986 */ /* 0x0003e8000c10190e */
[----:B------:R1:W-:Y:S02]  /*0fb0*/  STG.E desc[UR14][R8.64+0xc], R3 ;  /* 0x00000c0308007986 */ /* 0x0003e4000c10190e */
.L_x_103:
[----:B------:R-:W-:Y:S05]  /*0fc0*/  @!P2 BRA `(.L_x_101) ;  /* 0x000000000038a947 */ /* 0x000fea0003800000 */
[----:B01----:R-:W0:Y:S01]  /*0fd0*/  LDC.64 R6, c[0x0][0x380] ;  /* 0x0000e000ff067b82 */ /* 0x003e220000000a00 */
[----:B------:R-:W-:Y:S01]  /*0fe0*/  ISETP.NE.AND P2, PT, R2, 0x1, PT ;  /* 0x000000010200780c */ /* 0x000fe20003f45270 */
[----:B------:R-:W-:-:S04]  /*0ff0*/  VIADD R5, R4, UR5 ;  /* 0x0000000504057c36 */ /* 0x000fc80008000000 */
[----:B0-----:R-:W-:-:S05]  /*1000*/  IMAD.WIDE.U32 R6, R5, 0x4, R6 ;  /* 0x0000000405067825 */ /* 0x001fca00078e0006 */
[----:B------:R2:W-:Y:S03]  /*1010*/  STG.E desc[UR14][R6.64], R3 ;  /* 0x0000000306007986 */ /* 0x0005e6000c10190e */
[----:B------:R-:W-:Y:S05]  /*1020*/  @!P2 BRA `(.L_x_101) ;  /* 0x000000000020a947 */ /* 0x000fea0003800000 */
[----:B------:R-:W0:Y:S01]  /*1030*/  LDC.64 R8, c[0x0][0x380] ;  /* 0x0000e000ff087b82 */ /* 0x000e220000000a00 */
[----:B------:R-:W-:Y:S02]  /*1040*/  IADD3 R5, P3, PT, R4, UR5, RZ ;  /* 0x0000000504057c10 */ /* 0x000fe4000ff7e0ff */
[----:B------:R-:W-:Y:S02]  /*1050*/  ISETP.NE.AND P2, PT, R2, 0x2, PT ;  /* 0x000000020200780c */ /* 0x000fe40003f45270 */
[----:B--2---:R-:W-:Y:S02]  /*1060*/  IADD3.X R6, PT, PT, RZ, RZ, RZ, P3, !PT ;  /* 0x000000ffff067210 */ /* 0x004fe40001ffe4ff */
[----:B0-----:R-:W-:-:S04]  /*1070*/  LEA R4, P3, R5, R8, 0x2 ;  /* 0x0000000805047211 */ /* 0x001fc800078610ff */
[----:B------:R-:W-:-:S05]  /*1080*/  LEA.HI.X R5, R5, R9, R6, 0x2, P3 ;  /* 0x0000000905057211 */ /* 0x000fca00018f1406 */
[----:B------:R3:W-:Y:S04]  /*1090*/  STG.E desc[UR14][R4.64+0x4], R3 ;  /* 0x0000040304007986 */ /* 0x0007e8000c10190e */
[----:B------:R3:W-:Y:S02]  /*10a0*/  @P2 STG.E desc[UR14][R4.64+0x8], R3 ;  /* 0x0000080304002986 */ /* 0x0007e4000c10190e */
.L_x_101:
[----:B------:R-:W-:Y:S05]  /*10b0*/  BRA.U UP1, `(.L_x_104) ;  /* 0xfffffff901b07547 */ /* 0x000fea000b83ffff */
[----:B------:R-:W-:Y:S05]  /*10c0*/  EXIT ;  /* 0x000000000000794d */ /* 0x000fea0003800000 */
.L_x_105:
        /* <DEDUP_REMOVED lines=11> */
.L_x_229:


//--------------------- .text._Z22flash_attention_kernelPfS_S_S_S_S_iiiif --------------------------
	.section	.text._Z22flash_attention_kernelPfS_S_S_S_S_iiiif,"ax",@progbits
	.align	128
        .global         _Z22flash_attention_kernelPfS_S_S_S_S_iiiif
        .type           _Z22flash_attention_kernelPfS_S_S_S_S_iiiif,@function
        .size           _Z22flash_attention_kernelPfS_S_S_S_S_iiiif,(.L_x_224 - _Z22flash_attention_kernelPfS_S_S_S_S_iiiif)
        .other          _Z22flash_attention_kernelPfS_S_S_S_S_iiiif,@"STO_CUDA_ENTRY STV_DEFAULT"
_Z22flash_attention_kernelPfS_S_S_S_S_iiiif:
.text._Z22flash_attention_kernelPfS_S_S_S_S_iiiif:
[----:B------:R-:W0:Y:S08]  /*0000*/  LDC R1, c[0x0][0x37c] ;  /* 0x0000df00ff017b82 */ /* 0x000e300000000800 */
[----:B------:R-:W1:Y:S02]  /*0010*/  LDC R0, c[0x0][0x3bc] ;  /* 0x0000ef00ff007b82 */ /* 0x000e640000000800 */
[----:B-1----:R-:W-:-:S13]  /*0020*/  ISETP.GE.AND P0, PT, R0, 0x1, PT ;  /* 0x000000010000780c */ /* 0x002fda0003f06270 */
[----:B0-----:R-:W-:Y:S05]  /*0030*/  @!P0 EXIT ;  /* 0x000000000000894d */ /* 0x001fea0003800000 */
[----:B------:R-:W0:Y:S01]  /*0040*/  LDCU.64 UR4, c[0x0][0x3b0] ;  /* 0x00007600ff0477ac */ /* 0x000e220008000a00 */
[----:B------:R-:W-:Y:S01]  /*0050*/  HFMA2 R22, -RZ, RZ, 0, 0 ;  /* 0x00000000ff167431 */ /* 0x000fe200000001ff */
[----:B------:R-:W-:Y:S01]  /*0060*/  BSSY.RECONVERGENT B6, `(.L_x_106) ;  /* 0x00006ed000067945 */ /* 0x000fe20003800200 */
[----:B------:R-:W1:Y:S01]  /*0070*/  LDCU UR38, c[0x0][0x3b8] ;  /* 0x00007700ff2677ac */ /* 0x000e620008000800 */
[----:B------:R-:W2:Y:S01]  /*0080*/  LDCU.64 UR36, c[0x0][0x358] ;  /* 0x00006b00ff2477ac */ /* 0x000ea20008000a00 */
[----:B0-----:R-:W-:Y:S02]  /*0090*/  UISETP.LT.AND UP0, UPT, UR4, UR5, UPT ;  /* 0x000000050400728c */ /* 0x001fe4000bf01270 */
[----:B------:R-:W-:Y:S02]  /*00a0*/  UIADD3 UR62, UPT, UPT, UR4, -0x1, URZ ;  /* 0xffffffff043e7890 */ /* 0x000fe4000fffe0ff */
[----:B------:R-:W-:Y:S02]  /*00b0*/  ULOP3.LUT UR61, UR4, 0x7, URZ, 0xc0, !UPT ;  /* 0x00000007043d7892 */ /* 0x000fe4000f8ec0ff */
[----:B------:R-:W-:-:S02]  /*00c0*/  ULOP3.LUT UR60, UR4, 0x3, URZ, 0xc0, !UPT ;  /* 0x00000003043c7892 */ /* 0x000fc4000f8ec0ff */
[----:B------:R-:W-:Y:S02]  /*00d0*/  ULOP3.LUT UR53, UR4, 0x7ffffff8, URZ, 0xc0, !UPT ;  /* 0x7ffffff804357892 */ /* 0x000fe4000f8ec0ff */
[----:B------:R-:W-:Y:S02]  /*00e0*/  ULOP3.LUT UR52, UR4, 0x1, URZ, 0xc0, !UPT ;  /* 0x0000000104347892 */ /* 0x000fe4000f8ec0ff */
[----:B------:R-:W-:Y:S02]  /*00f0*/  ULOP3.LUT UR49, UR4, 0x7ffffff0, URZ, 0xc0, !UPT ;  /* 0x7ffffff004317892 */ /* 0x000fe4000f8ec0ff */
[----:B------:R-:W-:Y:S02]  /*0100*/  ULOP3.LUT UR48, UR4, 0x7ffffffc, URZ, 0xc0, !UPT ;  /* 0x7ffffffc04307892 */ /* 0x000fe4000f8ec0ff */
[----:B------:R-:W-:Y:S02]  /*0110*/  UIADD3 UR59, UPT, UPT, UR5, -0x1, URZ ;  /* 0xffffffff053b7890 */ /* 0x000fe4000fffe0ff */
[----:B------:R-:W-:-:S02]  /*0120*/  ULOP3.LUT UR58, UR5, 0x7, URZ, 0xc0, !UPT ;  /* 0x00000007053a7892 */ /* 0x000fc4000f8ec0ff */
[----:B------:R-:W-:Y:S02]  /*0130*/  ULOP3.LUT UR57, UR5, 0x3, URZ, 0xc0, !UPT ;  /* 0x0000000305397892 */ /* 0x000fe4000f8ec0ff */
[----:B------:R-:W-:Y:S02]  /*0140*/  ULOP3.LUT UR56, UR5, 0xf, URZ, 0xc0, !UPT ;  /* 0x0000000f05387892 */ /* 0x000fe4000f8ec0ff */
[----:B------:R-:W-:Y:S02]  /*0150*/  ULOP3.LUT UR55, UR5, 0x7ffffff8, URZ, 0xc0, !UPT ;  /* 0x7ffffff805377892 */ /* 0x000fe4000f8ec0ff */
[----:B------:R-:W-:Y:S02]  /*0160*/  ULOP3.LUT UR54, UR5, 0x1, URZ, 0xc0, !UPT ;  /* 0x0000000105367892 */ /* 0x000fe4000f8ec0ff */
[----:B------:R-:W-:Y:S02]  /*0170*/  ULOP3.LUT UR51, UR5, 0x7ffffff0, URZ, 0xc0, !UPT ;  /* 0x7ffffff005337892 */ /* 0x000fe4000f8ec0ff */
[----:B------:R-:W-:-:S02]  /*0180*/  ULOP3.LUT UR50, UR5, 0x7ffffffc, URZ, 0xc0, !UPT ;  /* 0x7ffffffc05327892 */ /* 0x000fc4000f8ec0ff */
[----:B------:R-:W-:Y:S02]  /*0190*/  USHF.L.U32 UR47, UR5, 0x2, URZ ;  /* 0x00000002052f7899 */ /* 0x000fe400080006ff */
[----:B------:R-:W-:Y:S01]  /*01a0*/  USEL UR4, UR4, UR5, UP0 ;  /* 0x0000000504047287 */ /* 0x000fe20008000000 */
[----:B------:R-:W0:Y:S01]  /*01b0*/  LDCU UR5, c[0x0][0x3c0] ;  /* 0x00007800ff0577ac */ /* 0x000e220008000800 */
[----:B-1----:R-:W-:Y:S02]  /*01c0*/  ULOP3.LUT UR44, UR38, 0x3, URZ, 0xc0, !UPT ;  /* 0x00000003262c7892 */ /* 0x002fe4000f8ec0ff */
[----:B------:R-:W-:Y:S02]  /*01d0*/  UISETP.GE.AND UP0, UPT, UR4, 0x1, UPT ;  /* 0x000000010400788c */ /* 0x000fe4000bf06270 */
[----:B------:R-:W-:Y:S02]  /*01e0*/  UIADD3 UR46, UPT, UPT, UR38, -0x1, URZ ;  /* 0xffffffff262e7890 */ /* 0x000fe4000fffe0ff */
[----:B------:R-:W-:-:S02]  /*01f0*/  ULOP3.LUT UR45, UR38, 0x7, URZ, 0xc0, !UPT ;  /* 0x00000007262d7892 */ /* 0x000fc4000f8ec0ff */
[----:B------:R-:W-:Y:S02]  /*0200*/  ULOP3.LUT UR43, UR38, 0x7ffffff8, URZ, 0xc0, !UPT ;  /* 0x7ffffff8262b7892 */ /* 0x000fe4000f8ec0ff */
[----:B------:R-:W-:Y:S02]  /*0210*/  ULOP3.LUT UR42, UR38, 0x1, URZ, 0xc0, !UPT ;  /* 0x00000001262a7892 */ /* 0x000fe4000f8ec0ff */
[----:B------:R-:W-:Y:S01]  /*0220*/  ULOP3.LUT UR38, UR38, 0x7ffffffc, URZ, 0xc0, !UPT ;  /* 0x7ffffffc26267892 */ /* 0x000fe2000f8ec0ff */
[----:B0-----:R-:W-:Y:S01]  /*0230*/  FMUL R2, RZ, UR5 ;  /* 0x00000005ff027c20 */ /* 0x001fe20008400000 */
[----:B------:R-:W-:Y:S02]  /*0240*/  UIADD3 UR41, UPT, UPT, UR58, -0x1, URZ ;  /* 0xffffffff3a297890 */ /* 0x000fe4000fffe0ff */
[----:B------:R-:W-:Y:S02]  /*0250*/  UIADD3 UR40, UPT, UPT, UR44, -0x1, URZ ;  /* 0xffffffff2c287890 */ /* 0x000fe4000fffe0ff */
[----:B------:R-:W-:-:S02]  /*0260*/  UIADD3 UR39, UPT, UPT, UR56, -0x1, URZ ;  /* 0xffffffff38277890 */ /* 0x000fc4000fffe0ff */
[----:B--2---:R-:W-:-:S12]  /*0270*/  UP2UR UR63, UPR, URZ, 0x1 ;  /* 0x00000001ff3f7883 */ /* 0x004fd80008000000 */
.L_x_210:
[----:B------:R-:W0:Y:S02]  /*0280*/  LDC R24, c[0x0][0x3b0] ;  /* 0x0000ec00ff187b82 */ /* 0x000e240000000800 */
[----:B0-----:R-:W-:-:S04]  /*0290*/  ISETP.GE.AND P0, PT, R24, 0x1, PT ;  /* 0x000000011800780c */ /* 0x001fc80003f06270 */
[----:B------:R-:W-:-:S09]  /*02a0*/  P2R R0, PR, RZ, 0x1 ;  /* 0x00000001ff007803 */ /* 0x000fd20000000000 */
[----:B------:R-:W-:Y:S05]  /*02b0*/  @!P0 BRA `(.L_x_107) ;  /* 0x00000018007c8947 */ /* 0x000fea0003800000 */
[----:B------:R-:W0:Y:S02]  /*02c0*/  LDC R0, c[0x0][0x3b4] ;  /* 0x0000ed00ff007b82 */ /* 0x000e240000000800 */
[----:B0-----:R-:W-:-:S13]  /*02d0*/  ISETP.GE.AND P0, PT, R0, 0x1, PT ;  /* 0x000000010000780c */ /* 0x001fda0003f06270 */
[----:B------:R-:W-:Y:S05]  /*02e0*/  @!P0 BRA `(.L_x_108) ;  /* 0x0000001000fc8947 */ /* 0x000fea0003800000 */
[----:B------:R-:W0:Y:S01]  /*02f0*/  LDCU UR4, c[0x0][0x3b8] ;  /* 0x00007700ff0477ac */ /* 0x000e220008000800 */
[----:B------:R-:W-:Y:S01]  /*0300*/  BSSY.RECONVERGENT B0, `(.L_x_109) ;  /* 0x00000dc000007945 */ /* 0x000fe20003800200 */
[----:B0-----:R-:W-:-:S09]  /*0310*/  UISETP.GT.AND UP0, UPT, UR4, URZ, UPT ;  /* 0x000000ff0400728c */ /* 0x001fd2000bf04270 */
[----:B------:R-:W-:Y:S05]  /*0320*/  BRA.U UP0, `(.L_x_110) ;  /* 0x0000000500207547 */ /* 0x000fea000b800000 */
[----:B------:R-:W-:Y:S01]  /*0330*/  BSSY.RECONVERGENT B1, `(.L_x_111) ;  /* 0x0000046000017945 */ /* 0x000fe20003800200 */
[----:B------:R-:W-:-:S07]  /*0340*/  MOV R0, RZ ;  /* 0x000000ff00007202 */ /* 0x000fce0000000f00 */
.L_x_118:
[----:B------:R-:W-:Y:S01]  /*0350*/  UISETP.GE.U32.AND UP0, UPT, UR59, 0x7, UPT ;  /* 0x000000073b00788c */ /* 0x000fe2000bf06070 */
[----:B--2---:R-:W-:-:S08]  /*0360*/  HFMA2 R3, -RZ, RZ, 0, 0 ;  /* 0x00000000ff037431 */ /* 0x004fd000000001ff */
[----:B01----:R-:W-:Y:S05]  /*0370*/  BRA.U !UP0, `(.L_x_112) ;  /* 0x00000001085c7547 */ /* 0x003fea000b800000 */
[----:B------:R-:W0:Y:S01]  /*0380*/  S2UR UR5, SR_CgaCtaId ;  /* 0x00000000000579c3 */ /* 0x000e220000008800 */
[----:B------:R-:W-:Y:S01]  /*0390*/  UMOV UR4, 0x400 ;  /* 0x0000040000047882 */ /* 0x000fe20000000000 */
[----:B------:R-:W-:Y:S01]  /*03a0*/  BSSY.RECONVERGENT B2, `(.L_x_113) ;  /* 0x0000013000027945 */ /* 0x000fe20003800200 */
[----:B0-----:R-:W-:-:S06]  /*03b0*/  ULEA UR4, UR5, UR4, 0x18 ;  /* 0x0000000405047291 */ /* 0x001fcc000f8ec0ff */
[----:B------:R-:W-:Y:S01]  /*03c0*/  MOV R3, UR4 ;  /* 0x0000000400037c02 */ /* 0x000fe20008000f00 */
[----:B------:R-:W-:-:S04]  /*03d0*/  UIADD3 UR4, UPT, UPT, -UR55, URZ, URZ ;  /* 0x000000ff37047290 */ /* 0x000fc8000fffe1ff */
[----:B------:R-:W-:Y:S02]  /*03e0*/  IMAD R3, R0, UR47, R3 ;  /* 0x0000002f00037c24 */ /* 0x000fe4000f8e0203 */
[----:B------:R-:W-:-:S03]  /*03f0*/  MOV R4, UR4 ;  /* 0x0000000400047c02 */ /* 0x000fc60008000f00 */
[----:B------:R-:W-:-:S07]  /*0400*/  IADD3 R3, PT, PT, R3, 0x10, RZ ;  /* 0x0000001003037810 */ /* 0x000fce0007ffe0ff */
.L_x_114:
[----:B------:R-:W-:Y:S01]  /*0410*/  IADD3 R4, PT, PT, R4, 0x8, RZ ;  /* 0x0000000804047810 */ /* 0x000fe20007ffe0ff */
[----:B------:R-:W-:Y:S03]  /*0420*/  STS [R3+-0x10], R2 ;  /* 0xfffff00203007388 */ /* 0x000fe60000000800 */
[----:B------:R-:W-:Y:S01]  /*0430*/  ISETP.NE.AND P0, PT, R4, RZ, PT ;  /* 0x000000ff0400720c */ /* 0x000fe20003f05270 */
[----:B------:R-:W-:Y:S04]  /*0440*/  STS [R3+-0xc], R2 ;  /* 0xfffff40203007388 */ /* 0x000fe80000000800 */
[----:B------:R-:W-:Y:S04]  /*0450*/  STS [R3+-0x8], R2 ;  /* 0xfffff80203007388 */ /* 0x000fe80000000800 */
[----:B------:R-:W-:Y:S04]  /*0460*/  STS [R3+-0x4], R2 ;  /* 0xfffffc0203007388 */ /* 0x000fe80000000800 */
[----:B------:R-:W-:Y:S04]  /*0470*/  STS [R3], R2 ;  /* 0x0000000203007388 */ /* 0x000fe80000000800 */
[----:B------:R-:W-:Y:S04]  /*0480*/  STS [R3+0x4], R2 ;  /* 0x0000040203007388 */ /* 0x000fe80000000800 */
[----:B------:R-:W-:Y:S04]  /*0490*/  STS [R3+0x8], R2 ;  /* 0x0000080203007388 */ /* 0x000fe80000000800 */
[----:B------:R0:W-:Y:S02]  /*04a0*/  STS [R3+0xc], R2 ;  /* 0x00000c0203007388 */ /* 0x0001e40000000800 */
[----:B0-----:R-:W-:Y:S01]  /*04b0*/  IADD3 R3, PT, PT, R3, 0x20, RZ ;  /* 0x0000002003037810 */ /* 0x001fe20007ffe0ff */
[----:B------:R-:W-:Y:S06]  /*04c0*/  @P0 BRA `(.L_x_114) ;  /* 0xfffffffc00d00947 */ /* 0x000fec000383ffff */
[----:B------:R-:W-:Y:S05]  /*04d0*/  BSYNC.RECONVERGENT B2 ;  /* 0x0000000000027941 */ /* 0x000fea0003800200 */
.L_x_113:
[----:B------:R-:W-:-:S07]  /*04e0*/  MOV R3, UR55 ;  /* 0x0000003700037c02 */ /* 0x000fce0008000f00 */
.L_x_112:
[----:B------:R-:W-:-:S09]  /*04f0*/  UISETP.NE.AND UP0, UPT, UR58, URZ, UPT ;  /* 0x000000ff3a00728c */ /* 0x000fd2000bf05270 */
[----:B------:R-:W-:Y:S05]  /*0500*/  BRA.U !UP0, `(.L_x_115) ;  /* 0x0000000108907547 */ /* 0x000fea000b800000 */
[----:B------:R-:W-:Y:S02]  /*0510*/  UISETP.GE.U32.AND UP0, UPT, UR41, 0x3, UPT ;  /* 0x000000032900788c */ /* 0x000fe4000bf06070 */
[----:B------:R-:W-:-:S07]  /*0520*/  UISETP.NE.AND UP1, UPT, UR57, URZ, UPT ;  /* 0x000000ff3900728c */ /* 0x000fce000bf25270 */
[----:B------:R-:W-:Y:S05]  /*0530*/  BRA.U !UP0, `(.L_x_116) ;  /* 0x00000001082c7547 */ /* 0x000fea000b800000 */
[----:B------:R-:W0:Y:S01]  /*0540*/  S2UR UR5, SR_CgaCtaId ;  /* 0x00000000000579c3 */ /* 0x000e220000008800 */
[----:B------:R-:W1:Y:S01]  /*0550*/  LDCU UR6, c[0x0][0x3b4] ;  /* 0x00007680ff0677ac */ /* 0x000e620008000800 */
[----:B------:R-:W-:Y:S01]  /*0560*/  UMOV UR4, 0x400 ;  /* 0x0000040000047882 */ /* 0x000fe20000000000 */
[----:B-1----:R-:W-:Y:S01]  /*0570*/  IMAD R4, R0, UR6, R3 ;  /* 0x0000000600047c24 */ /* 0x002fe2000f8e0203 */
[----:B------:R-:W-:Y:S01]  /*0580*/  IADD3 R3, PT, PT, R3, 0x4, RZ ;  /* 0x0000000403037810 */ /* 0x000fe20007ffe0ff */
[----:B0-----:R-:W-:-:S06]  /*0590*/  ULEA UR4, UR5, UR4, 0x18 ;  /* 0x0000000405047291 */ /* 0x001fcc000f8ec0ff */
[----:B------:R-:W-:-:S05]  /*05a0*/  LEA R5, R4, UR4, 0x2 ;  /* 0x0000000404057c11 */ /* 0x000fca000f8e10ff */
[----:B------:R0:W-:Y:S04]  /*05b0*/  STS [R5], R2 ;  /* 0x0000000205007388 */ /* 0x0001e80000000800 */
[----:B------:R0:W-:Y:S04]  /*05c0*/  STS [R5+0x4], R2 ;  /* 0x0000040205007388 */ /* 0x0001e80000000800 */
[----:B------:R0:W-:Y:S04]  /*05d0*/  STS [R5+0x8], R2 ;  /* 0x0000080205007388 */ /* 0x0001e80000000800 */
[----:B------:R0:W-:Y:S02]  /*05e0*/  STS [R5+0xc], R2 ;  /* 0x00000c0205007388 */ /* 0x0001e40000000800 */
.L_x_116:
[----:B------:R-:W-:Y:S05]  /*05f0*/  BRA.U !UP1, `(.L_x_115) ;  /* 0x0000000109547547 */ /* 0x000fea000b800000 */
[----:B------:R-:W-:Y:S02]  /*0600*/  UIADD3 UR4, UPT, UPT, UR57, -0x1, URZ ;  /* 0xffffffff39047890 */ /* 0x000fe4000fffe0ff */
[----:B------:R-:W-:Y:S02]  /*0610*/  UISETP.NE.AND UP1, UPT, UR54, URZ, UPT ;  /* 0x000000ff3600728c */ /* 0x000fe4000bf25270 */
[----:B------:R-:W-:-:S09]  /*0620*/  UISETP.NE.AND UP0, UPT, UR4, URZ, UPT ;  /* 0x000000ff0400728c */ /* 0x000fd2000bf05270 */
[----:B------:R-:W-:Y:S05]  /*0630*/  BRA.U !UP0, `(.L_x_117) ;  /* 0x0000000108247547 */ /* 0x000fea000b800000 */
[----:B------:R-:W1:Y:S01]  /*0640*/  S2UR UR5, SR_CgaCtaId ;  /* 0x00000000000579c3 */ /* 0x000e620000008800 */
[----:B------:R-:W2:Y:S01]  /*0650*/  LDCU UR6, c[0x0][0x3b4] ;  /* 0x00007680ff0677ac */ /* 0x000ea20008000800 */
[----:B------:R-:W-:Y:S01]  /*0660*/  UMOV UR4, 0x400 ;  /* 0x0000040000047882 */ /* 0x000fe20000000000 */
[----:B--2---:R-:W-:Y:S01]  /*0670*/  IMAD R4, R0, UR6, R3 ;  /* 0x0000000600047c24 */ /* 0x004fe2000f8e0203 */
[----:B------:R-:W-:Y:S01]  /*0680*/  IADD3 R3, PT, PT, R3, 0x2, RZ ;  /* 0x0000000203037810 */ /* 0x000fe20007ffe0ff */
[----:B-1----:R-:W-:-:S06]  /*0690*/  ULEA UR4, UR5, UR4, 0x18 ;  /* 0x0000000405047291 */ /* 0x002fcc000f8ec0ff */
[----:B0-----:R-:W-:-:S05]  /*06a0*/  LEA R5, R4, UR4, 0x2 ;  /* 0x0000000404057c11 */ /* 0x001fca000f8e10ff */
[----:B------:R1:W-:Y:S04]  /*06b0*/  STS [R5], R2 ;  /* 0x0000000205007388 */ /* 0x0003e80000000800 */
[----:B------:R1:W-:Y:S02]  /*06c0*/  STS [R5+0x4], R2 ;  /* 0x0000040205007388 */ /* 0x0003e40000000800 */
.L_x_117:
[----:B------:R-:W-:Y:S05]  /*06d0*/  BRA.U !UP1, `(.L_x_115) ;  /* 0x00000001091c7547 */ /* 0x000fea000b800000 */
[----:B------:R-:W2:Y:S01]  /*06e0*/  S2UR UR5, SR_CgaCtaId ;  /* 0x00000000000579c3 */ /* 0x000ea20000008800 */
[----:B------:R-:W3:Y:S01]  /*06f0*/  LDCU UR6, c[0x0][0x3b4] ;  /* 0x00007680ff0677ac */ /* 0x000ee20008000800 */
[----:B------:R-:W-:Y:S01]  /*0700*/  UMOV UR4, 0x400 ;  /* 0x0000040000047882 */ /* 0x000fe20000000000 */
[----:B---3--:R-:W-:Y:S01]  /*0710*/  IMAD R3, R0, UR6, R3 ;  /* 0x0000000600037c24 */ /* 0x008fe2000f8e0203 */
[----:B--2---:R-:W-:-:S06]  /*0720*/  ULEA UR4, UR5, UR4, 0x18 ;  /* 0x0000000405047291 */ /* 0x004fcc000f8ec0ff */
[----:B------:R-:W-:-:S05]  /*0730*/  LEA R3, R3, UR4, 0x2 ;  /* 0x0000000403037c11 */ /* 0x000fca000f8e10ff */
[----:B------:R2:W-:Y:S02]  /*0740*/  STS [R3], R2 ;  /* 0x0000000203007388 */ /* 0x0005e40000000800 */
.L_x_115:
[----:B------:R-:W3:Y:S01]  /*0750*/  LDCU UR4, c[0x0][0x3b0] ;  /* 0x00007600ff0477ac */ /* 0x000ee20008000800 */
[----:B------:R-:W-:-:S04]  /*0760*/  IADD3 R0, PT, PT, R0, 0x1, RZ ;  /* 0x0000000100007810 */ /* 0x000fc80007ffe0ff */
[----:B---3--:R-:W-:-:S13]  /*0770*/  ISETP.NE.AND P0, PT, R0, UR4, PT ;  /* 0x0000000400007c0c */ /* 0x008fda000bf05270 */
[----:B------:R-:W-:Y:S05]  /*0780*/  @P0 BRA `(.L_x_118) ;  /* 0xfffffff800f00947 */ /* 0x000fea000383ffff */
[----:B------:R-:W-:Y:S05]  /*0790*/  BSYNC.RECONVERGENT B1 ;  /* 0x0000000000017941 */ /* 0x000fea0003800200 */
.L_x_111:
[----:B------:R-:W-:Y:S05]  /*07a0*/  BRA `(.L_x_119) ;  /* 0x0000000800447947 */ /* 0x000fea0003800000 */
.L_x_110:
[----:B------:R-:W0:Y:S01]  /*07b0*/  LDCU UR4, c[0x0][0x3b8] ;  /* 0x00007700ff0477ac */ /* 0x000e220008000800 */
[----:B------:R-:W0:Y:S01]  /*07c0*/  LDCU UR5, c[0x0][0x3b0] ;  /* 0x00007600ff0577ac */ /* 0x000e220008000800 */
[----:B------:R-:W-:-:S06]  /*07d0*/  UIADD3 UR6, UPT, UPT, UR45, -0x1, URZ ;  /* 0xffffffff2d067890 */ /* 0x000fcc000fffe0ff */
[----:B------:R-:W-:-:S04]  /*07e0*/  MOV R0, UR6 ;  /* 0x0000000600007c02 */ /* 0x000fc80008000f00 */
[----:B------:R-:W-:Y:S02]  /*07f0*/  ISETP.GE.U32.AND P0, PT, R0, 0x3, PT ;  /* 0x000000030000780c */ /* 0x000fe40003f06070 */
[----:B------:R-:W-:Y:S01]  /*0800*/  MOV R0, RZ ;  /* 0x000000ff00007202 */ /* 0x000fe20000000f00 */
[----:B0-----:R-:W-:-:S06]  /*0810*/  UIMAD UR4, UR4, UR5, URZ ;  /* 0x00000005040472a4 */ /* 0x001fcc000f8e02ff */
[----:B------:R-:W-:-:S07]  /*0820*/  IMAD R3, R22, UR4, RZ ;  /* 0x0000000416037c24 */ /* 0x000fce000f8e02ff */
.L_x_128:
[----:B0-----:R-:W0:Y:S01]  /*0830*/  LDCU UR4, c[0x0][0x3b8] ;  /* 0x00007700ff0477ac */ /* 0x001e220008000800 */
[----:B------:R-:W-:Y:S01]  /*0840*/  MOV R4, R0 ;  /* 0x0000000000047202 */ /* 0x000fe20000000f00 */
[----:B------:R-:W-:Y:S01]  /*0850*/  HFMA2 R7, -RZ, RZ, 0, 0 ;  /* 0x00000000ff077431 */ /* 0x000fe200000001ff */
[----:B------:R-:W-:Y:S01]  /*0860*/  BSSY.RECONVERGENT B1, `(.L_x_120) ;  /* 0x0000084000017945 */ /* 0x000fe20003800200 */
[----:B------:R-:W1:Y:S01]  /*0870*/  LDCU UR5, c[0x0][0x3b0] ;  /* 0x00007600ff0577ac */ /* 0x000e620008000800 */
[C---:B0-----:R-:W-:Y:S01]  /*0880*/  IMAD R6, R0.reuse, UR4, RZ ;  /* 0x0000000400067c24 */ /* 0x041fe2000f8e02ff */
[----:B------:R-:W-:-:S04]  /*0890*/  IADD3 R0, PT, PT, R0, 0x1, RZ ;  /* 0x0000000100007810 */ /* 0x000fc80007ffe0ff */
[----:B------:R-:W-:Y:S02]  /*08a0*/  IADD3 R5, P2, PT, R6, R3, RZ ;  /* 0x0000000306057210 */ /* 0x000fe40007f5e0ff */
[----:B------:R-:W-:Y:S02]  /*08b0*/  SHF.R.S32.HI R6, RZ, 0x1f, R3 ;  /* 0x0000001fff067819 */ /* 0x000fe40000011403 */
[----:B-1----:R-:W-:Y:S02]  /*08c0*/  ISETP.NE.AND P1, PT, R0, UR5, PT ;  /* 0x0000000500007c0c */ /* 0x002fe4000bf25270 */
[----:B------:R-:W-:-:S11]  /*08d0*/  IADD3.X R6, PT, PT, RZ, R6, RZ, P2, !PT ;  /* 0x00000006ff067210 */ /* 0x000fd600017fe4ff */
.L_x_127:
[----:B0-----:R-:W0:Y:S01]  /*08e0*/  LDCU UR4, c[0x0][0x3b8] ;  /* 0x00007700ff0477ac */ /* 0x001e220008000800 */
[----:B------:R-:W-:Y:S02]  /*08f0*/  MOV R14, RZ ;  /* 0x000000ff000e7202 */ /* 0x000fe40000000f00 */
[----:B------:R-:W-:Y:S01]  /*0900*/  MOV R8, RZ ;  /* 0x000000ff00087202 */ /* 0x000fe20000000f00 */
[----:B------:R-:W-:Y:S01]  /*0910*/  UISETP.GE.U32.AND UP0, UPT, UR46, 0x7, UPT ;  /* 0x000000072e00788c */ /* 0x000fe2000bf06070 */
[----:B0-----:R-:W-:-:S08]  /*0920*/  IMAD R9, R7, UR4, RZ ;  /* 0x0000000407097c24 */ /* 0x001fd0000f8e02ff */
[----:B------:R-:W-:Y:S05]  /*0930*/  BRA.U !UP0, `(.L_x_121) ;  /* 0x0000000108a07547 */ /* 0x000fea000b800000 */
[----:B------:R-:W-:Y:S01]  /*0940*/  HFMA2 R8, -RZ, RZ, 0, 0 ;  /* 0x00000000ff087431 */ /* 0x000fe200000001ff */
[----:B------:R-:W-:Y:S01]  /*0950*/  BSSY.RECONVERGENT B2, `(.L_x_122) ;  /* 0x0000025000027945 */ /* 0x000fe20003800200 */
[----:B------:R-:W-:-:S07]  /*0960*/  MOV R14, RZ ;  /* 0x000000ff000e7202 */ /* 0x000fce0000000f00 */
.L_x_123:
[----:B------:R-:W0:Y:S01]  /*0970*/  LDC.64 R12, c[0x0][0x380] ;  /* 0x0000e000ff0c7b82 */ /* 0x000e220000000a00 */
[----:B------:R-:W1:Y:S01]  /*0980*/  LDCU.64 UR4, c[0x0][0x390] ;  /* 0x00007200ff0477ac */ /* 0x000e620008000a00 */
[----:B------:R-:W-:Y:S02]  /*0990*/  IADD3 R15, P2, PT, R14, R5, RZ ;  /* 0x000000050e0f7210 */ /* 0x000fe40007f5e0ff */
[----:B------:R-:W-:Y:S02]  /*09a0*/  IADD3 R11, PT, PT, R9, R14, RZ ;  /* 0x0000000e090b7210 */ /* 0x000fe40007ffe0ff */
[----:B------:R-:W-:Y:S02]  /*09b0*/  IADD3.X R16, PT, PT, RZ, R6, RZ, P2, !PT ;  /* 0x00000006ff107210 */ /* 0x000fe400017fe4ff */
[----:B-1----:R-:W-:Y:S01]  /*09c0*/  LEA R10, P2, R15, UR4, 0x2 ;  /* 0x000000040f0a7c11 */ /* 0x002fe2000f8410ff */
[----:B0-----:R-:W-:-:S03]  /*09d0*/  IMAD.WIDE.U32 R12, R11, 0x4, R12 ;  /* 0x000000040b0c7825 */ /* 0x001fc600078e000c */
[----:B------:R-:W-:Y:S02]  /*09e0*/  LEA.HI.X R11, R15, UR5, R16, 0x2, P2 ;  /* 0x000000050f0b7c11 */ /* 0x000fe400090f1410 */
[----:B------:R-:W2:Y:S04]  /*09f0*/  LDG.E R18, desc[UR36][R12.64] ;  /* 0x000000240c127981 */ /* 0x000ea8000c1e1900 */
[----:B------:R-:W2:Y:S04]  /*0a00*/  LDG.E R17, desc[UR36][R10.64] ;  /* 0x000000240a117981 */ /* 0x000ea8000c1e1900 */
[----:B------:R-:W3:Y:S04]  /*0a10*/  LDG.E R19, desc[UR36][R12.64+0x4] ;  /* 0x000004240c137981 */ /* 0x000ee8000c1e1900 */
[----:B------:R-:W3:Y:S04]  /*0a20*/  LDG.E R20, desc[UR36][R10.64+0x4] ;  /* 0x000004240a147981 */ /* 0x000ee8000c1e1900 */
[----:B------:R-:W4:Y:S04]  /*0a30*/  LDG.E R21, desc[UR36][R12.64+0x8] ;  /* 0x000008240c157981 */ /* 0x000f28000c1e1900 */
[----:B------:R-:W4:Y:S04]  /*0a40*/  LDG.E R26, desc[UR36][R10.64+0x8] ;  /* 0x000008240a1a7981 */ /* 0x000f28000c1e1900 */
[----:B------:R-:W5:Y:S04]  /*0a50*/  LDG.E R23, desc[UR36][R12.64+0xc] ;  /* 0x00000c240c177981 */ /* 0x000f68000c1e1900 */
        /* <DEDUP_REMOVED lines=8> */
[----:B------:R-:W5:Y:S01]  /*0ae0*/  LDG.E R29, desc[UR36][R12.64+0x1c] ;  /* 0x00001c240c1d7981 */ /* 0x000f62000c1e1900 */
[----:B------:R-:W-:-:S04]  /*0af0*/  IADD3 R14, PT, PT, R14, 0x8, RZ ;  /* 0x000000080e0e7810 */ /* 0x000fc80007ffe0ff */
[----:B------:R-:W-:Y:S01]  /*0b00*/  ISETP.NE.AND P2, PT, R14, UR43, PT ;  /* 0x0000002b0e007c0c */ /* 0x000fe2000bf45270 */
[----:B--2---:R-:W-:-:S04]  /*0b10*/  FFMA R17, R17, R18, R8 ;  /* 0x0000001211117223 */ /* 0x004fc80000000008 */
[----:B---3--:R-:W-:-:S04]  /*0b20*/  FFMA R17, R20, R19, R17 ;  /* 0x0000001314117223 */ /* 0x008fc80000000011 */
[----:B----4-:R-:W-:-:S04]  /*0b30*/  FFMA R17, R26, R21, R17 ;  /* 0x000000151a117223 */ /* 0x010fc80000000011 */
[----:B-----5:R-:W-:-:S04]  /*0b40*/  FFMA R17, R28, R23, R17 ;  /* 0x000000171c117223 */ /* 0x020fc80000000011 */
[----:B------:R-:W-:-:S04]  /*0b50*/  FFMA R17, R30, R25, R17 ;  /* 0x000000191e117223 */ /* 0x000fc80000000011 */
[----:B------:R-:W-:-:S04]  /*0b60*/  FFMA R32, R32, R27, R17 ;  /* 0x0000001b20207223 */ /* 0x000fc80000000011 */
[----:B------:R-:W-:-:S04]  /*0b70*/  FFMA R15, R15, R16, R32 ;  /* 0x000000100f0f7223 */ /* 0x000fc80000000020 */
[----:B------:R-:W-:Y:S01]  /*0b80*/  FFMA R8, R34, R29, R15 ;  /* 0x0000001d22087223 */ /* 0x000fe2000000000f */
[----:B------:R-:W-:Y:S06]  /*0b90*/  @P2 BRA `(.L_x_123) ;  /* 0xfffffffc00742947 */ /* 0x000fec000383ffff */
[----:B------:R-:W-:Y:S05]  /*0ba0*/  BSYNC.RECONVERGENT B2 ;  /* 0x0000000000027941 */ /* 0x000fea0003800200 */
.L_x_122:
[----:B------:R-:W-:-:S07]  /*0bb0*/  MOV R14, UR43 ;  /* 0x0000002b000e7c02 */ /* 0x000fce0008000f00 */
.L_x_121:
[----:B------:R-:W-:-:S09]  /*0bc0*/  UISETP.NE.AND UP0, UPT, UR45, URZ, UPT ;  /* 0x000000ff2d00728c */ /* 0x000fd2000bf05270 */
[----:B------:R-:W-:Y:S05]  /*0bd0*/  BRA.U !UP0, `(.L_x_124) ;  /* 0x0000000508007547 */ /* 0x000fea000b800000 */
[----:B------:R-:W-:Y:S01]  /*0be0*/  UISETP.NE.AND UP0, UPT, UR44, URZ, UPT ;  /* 0x000000ff2c00728c */ /* 0x000fe2000bf05270 */
[----:B------:R-:W-:Y:S10]  /*0bf0*/  @!P0 BRA `(.L_x_125) ;  /* 0x0000000000688947 */ /* 0x000ff40003800000 */
[----:B------:R-:W0:Y:S01]  /*0c00*/  LDC.64 R16, c[0x0][0x380] ;  /* 0x0000e000ff107b82 */ /* 0x000e220000000a00 */
[----:B------:R-:W1:Y:S01]  /*0c10*/  LDCU.64 UR6, c[0x0][0x390] ;  /* 0x00007200ff0677ac */ /* 0x000e620008000a00 */
[----:B------:R-:W-:Y:S02]  /*0c20*/  IADD3 R15, P3, PT, R14, R5, RZ ;  /* 0x000000050e0f7210 */ /* 0x000fe40007f7e0ff */
[CC--:B------:R-:W-:Y:S01]  /*0c30*/  IADD3 R11, PT, PT, R9.reuse, R14.reuse, RZ ;  /* 0x0000000e090b7210 */ /* 0x0c0fe20007ffe0ff */
[----:B------:R-:W2:Y:S01]  /*0c40*/  LDCU.64 UR4, c[0x0][0x380] ;  /* 0x00007000ff0477ac */ /* 0x000ea20008000a00 */
[----:B------:R-:W-:Y:S02]  /*0c50*/  IADD3 R13, P2, PT, R9, R14, RZ ;  /* 0x0000000e090d7210 */ /* 0x000fe40007f5e0ff */
[----:B------:R-:W-:Y:S02]  /*0c60*/  IADD3.X R20, PT, PT, RZ, R6, RZ, P3, !PT ;  /* 0x00000006ff147210 */ /* 0x000fe40001ffe4ff */
[----:B------:R-:W-:-:S02]  /*0c70*/  IADD3.X R18, PT, PT, RZ, RZ, RZ, P2, !PT ;  /* 0x000000ffff127210 */ /* 0x000fc400017fe4ff */
[----:B-1----:R-:W-:Y:S02]  /*0c80*/  LEA R10, P3, R15, UR6, 0x2 ;  /* 0x000000060f0a7c11 */ /* 0x002fe4000f8610ff */
[----:B--2---:R-:W-:Y:S01]  /*0c90*/  LEA R12, P2, R13, UR4, 0x2 ;  /* 0x000000040d0c7c11 */ /* 0x004fe2000f8410ff */
[----:B0-----:R-:W-:Y:S01]  /*0ca0*/  IMAD.WIDE.U32 R16, R11, 0x4, R16 ;  /* 0x000000040b107825 */ /* 0x001fe200078e0010 */
[----:B------:R-:W-:Y:S02]  /*0cb0*/  LEA.HI.X R11, R15, UR7, R20, 0x2, P3 ;  /* 0x000000070f0b7c11 */ /* 0x000fe400098f1414 */
[----:B------:R-:W-:-:S03]  /*0cc0*/  LEA.HI.X R13, R13, UR5, R18, 0x2, P2 ;  /* 0x000000050d0d7c11 */ /* 0x000fc600090f1412 */
[----:B------:R-:W2:Y:S04]  /*0cd0*/  LDG.E R16, desc[UR36][R16.64] ;  /* 0x0000002410107981 */ /* 0x000ea8000c1e1900 */
[----:B------:R-:W2:Y:S04]  /*0ce0*/  LDG.E R15, desc[UR36][R10.64] ;  /* 0x000000240a0f7981 */ /* 0x000ea8000c1e1900 */
[----:B------:R-:W3:Y:S04]  /*0cf0*/  LDG.E R18, desc[UR36][R10.64+0x4] ;  /* 0x000004240a127981 */ /* 0x000ee8000c1e1900 */
[----:B------:R-:W3:Y:S04]  /*0d00*/  LDG.E R19, desc[UR36][R12.64+0x4] ;  /* 0x000004240c137981 */ /* 0x000ee8000c1e1900 */
        /* <DEDUP_REMOVED lines=9> */
.L_x_125:
[----:B------:R-:W-:Y:S05]  /*0da0*/  BRA.U !UP0, `(.L_x_124) ;  /* 0x00000001088c7547 */ /* 0x000fea000b800000 */
[----:B------:R-:W-:Y:S02]  /*0db0*/  UISETP.NE.AND UP0, UPT, UR40, URZ, UPT ;  /* 0x000000ff2800728c */ /* 0x000fe4000bf05270 */
[----:B------:R-:W-:-:S07]  /*0dc0*/  UISETP.NE.AND UP1, UPT, UR42, URZ, UPT ;  /* 0x000000ff2a00728c */ /* 0x000fce000bf25270 */
[----:B------:R-:W-:Y:S05]  /*0dd0*/  BRA.U !UP0, `(.L_x_126) ;  /* 0x0000000108507547 */ /* 0x000fea000b800000 */
        /* <DEDUP_REMOVED lines=16> */
[----:B------:R-:W3:Y:S01]  /*0ee0*/  LDG.E R12, desc[UR36][R12.64+0x4] ;  /* 0x000004240c0c7981 */ /* 0x000ee2000c1e1900 */
[----:B------:R-:W-:Y:S01]  /*0ef0*/  IADD3 R14, PT, PT, R14, 0x2, RZ ;  /* 0x000000020e0e7810 */ /* 0x000fe20007ffe0ff */
[----:B--2---:R-:W-:-:S04]  /*0f00*/  FFMA R8, R15, R16, R8 ;  /* 0x000000100f087223 */ /* 0x004fc80000000008 */
[----:B---3--:R-:W-:-:S07]  /*0f10*/  FFMA R8, R19, R12, R8 ;  /* 0x0000000c13087223 */ /* 0x008fce0000000008 */
.L_x_126:
[----:B------:R-:W-:Y:S05]  /*0f20*/  BRA.U !UP1, `(.L_x_124) ;  /* 0x00000001092c7547 */ /* 0x000fea000b800000 */
[----:B------:R-:W0:Y:S01]  /*0f30*/  LDC.64 R10, c[0x0][0x380] ;  /* 0x0000e000ff0a7b82 */ /* 0x000e220000000a00 */
[----:B------:R-:W1:Y:S01]  /*0f40*/  LDCU.64 UR4, c[0x0][0x390] ;  /* 0x00007200ff0477ac */ /* 0x000e620008000a00 */
[----:B------:R-:W-:Y:S02]  /*0f50*/  IADD3 R13, P2, PT, R14, R5, RZ ;  /* 0x000000050e0d7210 */ /* 0x000fe40007f5e0ff */
[----:B------:R-:W-:Y:S02]  /*0f60*/  IADD3 R9, PT, PT, R9, R14, RZ ;  /* 0x0000000e09097210 */ /* 0x000fe40007ffe0ff */
[----:B------:R-:W-:Y:S02]  /*0f70*/  IADD3.X R14, PT, PT, RZ, R6, RZ, P2, !PT ;  /* 0x00000006ff0e7210 */ /* 0x000fe400017fe4ff */
[----:B-1----:R-:W-:-:S04]  /*0f80*/  LEA R12, P2, R13, UR4, 0x2 ;  /* 0x000000040d0c7c11 */ /* 0x002fc8000f8410ff */
[----:B------:R-:W-:Y:S01]  /*0f90*/  LEA.HI.X R13, R13, UR5, R14, 0x2, P2 ;  /* 0x000000050d0d7c11 */ /* 0x000fe200090f140e */
[----:B0-----:R-:W-:-:S05]  /*0fa0*/  IMAD.WIDE.U32 R10, R9, 0x4, R10 ;  /* 0x00000004090a7825 */ /* 0x001fca00078e000a */
[----:B------:R-:W2:Y:S04]  /*0fb0*/  LDG.E R13, desc[UR36][R12.64] ;  /* 0x000000240c0d7981 */ /* 0x000ea8000c1e1900 */
[----:B------:R-:W2:Y:S02]  /*0fc0*/  LDG.E R10, desc[UR36][R10.64] ;  /* 0x000000240a0a7981 */ /* 0x000ea4000c1e1900 */
[----:B--2---:R-:W-:-:S07]  /*0fd0*/  FFMA R8, R13, R10, R8 ;  /* 0x0000000a0d087223 */ /* 0x004fce0000000008 */
.L_x_124:
[----:B------:R-:W0:Y:S01]  /*0fe0*/  S2UR UR5, SR_CgaCtaId ;  /* 0x00000000000579c3 */ /* 0x000e220000008800 */
[----:B------:R-:W1:Y:S01]  /*0ff0*/  LDCU UR7, c[0x0][0x3b4] ;  /* 0x00007680ff0777ac */ /* 0x000e620008000800 */
[----:B------:R-:W2:Y:S01]  /*1000*/  LDCU UR6, c[0x0][0x3c0] ;  /* 0x00007800ff0677ac */ /* 0x000ea20008000800 */
[----:B------:R-:W-:Y:S01]  /*1010*/  UMOV UR4, 0x400 ;  /* 0x0000040000047882 */ /* 0x000fe20000000000 */
[----:B-1----:R-:W-:Y:S01]  /*1020*/  IMAD R9, R4, UR7, R7 ;  /* 0x0000000704097c24 */ /* 0x002fe2000f8e0207 */
[----:B------:R-:W-:Y:S01]  /*1030*/  IADD3 R7, PT, PT, R7, 0x1, RZ ;  /* 0x0000000107077810 */ /* 0x000fe20007ffe0ff */
[----:B--2---:R-:W-:Y:S01]  /*1040*/  FMUL R8, R8, UR6 ;  /* 0x0000000608087c20 */ /* 0x004fe20008400000 */
[----:B0-----:R-:W-:Y:S02]  /*1050*/  ULEA UR4, UR5, UR4, 0x18 ;  /* 0x0000000405047291 */ /* 0x001fe4000f8ec0ff */
[----:B------:R-:W-:-:S04]  /*1060*/  ISETP.NE.AND P2, PT, R7, UR7, PT ;  /* 0x0000000707007c0c */ /* 0x000fc8000bf45270 */
[----:B------:R-:W-:-:S05]  /*1070*/  LEA R9, R9, UR4, 0x2 ;  /* 0x0000000409097c11 */ /* 0x000fca000f8e10ff */
[----:B------:R0:W-:Y:S04]  /*1080*/  STS [R9], R8 ;  /* 0x0000000809007388 */ /* 0x0001e80000000800 */
[----:B------:R-:W-:Y:S05]  /*1090*/  @P2 BRA `(.L_x_127) ;  /* 0xfffffff800102947 */ /* 0x000fea000383ffff */
[----:B------:R-:W-:Y:S05]  /*10a0*/  BSYNC.RECONVERGENT B1 ;  /* 0x0000000000017941 */ /* 0x000fea0003800200 */
.L_x_120:
[----:B------:R-:W-:Y:S05]  /*10b0*/  @P1 BRA `(.L_x_128) ;  /* 0xfffffff400dc1947 */ /* 0x000fea000383ffff */
.L_x_119:
[----:B------:R-:W-:Y:S05]  /*10c0*/  BSYNC.RECONVERGENT B0 ;  /* 0x0000000000007941 */ /* 0x000fea0003800200 */
.L_x_109:
[----:B------:R-:W-:Y:S01]  /*10d0*/  BSSY.RECONVERGENT B0, `(.L_x_129) ;  /* 0x000005f000007945 */ /* 0x000fe20003800200 */
[----:B------:R-:W-:-:S07]  /*10e0*/  MOV R0, RZ ;  /* 0x000000ff00007202 */ /* 0x000fce0000000f00 */
.L_x_136:
[----:B--2---:R-:W2:Y:S01]  /*10f0*/  S2R R3, SR_CgaCtaId ;  /* 0x0000000000037919 */ /* 0x004ea20000008800 */
[----:B------:R-:W1:Y:S01]  /*1100*/  LDCU UR4, c[0x0][0x3b4] ;  /* 0x00007680ff0477ac */ /* 0x000e620008000800 */
[----:B------:R-:W-:Y:S01]  /*1110*/  MOV R4, 0x400 ;  /* 0x0000040000047802 */ /* 0x000fe20000000f00 */
[----:B0-----:R-:W-:Y:S01]  /*1120*/  HFMA2 R8, -RZ, RZ, 0, 0 ;  /* 0x00000000ff087431 */ /* 0x001fe200000001ff */
[----:B------:R-:W-:Y:S01]  /*1130*/  UISETP.GE.U32.AND UP0, UPT, UR59, 0xf, UPT ;  /* 0x0000000f3b00788c */ /* 0x000fe2000bf06070 */
[----:B-1----:R-:W-:Y:S01]  /*1140*/  IMAD R5, R0, UR4, RZ ;  /* 0x0000000400057c24 */ /* 0x002fe2000f8e02ff */
[----:B--2---:R-:W-:-:S04]  /*1150*/  LEA R6, R3, R4, 0x18 ;  /* 0x0000000403067211 */ /* 0x004fc800078ec0ff */
[----:B------:R-:W-:-:S05]  /*1160*/  LEA R5, R5, R6, 0x2 ;  /* 0x0000000605057211 */ /* 0x000fca00078e10ff */
[----:B------:R0:W1:Y:S01]  /*1170*/  LDS R6, [R5] ;  /* 0x0000000005067984 */ /* 0x0000620000000800 */
[----:B------:R-:W-:Y:S05]  /*1180*/  BRA.U !UP0, `(.L_x_130) ;  /* 0x0000000108807547 */ /* 0x000fea000b800000 */
[----:B------:R-:W-:Y:S01]  /*1190*/  BSSY.RECONVERGENT B1, `(.L_x_131) ;  /* 0x000001e000017945 */ /* 0x000fe20003800200 */
[----:B------:R-:W-:-:S07]  /*11a0*/  MOV R8, RZ ;  /* 0x000000ff00087202 */ /* 0x000fce0000000f00 */
.L_x_132:
[C---:B------:R-:W-:Y:S02]  /*11b0*/  LEA R7, R8.reuse, R5, 0x2 ;  /* 0x0000000508077211 */ /* 0x040fe400078e10ff */
[----:B------:R-:W-:-:S03]  /*11c0*/  IADD3 R8, PT, PT, R8, 0x10, RZ ;  /* 0x0000001008087810 */ /* 0x000fc60007ffe0ff */
[----:B------:R-:W-:Y:S01]  /*11d0*/  LDS R9, [R7] ;  /* 0x0000000007097984 */ /* 0x000fe20000000800 */
[----:B------:R-:W-:-:S03]  /*11e0*/  ISETP.NE.AND P0, PT, R8, UR51, PT ;  /* 0x0000003308007c0c */ /* 0x000fc6000bf05270 */
[----:B------:R-:W1:Y:S04]  /*11f0*/  LDS R10, [R7+0x4] ;  /* 0x00000400070a7984 */ /* 0x000e680000000800 */
[----:B------:R-:W-:Y:S04]  /*1200*/  LDS R12, [R7+0x8] ;  /* 0x00000800070c7984 */ /* 0x000fe80000000800 */
[----:B------:R-:W2:Y:S04]  /*1210*/  LDS R11, [R7+0xc] ;  /* 0x00000c00070b7984 */ /* 0x000ea80000000800 */
[----:B------:R-:W-:Y:S04]  /*1220*/  LDS R14, [R7+0x10] ;  /* 0x00001000070e7984 */ /* 0x000fe80000000800 */
[----:B------:R-:W3:Y:S04]  /*1230*/  LDS R13, [R7+0x14] ;  /* 0x00001400070d7984 */ /* 0x000ee80000000800 */
[----:B------:R-:W-:Y:S04]  /*1240*/  LDS R16, [R7+0x18] ;  /* 0x0000180007107984 */ /* 0x000fe80000000800 */
[----:B------:R-:W4:Y:S04]  /*1250*/  LDS R15, [R7+0x1c] ;  /* 0x00001c00070f7984 */ /* 0x000f280000000800 */
[----:B------:R-:W-:Y:S04]  /*1260*/  LDS R18, [R7+0x20] ;  /* 0x0000200007127984 */ /* 0x000fe80000000800 */
[----:B------:R-:W5:Y:S04]  /*1270*/  LDS R17, [R7+0x24] ;  /* 0x0000240007117984 */ /* 0x000f680000000800 */
[----:B------:R-:W-:Y:S04]  /*1280*/  LDS R20, [R7+0x28] ;  /* 0x0000280007147984 */ /* 0x000fe80000000800 */
[----:B------:R-:W0:Y:S01]  /*1290*/  LDS R19, [R7+0x2c] ;  /* 0x00002c0007137984 */ /* 0x000e220000000800 */
[----:B-1----:R-:W-:-:S03]  /*12a0*/  FMNMX3 R9, R6, R9, R10, !PT ;  /* 0x0000000906097276 */ /* 0x002fc6000780000a */
[----:B------:R-:W-:Y:S04]  /*12b0*/  LDS R26, [R7+0x30] ;  /* 0x00003000071a7984 */ /* 0x000fe80000000800 */
[----:B------:R-:W1:Y:S01]  /*12c0*/  LDS R21, [R7+0x34] ;  /* 0x0000340007157984 */ /* 0x000e620000000800 */
[----:B--2---:R-:W-:-:S03]  /*12d0*/  FMNMX3 R9, R9, R12, R11, !PT ;  /* 0x0000000c09097276 */ /* 0x004fc6000780000b */
[----:B------:R-:W-:Y:S04]  /*12e0*/  LDS R28, [R7+0x38] ;  /* 0x00003800071c7984 */ /* 0x000fe80000000800 */
[----:B------:R-:W2:Y:S01]  /*12f0*/  LDS R23, [R7+0x3c] ;  /* 0x00003c0007177984 */ /* 0x000ea20000000800 */
[----:B---3--:R-:W-:-:S04]  /*1300*/  FMNMX3 R9, R9, R14, R13, !PT ;  /* 0x0000000e09097276 */ /* 0x008fc8000780000d */
[----:B----4-:R-:W-:-:S04]  /*1310*/  FMNMX3 R9, R9, R16, R15, !PT ;  /* 0x0000001009097276 */ /* 0x010fc8000780000f */
[----:B-----5:R-:W-:-:S04]  /*1320*/  FMNMX3 R9, R9, R18, R17, !PT ;  /* 0x0000001209097276 */ /* 0x020fc80007800011 */
[----:B0-----:R-:W-:-:S04]  /*1330*/  FMNMX3 R9, R9, R20, R19, !PT ;  /* 0x0000001409097276 */ /* 0x001fc80007800013 */
[----:B-1----:R-:W-:-:S04]  /*1340*/  FMNMX3 R9, R9, R26, R21, !PT ;  /* 0x0000001a09097276 */ /* 0x002fc80007800015 */
[----:B--2---:R-:W-:Y:S01]  /*1350*/  FMNMX3 R6, R9, R28, R23, !PT ;  /* 0x0000001c09067276 */ /* 0x004fe20007800017 */
[----:B------:R-:W-:Y:S06]  /*1360*/  @P0 BRA `(.L_x_132) ;  /* 0xfffffffc00900947 */ /* 0x000fec000383ffff */
[----:B------:R-:W-:Y:S05]  /*1370*/  BSYNC.RECONVERGENT B1 ;  /* 0x0000000000017941 */ /* 0x000fea0003800200 */
.L_x_131:
[----:B------:R-:W-:-:S07]  /*1380*/  MOV R8, UR51 ;  /* 0x0000003300087c02 */ /* 0x000fce0008000f00 */
.L_x_130:
[----:B------:R-:W-:-:S09]  /*1390*/  UISETP.NE.AND UP0, UPT, UR56, URZ, UPT ;  /* 0x000000ff3800728c */ /* 0x000fd2000bf05270 */
[----:B------:R-:W-:Y:S05]  /*13a0*/  BRA.U !UP0, `(.L_x_133) ;  /* 0x0000000108a47547 */ /* 0x000fea000b800000 */
[----:B------:R-:W-:Y:S02]  /*13b0*/  UISETP.GE.U32.AND UP0, UPT, UR39, 0x7, UPT ;  /* 0x000000072700788c */ /* 0x000fe4000bf06070 */
[----:B------:R-:W-:-:S07]  /*13c0*/  UISETP.NE.AND UP1, UPT, UR58, URZ, UPT ;  /* 0x000000ff3a00728c */ /* 0x000fce000bf25270 */
[----:B------:R-:W-:Y:S05]  /*13d0*/  BRA.U !UP0, `(.L_x_134) ;  /* 0x0000000108387547 */ /* 0x000fea000b800000 */
[C---:B------:R-:W-:Y:S02]  /*13e0*/  LEA R7, R8.reuse, R5, 0x2 ;  /* 0x0000000508077211 */ /* 0x040fe400078e10ff */
[----:B------:R-:W-:-:S03]  /*13f0*/  IADD3 R8, PT, PT, R8, 0x8, RZ ;  /* 0x0000000808087810 */ /* 0x000fc60007ffe0ff */
[----:B------:R-:W-:Y:S04]  /*1400*/  LDS R9, [R7] ;  /* 0x0000000007097984 */ /* 0x000fe80000000800 */
[----:B------:R-:W1:Y:S04]  /*1410*/  LDS R10, [R7+0x4] ;  /* 0x00000400070a7984 */ /* 0x000e680000000800 */
[----:B------:R-:W-:Y:S04]  /*1420*/  LDS R12, [R7+0x8] ;  /* 0x00000800070c7984 */ /* 0x000fe80000000800 */
[----:B------:R-:W2:Y:S04]  /*1430*/  LDS R11, [R7+0xc] ;  /* 0x00000c00070b7984 */ /* 0x000ea80000000800 */
[----:B------:R-:W-:Y:S04]  /*1440*/  LDS R14, [R7+0x10] ;  /* 0x00001000070e7984 */ /* 0x000fe80000000800 */
[----:B------:R-:W3:Y:S04]  /*1450*/  LDS R13, [R7+0x14] ;  /* 0x00001400070d7984 */ /* 0x000ee80000000800 */
[----:B------:R-:W-:Y:S04]  /*1460*/  LDS R16, [R7+0x18] ;  /* 0x0000180007107984 */ /* 0x000fe80000000800 */
[----:B------:R-:W4:Y:S01]  /*1470*/  LDS R15, [R7+0x1c] ;  /* 0x00001c00070f7984 */ /* 0x000f220000000800 */
[----:B-1----:R-:W-:-:S04]  /*1480*/  FMNMX3 R9, R6, R9, R10, !PT ;  /* 0x0000000906097276 */ /* 0x002fc8000780000a */
[----:B--2---:R-:W-:-:S04]  /*1490*/  FMNMX3 R9, R9, R12, R11, !PT ;  /* 0x0000000c09097276 */ /* 0x004fc8000780000b */
[----:B---3--:R-:W-:-:S04]  /*14a0*/  FMNMX3 R9, R9, R14, R13, !PT ;  /* 0x0000000e09097276 */ /* 0x008fc8000780000d */
[----:B----4-:R-:W-:-:S07]  /*14b0*/  FMNMX3 R6, R9, R16, R15, !PT ;  /* 0x0000001009067276 */ /* 0x010fce000780000f */
.L_x_134:
        /* <DEDUP_REMOVED lines=9> */
[----:B------:R-:W2:Y:S01]  /*1550*/  LDS R12, [R7+0xc] ;  /* 0x00000c00070c7984 */ /* 0x000ea20000000800 */
[----:B-1----:R-:W-:-:S04]  /*1560*/  FMNMX3 R6, R6, R9, R10, !PT ;  /* 0x0000000906067276 */ /* 0x002fc8000780000a */
[----:B--2---:R-:W-:-:S07]  /*1570*/  FMNMX3 R6, R6, R11, R12, !PT ;  /* 0x0000000b06067276 */ /* 0x004fce000780000c */
.L_x_135:
[----:B------:R-:W-:Y:S05]  /*1580*/  BRA.U !UP1, `(.L_x_133) ;  /* 0x00000001092c7547 */ /* 0x000fea000b800000 */
[----:B------:R-:W-:Y:S01]  /*1590*/  LEA R8, R8, R5, 0x2 ;  /* 0x0000000508087211 */ /* 0x000fe200078e10ff */
[----:B------:R-:W-:-:S04]  /*15a0*/  UISETP.NE.AND UP0, UPT, UR57, 0x1, UPT ;  /* 0x000000013900788c */ /* 0x000fc8000bf05270 */
[----:B0-----:R-:W1:Y:S02]  /*15b0*/  LDS R5, [R8] ;  /* 0x0000000008057984 */ /* 0x001e640000000800 */
[----:B-1----:R-:W-:-:S03]  /*15c0*/  FMNMX R6, R6, R5, !PT ;  /* 0x0000000506067209 */ /* 0x002fc60007800000 */
[----:B------:R-:W-:Y:S05]  /*15d0*/  BRA.U !UP0, `(.L_x_133) ;  /* 0x0000000108187547 */ /* 0x000fea000b800000 */
[----:B------:R-:W-:Y:S01]  /*15e0*/  UISETP.NE.AND UP0, UPT, UR57, 0x2, UPT ;  /* 0x000000023900788c */ /* 0x000fe2000bf05270 */
[----:B------:R-:W0:Y:S05]  /*15f0*/  LDS R5, [R8+0x4] ;  /* 0x0000040008057984 */ /* 0x000e2a0000000800 */
[----:B------:R-:W-:-:S13]  /*1600*/  PLOP3.LUT P0, PT, PT, PT, UP0, 0x80, 0x8 ;  /* 0x000000000008781c */ /* 0x000fda0003f0f008 */
[----:B------:R-:W1:Y:S01]  /*1610*/  @P0 LDS R7, [R8+0x8] ;  /* 0x0000080008070984 */ /* 0x000e620000000800 */
[----:B0-----:R-:W-:-:S04]  /*1620*/  FMNMX R6, R6, R5, !PT ;  /* 0x0000000506067209 */ /* 0x001fc80007800000 */
[----:B-1----:R-:W-:-:S07]  /*1630*/  @P0 FMNMX R6, R6, R7, !PT ;  /* 0x0000000706060209 */ /* 0x002fce0007800000 */
.L_x_133:
[----:B------:R-:W-:Y:S01]  /*1640*/  IADD3 R4, PT, PT, R4, 0x2000, RZ ;  /* 0x0000200004047810 */ /* 0x000fe20007ffe0ff */
[----:B------:R-:W2:Y:S03]  /*1650*/  LDCU UR4, c[0x0][0x3b0] ;  /* 0x00007600ff0477ac */ /* 0x000ea60008000800 */
[----:B------:R-:W-:-:S04]  /*1660*/  LEA R3, R3, R4, 0x18 ;  /* 0x0000000403037211 */ /* 0x000fc800078ec0ff */
[C---:B------:R-:W-:Y:S02]  /*1670*/  LEA R3, R0.reuse, R3, 0x2 ;  /* 0x0000000300037211 */ /* 0x040fe400078e10ff */
[----:B------:R-:W-:-:S03]  /*1680*/  IADD3 R0, PT, PT, R0, 0x1, RZ ;  /* 0x0000000100007810 */ /* 0x000fc60007ffe0ff */
[----:B-1----:R3:W-:Y:S01]  /*1690*/  STS [R3], R6 ;  /* 0x0000000603007388 */ /* 0x0027e20000000800 */
[----:B--2---:R-:W-:-:S13]  /*16a0*/  ISETP.NE.AND P0, PT, R0, UR4, PT ;  /* 0x0000000400007c0c */ /* 0x004fda000bf05270 */
[----:B---3--:R-:W-:Y:S05]  /*16b0*/  @P0 BRA `(.L_x_136) ;  /* 0xfffffff8008c0947 */ /* 0x008fea000383ffff */
[----:B------:R-:W-:Y:S05]  /*16c0*/  BSYNC.RECONVERGENT B0 ;  /* 0x0000000000007941 */ /* 0x000fea0003800200 */
.L_x_129:
[----:B------:R-:W-:Y:S05]  /*16d0*/  BRA `(.L_x_107) ;  /* 0x0000000400747947 */ /* 0x000fea0003800000 */
.L_x_108:
[----:B------:R-:W-:Y:S01]  /*16e0*/  UISETP.GE.U32.AND UP0, UPT, UR62, 0x7, UPT ;  /* 0x000000073e00788c */ /* 0x000fe2000bf06070 */
[----:B------:R-:W-:-:S08]  /*16f0*/  MOV R3, RZ ;  /* 0x000000ff00037202 */ /* 0x000fd00000000f00 */
[----:B------:R-:W-:Y:S05]  /*1700*/  BRA.U !UP0, `(.L_x_137) ;  /* 0x0000000108947547 */ /* 0x000fea000b800000 */
[----:B------:R-:W0:Y:S01]  /*1710*/  S2R R5, SR_CgaCtaId ;  /* 0x0000000000057919 */ /* 0x000e220000008800 */
[----:B------:R-:W-:Y:S01]  /*1720*/  MOV R4, 0x400 ;  /* 0x0000040000047802 */ /* 0x000fe20000000f00 */
[----:B------:R-:W-:Y:S01]  /*1730*/  HFMA2 R3, -RZ, RZ, 0, 0 ;  /* 0x00000000ff037431 */ /* 0x000fe200000001ff */
[----:B------:R-:W-:Y:S02]  /*1740*/  BSSY.RECONVERGENT B0, `(.L_x_138) ;  /* 0x0000020000007945 */ /* 0x000fe40003800200 */
[----:B------:R-:W-:Y:S02]  /*1750*/  IADD3 R6, PT, PT, R4, 0x2000, RZ ;  /* 0x0000200004067810 */ /* 0x000fe40007ffe0ff */
[C---:B0-----:R-:W-:Y:S02]  /*1760*/  LEA R19, R5.reuse, R4, 0x18 ;  /* 0x0000000405137211 */ /* 0x041fe400078ec0ff */
[----:B------:R-:W-:-:S07]  /*1770*/  LEA R12, R5, R6, 0x18 ;  /* 0x00000006050c7211 */ /* 0x000fce00078ec0ff */
.L_x_139:
[C---:B------:R-:W-:Y:S01]  /*1780*/  IMAD R4, R3.reuse, R0, RZ ;  /* 0x0000000003047224 */ /* 0x040fe200078e02ff */
[C---:B0-----:R-:W-:Y:S02]  /*1790*/  LEA R6, R3.reuse, R12, 0x2 ;  /* 0x0000000c03067211 */ /* 0x041fe400078e10ff */
[----:B------:R-:W-:Y:S02]  /*17a0*/  IADD3 R3, PT, PT, R3, 0x8, RZ ;  /* 0x0000000803037810 */ /* 0x000fe40007ffe0ff */
[----:B------:R-:W-:Y:S02]  /*17b0*/  LEA R4, R4, R19, 0x2 ;  /* 0x0000001304047211 */ /* 0x000fe400078e10ff */
[----:B------:R-:W-:Y:S02]  /*17c0*/  ISETP.NE.AND P0, PT, R3, UR53, PT ;  /* 0x0000003503007c0c */ /* 0x000fe4000bf05270 */
[----:B------:R-:W-:Y:S01]  /*17d0*/  IADD3 R7, PT, PT, R4, UR47, RZ ;  /* 0x0000002f04077c10 */ /* 0x000fe2000fffe0ff */
[----:B------:R-:W0:Y:S03]  /*17e0*/  LDS R5, [R4] ;  /* 0x0000000004057984 */ /* 0x000e260000000800 */
[----:B------:R-:W-:-:S04]  /*17f0*/  IADD3 R8, PT, PT, R7, UR47, RZ ;  /* 0x0000002f07087c10 */ /* 0x000fc8000fffe0ff */
[----:B------:R-:W-:Y:S01]  /*1800*/  IADD3 R10, PT, PT, R8, UR47, RZ ;  /* 0x0000002f080a7c10 */ /* 0x000fe2000fffe0ff */
[----:B0-----:R0:W-:Y:S04]  /*1810*/  STS [R6], R5 ;  /* 0x0000000506007388 */ /* 0x0011e80000000800 */
[----:B------:R1:W2:Y:S01]  /*1820*/  LDS R9, [R4+UR47] ;  /* 0x0000002f04097984 */ /* 0x0002a20008000800 */
[----:B0-----:R-:W-:-:S04]  /*1830*/  IADD3 R5, PT, PT, R10, UR47, RZ ;  /* 0x0000002f0a057c10 */ /* 0x001fc8000fffe0ff */
[----:B-1----:R-:W-:Y:S01]  /*1840*/  IADD3 R4, PT, PT, R5, UR47, RZ ;  /* 0x0000002f05047c10 */ /* 0x002fe2000fffe0ff */
[----:B--2---:R-:W-:Y:S04]  /*1850*/  STS [R6+0x4], R9 ;  /* 0x0000040906007388 */ /* 0x004fe80000000800 */
[----:B------:R0:W1:Y:S02]  /*1860*/  LDS R11, [R7+UR47] ;  /* 0x0000002f070b7984 */ /* 0x0000640008000800 */
[----:B0-----:R-:W-:Y:S02]  /*1870*/  IADD3 R7, PT, PT, R4, UR47, RZ ;  /* 0x0000002f04077c10 */ /* 0x001fe4000fffe0ff */
[----:B-1----:R-:W-:Y:S04]  /*1880*/  STS [R6+0x8], R11 ;  /* 0x0000080b06007388 */ /* 0x002fe80000000800 */
[----:B------:R-:W0:Y:S04]  /*1890*/  LDS R13, [R8+UR47] ;  /* 0x0000002f080d7984 */ /* 0x000e280008000800 */
[----:B0-----:R-:W-:Y:S04]  /*18a0*/  STS [R6+0xc], R13 ;  /* 0x00000c0d06007388 */ /* 0x001fe80000000800 */
[----:B------:R-:W0:Y:S04]  /*18b0*/  LDS R15, [R10+UR47] ;  /* 0x0000002f0a0f7984 */ /* 0x000e280008000800 */
[----:B0-----:R-:W-:Y:S04]  /*18c0*/  STS [R6+0x10], R15 ;  /* 0x0000100f06007388 */ /* 0x001fe80000000800 */
[----:B------:R-:W0:Y:S04]  /*18d0*/  LDS R17, [R5+UR47] ;  /* 0x0000002f05117984 */ /* 0x000e280008000800 */
[----:B0-----:R-:W-:Y:S04]  /*18e0*/  STS [R6+0x14], R17 ;  /* 0x0000141106007388 */ /* 0x001fe80000000800 */
[----:B------:R-:W0:Y:S04]  /*18f0*/  LDS R9, [R4+UR47] ;  /* 0x0000002f04097984 */ /* 0x000e280008000800 */
[----:B0-----:R-:W-:Y:S04]  /*1900*/  STS [R6+0x18], R9 ;  /* 0x0000180906007388 */ /* 0x001fe80000000800 */
[----:B------:R-:W0:Y:S04]  /*1910*/  LDS R7, [R7+UR47] ;  /* 0x0000002f07077984 */ /* 0x000e280008000800 */
[----:B0-----:R0:W-:Y:S01]  /*1920*/  STS [R6+0x1c], R7 ;  /* 0x00001c0706007388 */ /* 0x0011e20000000800 */
[----:B------:R-:W-:Y:S05]  /*1930*/  @P0 BRA `(.L_x_139) ;  /* 0xfffffffc00900947 */ /* 0x000fea000383ffff */
[----:B------:R-:W-:Y:S05]  /*1940*/  BSYNC.RECONVERGENT B0 ;  /* 0x0000000000007941 */ /* 0x000fea0003800200 */
.L_x_138:
[----:B------:R-:W-:-:S07]  /*1950*/  MOV R3, UR53 ;  /* 0x0000003500037c02 */ /* 0x000fce0008000f00 */
.L_x_137:
[----:B------:R-:W-:-:S09]  /*1960*/  UISETP.NE.AND UP0, UPT, UR61, URZ, UPT ;  /* 0x000000ff3d00728c */ /* 0x000fd2000bf05270 */
[----:B------:R-:W-:Y:S05]  /*1970*/  BRA.U !UP0, `(.L_x_107) ;  /* 0x0000000108cc7547 */ /* 0x000fea000b800000 */
[----:B------:R-:W-:Y:S02]  /*1980*/  UIADD3 UR4, UPT, UPT, UR61, -0x1, URZ ;  /* 0xffffffff3d047890 */ /* 0x000fe4000fffe0ff */
[----:B------:R-:W-:Y:S02]  /*1990*/  UISETP.NE.AND UP1, UPT, UR60, URZ, UPT ;  /* 0x000000ff3c00728c */ /* 0x000fe4000bf25270 */
[----:B------:R-:W-:-:S09]  /*19a0*/  UISETP.GE.U32.AND UP0, UPT, UR4, 0x3, UPT ;  /* 0x000000030400788c */ /* 0x000fd2000bf06070 */
[----:B------:R-:W-:Y:S05]  /*19b0*/  BRA.U !UP0, `(.L_x_140) ;  /* 0x00000001084c7547 */ /* 0x000fea000b800000 */
[----:B0-----:R-:W0:Y:S01]  /*19c0*/  S2R R7, SR_CgaCtaId ;  /* 0x0000000000077919 */ /* 0x001e220000008800 */
[----:B------:R-:W-:Y:S01]  /*19d0*/  MOV R6, 0x400 ;  /* 0x0000040000067802 */ /* 0x000fe20000000f00 */
[----:B------:R-:W-:-:S03]  /*19e0*/  IMAD R4, R3, R0, RZ ;  /* 0x0000000003047224 */ /* 0x000fc600078e02ff */
[C---:B0-----:R-:W-:Y:S02]  /*19f0*/  LEA R5, R7.reuse, R6, 0x18 ;  /* 0x0000000607057211 */ /* 0x041fe400078ec0ff */
[----:B------:R-:W-:Y:S02]  /*1a00*/  IADD3 R6, PT, PT, R6, 0x2000, RZ ;  /* 0x0000200006067810 */ /* 0x000fe40007ffe0ff */
[----:B------:R-:W-:Y:S02]  /*1a10*/  LEA R4, R4, R5, 0x2 ;  /* 0x0000000504047211 */ /* 0x000fe400078e10ff */
[----:B------:R-:W-:Y:S02]  /*1a20*/  LEA R6, R7, R6, 0x18 ;  /* 0x0000000607067211 */ /* 0x000fe400078ec0ff */
[----:B------:R-:W-:Y:S01]  /*1a30*/  IADD3 R7, PT, PT, R4, UR47, RZ ;  /* 0x0000002f04077c10 */ /* 0x000fe2000fffe0ff */
[----:B------:R-:W0:Y:S01]  /*1a40*/  LDS R5, [R4] ;  /* 0x0000000004057984 */ /* 0x000e220000000800 */
[----:B------:R-:W-:-:S02]  /*1a50*/  LEA R6, R3, R6, 0x2 ;  /* 0x0000000603067211 */ /* 0x000fc400078e10ff */
[----:B------:R-:W-:Y:S02]  /*1a60*/  IADD3 R8, PT, PT, R7, UR47, RZ ;  /* 0x0000002f07087c10 */ /* 0x000fe4000fffe0ff */
[----:B------:R-:W-:Y:S01]  /*1a70*/  IADD3 R3, PT, PT, R3, 0x4, RZ ;  /* 0x0000000403037810 */ /* 0x000fe20007ffe0ff */
[----:B0-----:R-:W-:Y:S04]  /*1a80*/  STS [R6], R5 ;  /* 0x0000000506007388 */ /* 0x001fe80000000800 */
[----:B------:R-:W0:Y:S04]  /*1a90*/  LDS R9, [R4+UR47] ;  /* 0x0000002f04097984 */ /* 0x000e280008000800 */
[----:B0-----:R-:W-:Y:S04]  /*1aa0*/  STS [R6+0x4], R9 ;  /* 0x0000040906007388 */ /* 0x001fe80000000800 */
[----:B------:R-:W0:Y:S04]  /*1ab0*/  LDS R11, [R7+UR47] ;  /* 0x0000002f070b7984 */ /* 0x000e280008000800 */
[----:B0-----:R-:W-:Y:S04]  /*1ac0*/  STS [R6+0x8], R11 ;  /* 0x0000080b06007388 */ /* 0x001fe80000000800 */
[----:B------:R-:W0:Y:S04]  /*1ad0*/  LDS R13, [R8+UR47] ;  /* 0x0000002f080d7984 */ /* 0x000e280008000800 */
[----:B0-----:R1:W-:Y:S02]  /*1ae0*/  STS [R6+0xc], R13 ;  /* 0x00000c0d06007388 */ /* 0x0013e40000000800 */
.L_x_140:
[----:B------:R-:W-:Y:S05]  /*1af0*/  BRA.U !UP1, `(.L_x_107) ;  /* 0x00000001096c7547 */ /* 0x000fea000b800000 */
[----:B------:R-:W-:Y:S02]  /*1b00*/  UISETP.NE.AND UP0, UPT, UR60, 0x1, UPT ;  /* 0x000000013c00788c */ /* 0x000fe4000bf05270 */
[----:B------:R-:W-:-:S07]  /*1b10*/  UISETP.NE.AND UP1, UPT, UR52, URZ, UPT ;  /* 0x000000ff3400728c */ /* 0x000fce000bf25270 */
[----:B------:R-:W-:Y:S05]  /*1b20*/  BRA.U !UP0, `(.L_x_141) ;  /* 0x0000000108347547 */ /* 0x000fea000b800000 */
[----:B01----:R-:W0:Y:S01]  /*1b30*/  S2R R6, SR_CgaCtaId ;  /* 0x0000000000067919 */ /* 0x003e220000008800 */
[----:B------:R-:W-:Y:S01]  /*1b40*/  MOV R5, 0x400 ;  /* 0x0000040000057802 */ /* 0x000fe20000000f00 */
[----:B------:R-:W-:-:S03]  /*1b50*/  IMAD R4, R3, R0, RZ ;  /* 0x0000000003047224 */ /* 0x000fc600078e02ff */
[----:B0-----:R-:W-:Y:S02]  /*1b60*/  LEA R7, R6, R5, 0x18 ;  /* 0x0000000506077211 */ /* 0x001fe400078ec0ff */
[----:B------:R-:W-:Y:S02]  /*1b70*/  IADD3 R5, PT, PT, R5, 0x2000, RZ ;  /* 0x0000200005057810 */ /* 0x000fe40007ffe0ff */
[----:B------:R-:W-:Y:S02]  /*1b80*/  LEA R7, R4, R7, 0x2 ;  /* 0x0000000704077211 */ /* 0x000fe400078e10ff */
[----:B------:R-:W-:-:S03]  /*1b90*/  LEA R6, R6, R5, 0x18 ;  /* 0x0000000506067211 */ /* 0x000fc600078ec0ff */
[----:B------:R-:W0:Y:S01]  /*1ba0*/  LDS R4, [R7] ;  /* 0x0000000007047984 */ /* 0x000e220000000800 */
[C---:B------:R-:W-:Y:S02]  /*1bb0*/  LEA R6, R3.reuse, R6, 0x2 ;  /* 0x0000000603067211 */ /* 0x040fe400078e10ff */
[----:B------:R-:W-:-:S03]  /*1bc0*/  IADD3 R3, PT, PT, R3, 0x2, RZ ;  /* 0x0000000203037810 */ /* 0x000fc60007ffe0ff */
[----:B0-----:R-:W-:Y:S04]  /*1bd0*/  STS [R6], R4 ;  /* 0x0000000406007388 */ /* 0x001fe80000000800 */
[----:B------:R-:W0:Y:S04]  /*1be0*/  LDS R5, [R7+UR47] ;  /* 0x0000002f07057984 */ /* 0x000e280008000800 */
[----:B0-----:R2:W-:Y:S02]  /*1bf0*/  STS [R6+0x4], R5 ;  /* 0x0000040506007388 */ /* 0x0015e40000000800 */
.L_x_141:
[----:B------:R-:W-:Y:S05]  /*1c00*/  BRA.U !UP1, `(.L_x_107) ;  /* 0x0000000109287547 */ /* 0x000fea000b800000 */
[----:B--2---:R-:W0:Y:S01]  /*1c10*/  S2R R5, SR_CgaCtaId ;  /* 0x0000000000057919 */ /* 0x004e220000008800 */
[----:B------:R-:W-:Y:S01]  /*1c20*/  MOV R4, 0x400 ;  /* 0x0000040000047802 */ /* 0x000fe20000000f00 */
[----:B------:R-:W-:-:S03]  /*1c30*/  IMAD R0, R3, R0, RZ ;  /* 0x0000000003007224 */ /* 0x000fc600078e02ff */
[C---:B0-----:R-:W-:Y:S02]  /*1c40*/  LEA R7, R5.reuse, R4, 0x18 ;  /* 0x0000000405077211 */ /* 0x041fe400078ec0ff */
[----:B------:R-:W-:Y:S02]  /*1c50*/  IADD3 R4, PT, PT, R4, 0x2000, RZ ;  /* 0x0000200004047810 */ /* 0x000fe40007ffe0ff */
[----:B------:R-:W-:Y:S02]  /*1c60*/  LEA R0, R0, R7, 0x2 ;  /* 0x0000000700007211 */ /* 0x000fe400078e10ff */
[----:B------:R-:W-:-:S04]  /*1c70*/  LEA R4, R5, R4, 0x18 ;  /* 0x0000000405047211 */ /* 0x000fc800078ec0ff */
[----:B------:R-:W0:Y:S01]  /*1c80*/  LDS R0, [R0] ;  /* 0x0000000000007984 */ /* 0x000e220000000800 */
[----:B------:R-:W-:-:S05]  /*1c90*/  LEA R3, R3, R4, 0x2 ;  /* 0x0000000403037211 */ /* 0x000fca00078e10ff */
[----:B0-----:R3:W-:Y:S02]  /*1ca0*/  STS [R3], R0 ;  /* 0x0000000003007388 */ /* 0x0017e40000000800 */
.L_x_107:
[----:B------:R-:W-:-:S09]  /*1cb0*/  UISETP.NE.AND UP0, UPT, UR63, URZ, UPT ;  /* 0x000000ff3f00728c */ /* 0x000fd2000bf05270 */
[----:B------:R-:W-:Y:S05]  /*1cc0*/  BRA.U !UP0, `(.L_x_142) ;  /* 0x0000000908207547 */ /* 0x000fea000b800000 */
[----:B------:R-:W-:Y:S01]  /*1cd0*/  BSSY.RECONVERGENT B0, `(.L_x_142) ;  /* 0x0000087000007945 */ /* 0x000fe20003800200 */
[----:B---3--:R-:W-:-:S07]  /*1ce0*/  MOV R0, RZ ;  /* 0x000000ff00007202 */ /* 0x008fce0000000f00 */
.L_x_148:
[----:B---3--:R-:W3:Y:S01]  /*1cf0*/  S2R R3, SR_CgaCtaId ;  /* 0x0000000000037919 */ /* 0x008ee20000008800 */
[----:B------:R-:W-:Y:S01]  /*1d00*/  MOV R4, 0x400 ;  /* 0x0000040000047802 */ /* 0x000fe20000000f00 */
[----:B------:R-:W4:Y:S01]  /*1d10*/  LDCU UR4, c[0x0][0x3b0] ;  /* 0x00007600ff0477ac */ /* 0x000f220008000800 */
[----:B0-----:R-:W-:Y:S02]  /*1d20*/  HFMA2 R7, -RZ, RZ, 0, 0 ;  /* 0x00000000ff077431 */ /* 0x001fe400000001ff */
[----:B-12---:R-:W-:Y:S01]  /*1d30*/  IADD3 R6, PT, PT, R4, 0x2000, RZ ;  /* 0x0000200004067810 */ /* 0x006fe20007ffe0ff */
[----:B------:R-:W-:-:S03]  /*1d40*/  UISETP.GE.U32.AND UP0, UPT, UR59, 0x3, UPT ;  /* 0x000000033b00788c */ /* 0x000fc6000bf06070 */
[----:B---3--:R-:W-:Y:S02]  /*1d50*/  LEA R5, R3, R6, 0x18 ;  /* 0x0000000603057211 */ /* 0x008fe400078ec0ff */
[----:B------:R-:W-:Y:S02]  /*1d60*/  MOV R6, R0 ;  /* 0x0000000000067202 */ /* 0x000fe40000000f00 */
[C---:B------:R-:W-:Y:S02]  /*1d70*/  LEA R5, R0.reuse, R5, 0x2 ;  /* 0x0000000500057211 */ /* 0x040fe400078e10ff */
[----:B------:R-:W-:-:S04]  /*1d80*/  IADD3 R0, PT, PT, R0, 0x1, RZ ;  /* 0x0000000100007810 */ /* 0x000fc80007ffe0ff */
[----:B------:R-:W0:Y:S01]  /*1d90*/  LDS R5, [R5] ;  /* 0x0000000005057984 */ /* 0x000e220000000800 */
[----:B----4-:R-:W-:Y:S01]  /*1da0*/  ISETP.NE.AND P1, PT, R0, UR4, PT ;  /* 0x0000000400007c0c */ /* 0x010fe2000bf25270 */
[----:B------:R-:W-:-:S12]  /*1db0*/  BRA.U !UP0, `(.L_x_143) ;  /* 0x0000000108f07547 */ /* 0x000fd8000b800000 */
[----:B------:R-:W-:Y:S01]  /*1dc0*/  IADD3 R8, PT, PT, R4, 0x1000, RZ ;  /* 0x0000100004087810 */ /* 0x000fe20007ffe0ff */
[----:B------:R-:W-:Y:S01]  /*1dd0*/  BSSY.RECONVERGENT B1, `(.L_x_144) ;  /* 0x0000039000017945 */ /* 0x000fe20003800200 */
[----:B------:R-:W-:Y:S02]  /*1de0*/  MOV R9, RZ ;  /* 0x000000ff00097202 */ /* 0x000fe40000000f00 */
[C---:B------:R-:W-:Y:S02]  /*1df0*/  LEA R7, R3.reuse, R4, 0x18 ;  /* 0x0000000403077211 */ /* 0x040fe400078ec0ff */
[----:B------:R-:W-:-:S07]  /*1e00*/  LEA R8, R3, R8, 0x18 ;  /* 0x0000000803087211 */ /* 0x000fce00078ec0ff */
.L_x_145:
[----:B-1----:R-:W1:Y:S01]  /*1e10*/  LDCU UR4, c[0x0][0x3b4] ;  /* 0x00007680ff0477ac */ /* 0x002e620008000800 */
[----:B------:R-:W-:Y:S01]  /*1e20*/  MOV R10, 0x3bbb989d ;  /* 0x3bbb989d000a7802 */ /* 0x000fe20000000f00 */
[----:B-1----:R-:W-:Y:S01]  /*1e30*/  IMAD R13, R6, UR4, R9 ;  /* 0x00000004060d7c24 */ /* 0x002fe2000f8e0209 */
[----:B------:R-:W-:-:S04]  /*1e40*/  IADD3 R9, PT, PT, R9, 0x4, RZ ;  /* 0x0000000409097810 */ /* 0x000fc80007ffe0ff */
[C---:B------:R-:W-:Y:S02]  /*1e50*/  LEA R11, R13.reuse, R7, 0x2 ;  /* 0x000000070d0b7211 */ /* 0x040fe400078e10ff */
[----:B------:R-:W-:Y:S02]  /*1e60*/  LEA R13, R13, R8, 0x2 ;  /* 0x000000080d0d7211 */ /* 0x000fe400078e10ff */
[----:B------:R-:W-:Y:S01]  /*1e70*/  ISETP.NE.AND P0, PT, R9, UR50, PT ;  /* 0x0000003209007c0c */ /* 0x000fe2000bf05270 */
[----:B------:R-:W0:Y:S02]  /*1e80*/  LDS R12, [R11] ;  /* 0x000000000b0c7984 */ /* 0x000e240000000800 */
[----:B0-----:R-:W-:Y:S01]  /*1e90*/  FADD R15, -R5, R12 ;  /* 0x0000000c050f7221 */ /* 0x001fe20000000100 */
[----:B------:R-:W-:-:S03]  /*1ea0*/  HFMA2 R12, -RZ, RZ, 3.7421875, 0 ;  /* 0x437c0000ff0c7431 */ /* 0x000fc600000001ff */
[----:B------:R-:W-:-:S04]  /*1eb0*/  FFMA.SAT R17, R15, R10, 0.5 ;  /* 0x3f0000000f117423 */ /* 0x000fc8000000200a */
[----:B------:R-:W-:-:S04]  /*1ec0*/  FFMA.RM R17, R17, R12, 12582913 ;  /* 0x4b40000111117423 */ /* 0x000fc8000000400c */
[C---:B------:R-:W-:Y:S01]  /*1ed0*/  FADD R14, R17.reuse, -12583039 ;  /* 0xcb40007f110e7421 */ /* 0x040fe20000000000 */
[----:B------:R-:W-:-:S03]  /*1ee0*/  SHF.L.U32 R17, R17, 0x17, RZ ;  /* 0x0000001711117819 */ /* 0x000fc600000006ff */
[----:B------:R-:W-:-:S04]  /*1ef0*/  FFMA R14, R15, 1.4426950216293334961, -R14 ;  /* 0x3fb8aa3b0f0e7823 */ /* 0x000fc8000000080e */
[----:B------:R-:W-:-:S06]  /*1f00*/  FFMA R14, R15, 1.925963033500011079e-08, R14 ;  /* 0x32a570600f0e7823 */ /* 0x000fcc000000000e */
[----:B------:R-:W0:Y:S02]  /*1f10*/  MUFU.EX2 R14, R14 ;  /* 0x0000000e000e7308 */ /* 0x000e240000000800 */
[----:B0-----:R-:W-:-:S05]  /*1f20*/  FMUL R16, R17, R14 ;  /* 0x0000000e11107220 */ /* 0x001fca0000400000 */
[----:B------:R-:W-:Y:S04]  /*1f30*/  STS [R13], R16 ;  /* 0x000000100d007388 */ /* 0x000fe80000000800 */
[----:B------:R-:W0:Y:S02]  /*1f40*/  LDS R18, [R11+0x4] ;  /* 0x000004000b127984 */ /* 0x000e240000000800 */
[----:B0-----:R-:W-:-:S04]  /*1f50*/  FADD R15, -R5, R18 ;  /* 0x00000012050f7221 */ /* 0x001fc80000000100 */
        /* <DEDUP_REMOVED lines=8> */
[----:B------:R-:W-:Y:S04]  /*1fe0*/  STS [R13+0x4], R14 ;  /* 0x0000040e0d007388 */ /* 0x000fe80000000800 */
        /* <DEDUP_REMOVED lines=21> */
[----:B------:R1:W-:Y:S01]  /*2140*/  STS [R13+0xc], R12 ;  /* 0x00000c0c0d007388 */ /* 0x0003e20000000800 */
[----:B------:R-:W-:Y:S05]  /*2150*/  @P0 BRA `(.L_x_145) ;  /* 0xfffffffc002c0947 */ /* 0x000fea000383ffff */
[----:B------:R-:W-:Y:S05]  /*2160*/  BSYNC.RECONVERGENT B1 ;  /* 0x0000000000017941 */ /* 0x000fea0003800200 */
.L_x_144:
[----:B------:R-:W-:-:S07]  /*2170*/  MOV R7, UR50 ;  /* 0x0000003200077c02 */ /* 0x000fce0008000f00 */
.L_x_143:
[----:B------:R-:W-:-:S09]  /*2180*/  UISETP.NE.AND UP0, UPT, UR57, URZ, UPT ;  /* 0x000000ff3900728c */ /* 0x000fd2000bf05270 */
[----:B------:R-:W-:Y:S05]  /*2190*/  BRA.U !UP0, `(.L_x_146) ;  /* 0x0000000108e47547 */ /* 0x000fea000b800000 */
[----:B------:R-:W-:Y:S02]  /*21a0*/  UIADD3 UR4, UPT, UPT, UR57, -0x1, URZ ;  /* 0xffffffff39047890 */ /* 0x000fe4000fffe0ff */
[----:B------:R-:W-:Y:S02]  /*21b0*/  UISETP.NE.AND UP1, UPT, UR54, URZ, UPT ;  /* 0x000000ff3600728c */ /* 0x000fe4000bf25270 */
[----:B------:R-:W-:-:S09]  /*21c0*/  UISETP.NE.AND UP0, UPT, UR4, URZ, UPT ;  /* 0x000000ff0400728c */ /* 0x000fd2000bf05270 */
[----:B------:R-:W-:Y:S05]  /*21d0*/  BRA.U !UP0, `(.L_x_147) ;  /* 0x0000000108807547 */ /* 0x000fea000b800000 */
[----:B------:R-:W2:Y:S01]  /*21e0*/  LDCU UR4, c[0x0][0x3b4] ;  /* 0x00007680ff0477ac */ /* 0x000ea20008000800 */
[----:B------:R-:W-:Y:S01]  /*21f0*/  LEA R9, R3, R4, 0x18 ;  /* 0x0000000403097211 */ /* 0x000fe200078ec0ff */
[----:B-1----:R-:W-:Y:S01]  /*2200*/  HFMA2 R12, -RZ, RZ, 3.7421875, 0 ;  /* 0x437c0000ff0c7431 */ /* 0x002fe200000001ff */
[----:B------:R-:W-:Y:S02]  /*2210*/  MOV R17, 0x3bbb989d ;  /* 0x3bbb989d00117802 */ /* 0x000fe40000000f00 */
[----:B------:R-:W-:-:S04]  /*2220*/  IADD3 R14, PT, PT, R4, 0x1000, RZ ;  /* 0x00001000040e7810 */ /* 0x000fc80007ffe0ff */
[----:B------:R-:W-:Y:S01]  /*2230*/  LEA R15, R3, R14, 0x18 ;  /* 0x0000000e030f7211 */ /* 0x000fe200078ec0ff */
[----:B--2---:R-:W-:Y:S01]  /*2240*/  IMAD R8, R6, UR4, R7 ;  /* 0x0000000406087c24 */ /* 0x004fe2000f8e0207 */
[----:B------:R-:W-:-:S04]  /*2250*/  IADD3 R7, PT, PT, R7, 0x2, RZ ;  /* 0x0000000207077810 */ /* 0x000fc80007ffe0ff */
[C---:B------:R-:W-:Y:S02]  /*2260*/  LEA R9, R8.reuse, R9, 0x2 ;  /* 0x0000000908097211 */ /* 0x040fe400078e10ff */
[----:B------:R-:W-:-:S03]  /*2270*/  LEA R15, R8, R15, 0x2 ;  /* 0x0000000f080f7211 */ /* 0x000fc600078e10ff */
[----:B------:R-:W0:Y:S02]  /*2280*/  LDS R10, [R9] ;  /* 0x00000000090a7984 */ /* 0x000e240000000800 */
[----:B0-----:R-:W-:-:S04]  /*2290*/  FADD R10, -R5, R10 ;  /* 0x0000000a050a7221 */ /* 0x001fc80000000100 */
        /* <DEDUP_REMOVED lines=19> */
[----:B------:R2:W-:Y:S02]  /*23d0*/  STS [R15+0x4], R8 ;  /* 0x000004080f007388 */ /* 0x0005e40000000800 */
.L_x_147:
[----:B------:R-:W-:Y:S05]  /*23e0*/  BRA.U !UP1, `(.L_x_146) ;  /* 0x0000000109507547 */ /* 0x000fea000b800000 */
[----:B------:R-:W3:Y:S01]  /*23f0*/  LDCU UR4, c[0x0][0x3b4] ;  /* 0x00007680ff0477ac */ /* 0x000ee20008000800 */
[----:B------:R-:W-:Y:S01]  /*2400*/  HFMA2 R9, -RZ, RZ, 3.7421875, 0 ;  /* 0x437c0000ff097431 */ /* 0x000fe200000001ff */
[----:B--2---:R-:W-:Y:S01]  /*2410*/  MOV R8, 0x3bbb989d ;  /* 0x3bbb989d00087802 */ /* 0x004fe20000000f00 */
[----:B---3--:R-:W-:Y:S01]  /*2420*/  IMAD R7, R6, UR4, R7 ;  /* 0x0000000406077c24 */ /* 0x008fe2000f8e0207 */
[----:B------:R-:W-:Y:S02]  /*2430*/  LEA R6, R3, R4, 0x18 ;  /* 0x0000000403067211 */ /* 0x000fe400078ec0ff */
[----:B------:R-:W-:Y:S02]  /*2440*/  IADD3 R4, PT, PT, R4, 0x1000, RZ ;  /* 0x0000100004047810 */ /* 0x000fe40007ffe0ff */
[----:B------:R-:W-:Y:S02]  /*2450*/  LEA R6, R7, R6, 0x2 ;  /* 0x0000000607067211 */ /* 0x000fe400078e10ff */
[----:B------:R-:W-:-:S04]  /*2460*/  LEA R4, R3, R4, 0x18 ;  /* 0x0000000403047211 */ /* 0x000fc800078ec0ff */
[----:B------:R-:W0:Y:S01]  /*2470*/  LDS R6, [R6] ;  /* 0x0000000006067984 */ /* 0x000e220000000800 */
[----:B------:R-:W-:Y:S01]  /*2480*/  LEA R4, R7, R4, 0x2 ;  /* 0x0000000407047211 */ /* 0x000fe200078e10ff */
        /* <DEDUP_REMOVED lines=9> */
[----:B------:R3:W-:Y:S02]  /*2520*/  STS [R4], R5 ;  /* 0x0000000504007388 */ /* 0x0007e40000000800 */
.L_x_146:
[----:B------:R-:W-:Y:S05]  /*2530*/  @P1 BRA `(.L_x_148) ;  /* 0xfffffff400ec1947 */ /* 0x000fea000383ffff */
[----:B------:R-:W-:Y:S05]  /*2540*/  BSYNC.RECONVERGENT B0 ;  /* 0x0000000000007941 */ /* 0x000fea0003800200 */
.L_x_142:
[----:B------:R-:W-:-:S13]  /*2550*/  ISETP.GE.AND P0, PT, R24, 0x1, PT ;  /* 0x000000011800780c */ /* 0x000fda0003f06270 */
[----:B------:R-:W-:Y:S05]  /*2560*/  @!P0 BRA `(.L_x_149) ;  /* 0x0000000c000c8947 */ /* 0x000fea0003800000 */
[----:B------:R-:W4:Y:S02]  /*2570*/  LDCU UR4, c[0x0][0x3b4] ;  /* 0x00007680ff0477ac */ /* 0x000f240008000800 */
[----:B----4-:R-:W-:-:S09]  /*2580*/  UISETP.GE.AND UP0, UPT, UR4, 0x1, UPT ;  /* 0x000000010400788c */ /* 0x010fd2000bf06270 */
[----:B------:R-:W-:Y:S05]  /*2590*/  BRA.U !UP0, `(.L_x_150) ;  /* 0x0000000908107547 */ /* 0x000fea000b800000 */
[----:B------:R-:W-:Y:S01]  /*25a0*/  BSSY.RECONVERGENT B0, `(.L_x_151) ;  /* 0x0000082000007945 */ /* 0x000fe20003800200 */
[----:B---3--:R-:W-:-:S07]  /*25b0*/  MOV R0, RZ ;  /* 0x000000ff00007202 */ /* 0x008fce0000000f00 */
.L_x_158:
[----:B------:R-:W-:Y:S01]  /*25c0*/  UISETP.GE.U32.AND UP0, UPT, UR59, 0xf, UPT ;  /* 0x0000000f3b00788c */ /* 0x000fe2000bf06070 */
[----:B------:R-:W-:Y:S01]  /*25d0*/  HFMA2 R3, -RZ, RZ, 0, 0 ;  /* 0x00000000ff037431 */ /* 0x000fe200000001ff */
[----:B0-2---:R-:W-:-:S07]  /*25e0*/  MOV R5, RZ ;  /* 0x000000ff00057202 */ /* 0x005fce0000000f00 */
[----:B------:R-:W-:Y:S05]  /*25f0*/  BRA.U !UP0, `(.L_x_152) ;  /* 0x0000000108bc7547 */ /* 0x000fea000b800000 */
[----:B------:R-:W0:Y:S01]  /*2600*/  S2R R7, SR_CgaCtaId ;  /* 0x0000000000077919 */ /* 0x000e220000008800 */
[----:B------:R-:W-:Y:S01]  /*2610*/  MOV R3, 0x400 ;  /* 0x0000040000037802 */ /* 0x000fe20000000f00 */
[----:B------:R-:W-:Y:S01]  /*2620*/  BSSY.RECONVERGENT B1, `(.L_x_153) ;  /* 0x000002b000017945 */ /* 0x000fe20003800200 */
[----:B------:R-:W-:Y:S02]  /*2630*/  MOV R5, RZ ;  /* 0x000000ff00057202 */ /* 0x000fe40000000f00 */
[----:B------:R-:W-:Y:S02]  /*2640*/  IADD3 R4, PT, PT, R3, 0x1000, RZ ;  /* 0x0000100003047810 */ /* 0x000fe40007ffe0ff */
[----:B------:R-:W-:Y:S02]  /*2650*/  MOV R3, RZ ;  /* 0x000000ff00037202 */ /* 0x000fe40000000f00 */
[----:B0-----:R-:W-:-:S07]  /*2660*/  LEA R4, R7, R4, 0x18 ;  /* 0x0000000407047211 */ /* 0x001fce00078ec0ff */
.L_x_154:
[----:B------:R-:W0:Y:S02]  /*2670*/  LDCU UR4, c[0x0][0x3b4] ;  /* 0x00007680ff0477ac */ /* 0x000e240008000800 */
[----:B0-----:R-:W-:Y:S01]  /*2680*/  IMAD R7, R0, UR4, R3 ;  /* 0x0000000400077c24 */ /* 0x001fe2000f8e0203 */
[----:B------:R-:W-:-:S04]  /*2690*/  IADD3 R3, PT, PT, R3, 0x10, RZ ;  /* 0x0000001003037810 */ /* 0x000fc80007ffe0ff */
[----:B------:R-:W-:Y:S02]  /*26a0*/  LEA R7, R7, R4, 0x2 ;  /* 0x0000000407077211 */ /* 0x000fe400078e10ff */
[----:B------:R-:W-:-:S03]  /*26b0*/  ISETP.NE.AND P0, PT, R3, UR51, PT ;  /* 0x0000003303007c0c */ /* 0x000fc6000bf05270 */
[----:B-1----:R-:W0:Y:S04]  /*26c0*/  LDS R6, [R7] ;  /* 0x0000000007067984 */ /* 0x002e280000000800 */
[----:B------:R-:W1:Y:S04]  /*26d0*/  LDS R9, [R7+0x4] ;  /* 0x0000040007097984 */ /* 0x000e680000000800 */
[----:B------:R-:W2:Y:S04]  /*26e0*/  LDS R11, [R7+0x8] ;  /* 0x00000800070b7984 */ /* 0x000ea80000000800 */
[----:B------:R-:W3:Y:S04]  /*26f0*/  LDS R13, [R7+0xc] ;  /* 0x00000c00070d7984 */ /* 0x000ee80000000800 */
[----:B------:R-:W4:Y:S04]  /*2700*/  LDS R15, [R7+0x10] ;  /* 0x00001000070f7984 */ /* 0x000f280000000800 */
[----:B------:R-:W5:Y:S04]  /*2710*/  LDS R17, [R7+0x14] ;  /* 0x0000140007117984 */ /* 0x000f680000000800 */
[----:B------:R-:W5:Y:S04]  /*2720*/  LDS R19, [R7+0x18] ;  /* 0x0000180007137984 */ /* 0x000f680000000800 */
[----:B------:R-:W5:Y:S04]  /*2730*/  LDS R21, [R7+0x1c] ;  /* 0x00001c0007157984 */ /* 0x000f680000000800 */
[----:B------:R-:W5:Y:S04]  /*2740*/  LDS R23, [R7+0x20] ;  /* 0x0000200007177984 */ /* 0x000f680000000800 */
[----:B------:R-:W5:Y:S01]  /*2750*/  LDS R25, [R7+0x24] ;  /* 0x0000240007197984 */ /* 0x000f620000000800 */
[----:B0-----:R-:W-:-:S03]  /*2760*/  FADD R6, R6, R5 ;  /* 0x0000000506067221 */ /* 0x001fc60000000000 */
[----:B------:R-:W-:Y:S01]  /*2770*/  LDS R8, [R7+0x2c] ;  /* 0x00002c0007087984 */ /* 0x000fe20000000800 */
[----:B-1----:R-:W-:-:S03]  /*2780*/  FADD R6, R6, R9 ;  /* 0x0000000906067221 */ /* 0x002fc60000000000 */
[----:B------:R-:W0:Y:S01]  /*2790*/  LDS R5, [R7+0x28] ;  /* 0x0000280007057984 */ /* 0x000e220000000800 */
[----:B--2---:R-:W-:-:S03]  /*27a0*/  FADD R6, R6, R11 ;  /* 0x0000000b06067221 */ /* 0x004fc60000000000 */
[----:B------:R-:W1:Y:S01]  /*27b0*/  LDS R10, [R7+0x30] ;  /* 0x00003000070a7984 */ /* 0x000e620000000800 */
[----:B---3--:R-:W-:-:S03]  /*27c0*/  FADD R6, R6, R13 ;  /* 0x0000000d06067221 */ /* 0x008fc60000000000 */
[----:B------:R-:W2:Y:S01]  /*27d0*/  LDS R12, [R7+0x34] ;  /* 0x00003400070c7984 */ /* 0x000ea20000000800 */
[----:B----4-:R-:W-:-:S03]  /*27e0*/  FADD R6, R6, R15 ;  /* 0x0000000f06067221 */ /* 0x010fc60000000000 */
[----:B------:R-:W3:Y:S01]  /*27f0*/  LDS R14, [R7+0x38] ;  /* 0x00003800070e7984 */ /* 0x000ee20000000800 */
[----:B-----5:R-:W-:-:S03]  /*2800*/  FADD R6, R6, R17 ;  /* 0x0000001106067221 */ /* 0x020fc60000000000 */
[----:B------:R-:W4:Y:S01]  /*2810*/  LDS R16, [R7+0x3c] ;  /* 0x00003c0007107984 */ /* 0x000f220000000800 */
[----:B------:R-:W-:-:S04]  /*2820*/  FADD R6, R6, R19 ;  /* 0x0000001306067221 */ /* 0x000fc80000000000 */
[----:B------:R-:W-:-:S04]  /*2830*/  FADD R6, R6, R21 ;  /* 0x0000001506067221 */ /* 0x000fc80000000000 */
[----:B------:R-:W-:-:S04]  /*2840*/  FADD R6, R6, R23 ;  /* 0x0000001706067221 */ /* 0x000fc80000000000 */
[----:B------:R-:W-:-:S04]  /*2850*/  FADD R6, R6, R25 ;  /* 0x0000001906067221 */ /* 0x000fc80000000000 */
[----:B0-----:R-:W-:-:S04]  /*2860*/  FADD R5, R6, R5 ;  /* 0x0000000506057221 */ /* 0x001fc80000000000 */
[----:B------:R-:W-:-:S04]  /*2870*/  FADD R5, R5, R8 ;  /* 0x0000000805057221 */ /* 0x000fc80000000000 */
[----:B-1----:R-:W-:-:S04]  /*2880*/  FADD R5, R5, R10 ;  /* 0x0000000a05057221 */ /* 0x002fc80000000000 */
[----:B--2---:R-:W-:-:S04]  /*2890*/  FADD R5, R5, R12 ;  /* 0x0000000c05057221 */ /* 0x004fc80000000000 */
[----:B---3--:R-:W-:-:S04]  /*28a0*/  FADD R5, R5, R14 ;  /* 0x0000000e05057221 */ /* 0x008fc80000000000 */
[----:B----4-:R-:W-:Y:S01]  /*28b0*/  FADD R5, R5, R16 ;  /* 0x0000001005057221 */ /* 0x010fe20000000000 */
[----:B------:R-:W-:Y:S06]  /*28c0*/  @P0 BRA `(.L_x_154) ;  /* 0xfffffffc00680947 */ /* 0x000fec000383ffff */
[----:B------:R-:W-:Y:S05]  /*28d0*/  BSYNC.RECONVERGENT B1 ;  /* 0x0000000000017941 */ /* 0x000fea0003800200 */
.L_x_153:
[----:B------:R-:W-:-:S07]  /*28e0*/  MOV R3, UR51 ;  /* 0x0000003300037c02 */ /* 0x000fce0008000f00 */
.L_x_152:
[----:B------:R-:W-:-:S09]  /*28f0*/  UISETP.NE.AND UP0, UPT, UR56, URZ, UPT ;  /* 0x000000ff3800728c */ /* 0x000fd2000bf05270 */
[----:B------:R-:W-:Y:S05]  /*2900*/  BRA.U !UP0, `(.L_x_155) ;  /* 0x0000000508047547 */ /* 0x000fea000b800000 */
[----:B------:R-:W-:Y:S02]  /*2910*/  UISETP.GE.U32.AND UP0, UPT, UR39, 0x7, UPT ;  /* 0x000000072700788c */ /* 0x000fe4000bf06070 */
[----:B------:R-:W-:-:S07]  /*2920*/  UISETP.NE.AND UP1, UPT, UR58, URZ, UPT ;  /* 0x000000ff3a00728c */ /* 0x000fce000bf25270 */
[----:B------:R-:W-:Y:S05]  /*2930*/  BRA.U !UP0, `(.L_x_156) ;  /* 0x0000000108607547 */ /* 0x000fea000b800000 */
[----:B------:R-:W0:Y:S01]  /*2940*/  S2UR UR5, SR_CgaCtaId ;  /* 0x00000000000579c3 */ /* 0x000e220000008800 */
[----:B------:R-:W2:Y:S01]  /*2950*/  LDCU UR6, c[0x0][0x3b4] ;  /* 0x00007680ff0677ac */ /* 0x000ea20008000800 */
[----:B------:R-:W-:Y:S02]  /*2960*/  UMOV UR4, 0x400 ;  /* 0x0000040000047882 */ /* 0x000fe40000000000 */
[----:B------:R-:W-:Y:S01]  /*2970*/  UIADD3 UR4, UPT, UPT, UR4, 0x1000, URZ ;  /* 0x0000100004047890 */ /* 0x000fe2000fffe0ff */
[----:B--2---:R-:W-:Y:S01]  /*2980*/  IMAD R4, R0, UR6, R3 ;  /* 0x0000000600047c24 */ /* 0x004fe2000f8e0203 */
[----:B------:R-:W-:Y:S02]  /*2990*/  IADD3 R3, PT, PT, R3, 0x8, RZ ;  /* 0x0000000803037810 */ /* 0x000fe40007ffe0ff */
[----:B0-----:R-:W-:-:S06]  /*29a0*/  ULEA UR4, UR5, UR4, 0x18 ;  /* 0x0000000405047291 */ /* 0x001fcc000f8ec0ff */
[----:B------:R-:W-:-:S05]  /*29b0*/  LEA R4, R4, UR4, 0x2 ;  /* 0x0000000404047c11 */ /* 0x000fca000f8e10ff */
[----:B-1----:R-:W0:Y:S04]  /*29c0*/  LDS R6, [R4] ;  /* 0x0000000004067984 */ /* 0x002e280000000800 */
[----:B------:R-:W1:Y:S04]  /*29d0*/  LDS R7, [R4+0x4] ;  /* 0x0000040004077984 */ /* 0x000e680000000800 */
[----:B------:R-:W2:Y:S04]  /*29e0*/  LDS R9, [R4+0x8] ;  /* 0x0000080004097984 */ /* 0x000ea80000000800 */
[----:B------:R-:W3:Y:S04]  /*29f0*/  LDS R11, [R4+0xc] ;  /* 0x00000c00040b7984 */ /* 0x000ee80000000800 */
[----:B------:R-:W4:Y:S04]  /*2a00*/  LDS R13, [R4+0x10] ;  /* 0x00001000040d7984 */ /* 0x000f280000000800 */
[----:B------:R-:W5:Y:S04]  /*2a10*/  LDS R15, [R4+0x14] ;  /* 0x00001400040f7984 */ /* 0x000f680000000800 */
[----:B------:R-:W5:Y:S04]  /*2a20*/  LDS R17, [R4+0x18] ;  /* 0x0000180004117984 */ /* 0x000f680000000800 */
[----:B------:R-:W5:Y:S01]  /*2a30*/  LDS R19, [R4+0x1c] ;  /* 0x00001c0004137984 */ /* 0x000f620000000800 */
[----:B0-----:R-:W-:-:S04]  /*2a40*/  FADD R6, R5, R6 ;  /* 0x0000000605067221 */ /* 0x001fc80000000000 */
[----:B-1----:R-:W-:-:S04]  /*2a50*/  FADD R6, R6, R7 ;  /* 0x0000000706067221 */ /* 0x002fc80000000000 */
[----:B--2---:R-:W-:-:S04]  /*2a60*/  FADD R6, R6, R9 ;  /* 0x0000000906067221 */ /* 0x004fc80000000000 */
[----:B---3--:R-:W-:-:S04]  /*2a70*/  FADD R6, R6, R11 ;  /* 0x0000000b06067221 */ /* 0x008fc80000000000 */
[----:B----4-:R-:W-:-:S04]  /*2a80*/  FADD R6, R6, R13 ;  /* 0x0000000d06067221 */ /* 0x010fc80000000000 */
[----:B-----5:R-:W-:-:S04]  /*2a90*/  FADD R6, R6, R15 ;  /* 0x0000000f06067221 */ /* 0x020fc80000000000 */
[----:B------:R-:W-:-:S04]  /*2aa0*/  FADD R6, R6, R17 ;  /* 0x0000001106067221 */ /* 0x000fc80000000000 */
[----:B------:R-:W-:-:S07]  /*2ab0*/  FADD R5, R6, R19 ;  /* 0x0000001306057221 */ /* 0x000fce0000000000 */
.L_x_156:
        /* <DEDUP_REMOVED lines=15> */
[----:B------:R-:W3:Y:S01]  /*2bb0*/  LDS R11, [R4+0xc] ;  /* 0x00000c00040b7984 */ /* 0x000ee20000000800 */
[----:B0-----:R-:W-:-:S04]  /*2bc0*/  FADD R6, R5, R6 ;  /* 0x0000000605067221 */ /* 0x001fc80000000000 */
[----:B-1----:R-:W-:-:S04]  /*2bd0*/  FADD R6, R6, R7 ;  /* 0x0000000706067221 */ /* 0x002fc80000000000 */
[----:B--2---:R-:W-:-:S04]  /*2be0*/  FADD R6, R6, R9 ;  /* 0x0000000906067221 */ /* 0x004fc80000000000 */
[----:B---3--:R-:W-:-:S07]  /*2bf0*/  FADD R5, R6, R11 ;  /* 0x0000000b06057221 */ /* 0x008fce0000000000 */
.L_x_157:
[----:B------:R-:W-:Y:S05]  /*2c00*/  BRA.U !UP1, `(.L_x_155) ;  /* 0x0000000109447547 */ /* 0x000fea000b800000 */
[----:B------:R-:W0:Y:S01]  /*2c10*/  S2UR UR5, SR_CgaCtaId ;  /* 0x00000000000579c3 */ /* 0x000e220000008800 */
[----:B------:R-:W2:Y:S01]  /*2c20*/  LDCU UR6, c[0x0][0x3b4] ;  /* 0x00007680ff0677ac */ /* 0x000ea20008000800 */
[----:B------:R-:W-:Y:S01]  /*2c30*/  UMOV UR4, 0x400 ;  /* 0x0000040000047882 */ /* 0x000fe20000000000 */
[----:B------:R-:W-:Y:S02]  /*2c40*/  UISETP.NE.AND UP0, UPT, UR57, 0x1, UPT ;  /* 0x000000013900788c */ /* 0x000fe4000bf05270 */
[----:B------:R-:W-:Y:S01]  /*2c50*/  UIADD3 UR4, UPT, UPT, UR4, 0x1000, URZ ;  /* 0x0000100004047890 */ /* 0x000fe2000fffe0ff */
[----:B--2---:R-:W-:-:S03]  /*2c60*/  IMAD R3, R0, UR6, R3 ;  /* 0x0000000600037c24 */ /* 0x004fc6000f8e0203 */
[----:B0-----:R-:W-:-:S06]  /*2c70*/  ULEA UR4, UR5, UR4, 0x18 ;  /* 0x0000000405047291 */ /* 0x001fcc000f8ec0ff */
[----:B------:R-:W-:-:S05]  /*2c80*/  LEA R3, R3, UR4, 0x2 ;  /* 0x0000000403037c11 */ /* 0x000fca000f8e10ff */
[----:B------:R-:W0:Y:S02]  /*2c90*/  LDS R4, [R3] ;  /* 0x0000000003047984 */ /* 0x000e240000000800 */
[----:B0-----:R-:W-:Y:S01]  /*2ca0*/  FADD R5, R5, R4 ;  /* 0x0000000405057221 */ /* 0x001fe20000000000 */
[----:B------:R-:W-:Y:S06]  /*2cb0*/  BRA.U !UP0, `(.L_x_155) ;  /* 0x0000000108187547 */ /* 0x000fec000b800000 */
[----:B------:R-:W-:Y:S01]  /*2cc0*/  UISETP.NE.AND UP0, UPT, UR57, 0x2, UPT ;  /* 0x000000023900788c */ /* 0x000fe2000bf05270 */
[----:B------:R-:W0:Y:S05]  /*2cd0*/  LDS R4, [R3+0x4] ;  /* 0x0000040003047984 */ /* 0x000e2a0000000800 */
[----:B------:R-:W-:-:S13]  /*2ce0*/  PLOP3.LUT P0, PT, PT, PT, UP0, 0x80, 0x8 ;  /* 0x000000000008781c */ /* 0x000fda0003f0f008 */
[----:B-1----:R-:W1:Y:S01]  /*2cf0*/  @P0 LDS R6, [R3+0x8] ;  /* 0x0000080003060984 */ /* 0x002e620000000800 */
[----:B0-----:R-:W-:-:S04]  /*2d00*/  FADD R5, R5, R4 ;  /* 0x0000000405057221 */ /* 0x001fc80000000000 */
[----:B-1----:R-:W-:-:S07]  /*2d10*/  @P0 FADD R5, R5, R6 ;  /* 0x0000000605050221 */ /* 0x002fce0000000000 */
.L_x_155:
[----:B------:R-:W0:Y:S01]  /*2d20*/  S2UR UR5, SR_CgaCtaId ;  /* 0x00000000000579c3 */ /* 0x000e220000008800 */
[----:B------:R-:W-:Y:S02]  /*2d30*/  UMOV UR4, 0x400 ;  /* 0x0000040000047882 */ /* 0x000fe40000000000 */
[----:B------:R-:W-:-:S04]  /*2d40*/  UIADD3 UR4, UPT, UPT, UR4, 0x2080, URZ ;  /* 0x0000208004047890 */ /* 0x000fc8000fffe0ff */
[----:B0-----:R-:W-:Y:S01]  /*2d50*/  ULEA UR4, UR5, UR4, 0x18 ;  /* 0x0000000405047291 */ /* 0x001fe2000f8ec0ff */
[----:B------:R-:W0:Y:S05]  /*2d60*/  LDCU UR5, c[0x0][0x3b0] ;  /* 0x00007600ff0577ac */ /* 0x000e2a0008000800 */
[C---:B------:R-:W-:Y:S02]  /*2d70*/  LEA R4, R0.reuse, UR4, 0x2 ;  /* 0x0000000400047c11 */ /* 0x040fe4000f8e10ff */
[----:B------:R-:W-:-:S03]  /*2d80*/  IADD3 R0, PT, PT, R0, 0x1, RZ ;  /* 0x0000000100007810 */ /* 0x000fc60007ffe0ff */
[----:B------:R3:W-:Y:S01]  /*2d90*/  STS [R4], R5 ;  /* 0x0000000504007388 */ /* 0x0007e20000000800 */
[----:B0-----:R-:W-:-:S13]  /*2da0*/  ISETP.NE.AND P0, PT, R0, UR5, PT ;  /* 0x0000000500007c0c */ /* 0x001fda000bf05270 */
[----:B---3--:R-:W-:Y:S05]  /*2db0*/  @P0 BRA `(.L_x_158) ;  /* 0xfffffff800000947 */ /* 0x008fea000383ffff */
[----:B------:R-:W-:Y:S05]  /*2dc0*/  BSYNC.RECONVERGENT B0 ;  /* 0x0000000000007941 */ /* 0x000fea0003800200 */
.L_x_151:
[----:B------:R-:W-:Y:S05]  /*2dd0*/  BRA `(.L_x_149) ;  /* 0x0000000000f07947 */ /* 0x000fea0003800000 */
.L_x_150:
[----:B------:R-:W-:Y:S01]  /*2de0*/  UISETP.GE.U32.AND UP0, UPT, UR62, 0xf, UPT ;  /* 0x0000000f3e00788c */ /* 0x000fe2000bf06070 */
[----:B---3--:R-:W-:-:S08]  /*2df0*/  HFMA2 R0, -RZ, RZ, 0, 0 ;  /* 0x00000000ff007431 */ /* 0x008fd000000001ff */
[----:B------:R-:W-:Y:S05]  /*2e00*/  BRA.U !UP0, `(.L_x_159) ;  /* 0x0000000108407547 */ /* 0x000fea000b800000 */
[----:B------:R-:W0:Y:S01]  /*2e10*/  S2R R4, SR_CgaCtaId ;  /* 0x0000000000047919 */ /* 0x000e220000008800 */
[----:B------:R-:W-:Y:S01]  /*2e20*/  MOV R0, 0x400 ;  /* 0x0000040000007802 */ /* 0x000fe20000000f00 */
[----:B------:R-:W-:Y:S03]  /*2e30*/  BSSY.RECONVERGENT B0, `(.L_x_160) ;  /* 0x000000c000007945 */ /* 0x000fe60003800200 */
[----:B------:R-:W-:Y:S02]  /*2e40*/  IADD3 R3, PT, PT, R0, 0x2080, RZ ;  /* 0x0000208000037810 */ /* 0x000fe40007ffe0ff */
[----:B------:R-:W-:Y:S02]  /*2e50*/  MOV R0, RZ ;  /* 0x000000ff00007202 */ /* 0x000fe40000000f00 */
[----:B0-2---:R-:W-:-:S07]  /*2e60*/  LEA R5, R4, R3, 0x18 ;  /* 0x0000000304057211 */ /* 0x005fce00078ec0ff */
.L_x_161:
[C---:B0-----:R-:W-:Y:S02]  /*2e70*/  LEA R3, R0.reuse, R5, 0x2 ;  /* 0x0000000500037211 */ /* 0x041fe400078e10ff */
[----:B------:R-:W-:-:S03]  /*2e80*/  IADD3 R0, PT, PT, R0, 0x10, RZ ;  /* 0x0000001000007810 */ /* 0x000fc60007ffe0ff */
[----:B------:R0:W-:Y:S01]  /*2e90*/  STS.128 [R3], RZ ;  /* 0x000000ff03007388 */ /* 0x0001e20000000c00 */
[----:B------:R-:W-:-:S03]  /*2ea0*/  ISETP.NE.AND P0, PT, R0, UR49, PT ;  /* 0x0000003100007c0c */ /* 0x000fc6000bf05270 */
[----:B------:R0:W-:Y:S04]  /*2eb0*/  STS.128 [R3+0x10], RZ ;  /* 0x000010ff03007388 */ /* 0x0001e80000000c00 */
[----:B------:R0:W-:Y:S04]  /*2ec0*/  STS.128 [R3+0x20], RZ ;  /* 0x000020ff03007388 */ /* 0x0001e80000000c00 */
[----:B------:R0:W-:Y:S02]  /*2ed0*/  STS.128 [R3+0x30], RZ ;  /* 0x000030ff03007388 */ /* 0x0001e40000000c00 */
[----:B------:R-:W-:Y:S05]  /*2ee0*/  @P0 BRA `(.L_x_161) ;  /* 0xfffffffc00e00947 */ /* 0x000fea000383ffff */
[----:B------:R-:W-:Y:S05]  /*2ef0*/  BSYNC.RECONVERGENT B0 ;  /* 0x0000000000007941 */ /* 0x000fea0003800200 */
.L_x_160:
[----:B------:R-:W-:-:S07]  /*2f00*/  MOV R0, UR49 ;  /* 0x0000003100007c02 */ /* 0x000fce0008000f00 */
.L_x_159:
[----:B------:R-:W3:Y:S02]  /*2f10*/  LDCU UR4, c[0x0][0x3b0] ;  /* 0x00007600ff0477ac */ /* 0x000ee40008000800 */
[----:B---3--:R-:W-:-:S04]  /*2f20*/  ULOP3.LUT UR4, UR4, 0xf, URZ, 0xc0, !UPT ;  /* 0x0000000f04047892 */ /* 0x008fc8000f8ec0ff */
[----:B------:R-:W-:-:S09]  /*2f30*/  UISETP.NE.AND UP0, UPT, UR4, URZ, UPT ;  /* 0x000000ff0400728c */ /* 0x000fd2000bf05270 */
[----:B------:R-:W-:Y:S05]  /*2f40*/  BRA.U !UP0, `(.L_x_149) ;  /* 0x0000000108947547 */ /* 0x000fea000b800000 */
[----:B------:R-:W-:Y:S02]  /*2f50*/  UIADD3 UR4, UPT, UPT, UR4, -0x1, URZ ;  /* 0xffffffff04047890 */ /* 0x000fe4000fffe0ff */
[----:B------:R-:W-:Y:S02]  /*2f60*/  UISETP.NE.AND UP1, UPT, UR61, URZ, UPT ;  /* 0x000000ff3d00728c */ /* 0x000fe4000bf25270 */
[----:B------:R-:W-:-:S09]  /*2f70*/  UISETP.GE.U32.AND UP0, UPT, UR4, 0x7, UPT ;  /* 0x000000070400788c */ /* 0x000fd2000bf06070 */
[----:B------:R-:W-:Y:S05]  /*2f80*/  BRA.U !UP0, `(.L_x_162) ;  /* 0x0000000108207547 */ /* 0x000fea000b800000 */
[----:B------:R-:W3:Y:S01]  /*2f90*/  S2UR UR5, SR_CgaCtaId ;  /* 0x00000000000579c3 */ /* 0x000ee20000008800 */
[----:B------:R-:W-:Y:S02]  /*2fa0*/  UMOV UR4, 0x400 ;  /* 0x0000040000047882 */ /* 0x000fe40000000000 */
[----:B------:R-:W-:-:S04]  /*2fb0*/  UIADD3 UR4, UPT, UPT, UR4, 0x2080, URZ ;  /* 0x0000208004047890 */ /* 0x000fc8000fffe0ff */
[----:B---3--:R-:W-:-:S06]  /*2fc0*/  ULEA UR4, UR5, UR4, 0x18 ;  /* 0x0000000405047291 */ /* 0x008fcc000f8ec0ff */
[C---:B0-----:R-:W-:Y:S02]  /*2fd0*/  LEA R3, R0.reuse, UR4, 0x2 ;  /* 0x0000000400037c11 */ /* 0x041fe4000f8e10ff */
[----:B------:R-:W-:-:S03]  /*2fe0*/  IADD3 R0, PT, PT, R0, 0x8, RZ ;  /* 0x0000000800007810 */ /* 0x000fc60007ffe0ff */
[----:B------:R3:W-:Y:S04]  /*2ff0*/  STS.128 [R3], RZ ;  /* 0x000000ff03007388 */ /* 0x0007e80000000c00 */
[----:B------:R3:W-:Y:S02]  /*3000*/  STS.128 [R3+0x10], RZ ;  /* 0x000010ff03007388 */ /* 0x0007e40000000c00 */
.L_x_162:
[----:B------:R-:W-:Y:S05]  /*3010*/  BRA.U !UP1, `(.L_x_149) ;  /* 0x0000000109607547 */ /* 0x000fea000b800000 */
[----:B------:R-:W-:Y:S02]  /*3020*/  UIADD3 UR4, UPT, UPT, UR61, -0x1, URZ ;  /* 0xffffffff3d047890 */ /* 0x000fe4000fffe0ff */
[----:B------:R-:W-:Y:S02]  /*3030*/  UISETP.NE.AND UP1, UPT, UR60, URZ, UPT ;  /* 0x000000ff3c00728c */ /* 0x000fe4000bf25270 */
[----:B------:R-:W-:-:S09]  /*3040*/  UISETP.GE.U32.AND UP0, UPT, UR4, 0x3, UPT ;  /* 0x000000030400788c */ /* 0x000fd2000bf06070 */
[----:B------:R-:W-:Y:S05]  /*3050*/  BRA.U !UP0, `(.L_x_163) ;  /* 0x00000001081c7547 */ /* 0x000fea000b800000 */
[----:B------:R-:W4:Y:S01]  /*3060*/  S2UR UR5, SR_CgaCtaId ;  /* 0x00000000000579c3 */ /* 0x000f220000008800 */
[----:B------:R-:W-:Y:S02]  /*3070*/  UMOV UR4, 0x400 ;  /* 0x0000040000047882 */ /* 0x000fe40000000000 */
[----:B------:R-:W-:-:S04]  /*3080*/  UIADD3 UR4, UPT, UPT, UR4, 0x2080, URZ ;  /* 0x0000208004047890 */ /* 0x000fc8000fffe0ff */
[----:B----4-:R-:W-:-:S06]  /*3090*/  ULEA UR4, UR5, UR4, 0x18 ;  /* 0x0000000405047291 */ /* 0x010fcc000f8ec0ff */
[C---:B0--3--:R-:W-:Y:S02]  /*30a0*/  LEA R3, R0.reuse, UR4, 0x2 ;  /* 0x0000000400037c11 */ /* 0x049fe4000f8e10ff */
[----:B------:R-:W-:-:S03]  /*30b0*/  IADD3 R0, PT, PT, R0, 0x4, RZ ;  /* 0x0000000400007810 */ /* 0x000fc60007ffe0ff */
[----:B------:R4:W-:Y:S04]  /*30c0*/  STS.128 [R3], RZ ;  /* 0x000000ff03007388 */ /* 0x0009e80000000c00 */
.L_x_163:
[----:B------:R-:W-:Y:S05]  /*30d0*/  BRA.U !UP1, `(.L_x_149) ;  /* 0x0000000109307547 */ /* 0x000fea000b800000 */
[----:B------:R-:W5:Y:S01]  /*30e0*/  S2UR UR5, SR_CgaCtaId ;  /* 0x00000000000579c3 */ /* 0x000f620000008800 */
[----:B------:R-:W-:Y:S01]  /*30f0*/  UMOV UR4, 0x400 ;  /* 0x0000040000047882 */ /* 0x000fe20000000000 */
[----:B------:R-:W-:Y:S02]  /*3100*/  UISETP.NE.AND UP0, UPT, UR60, 0x1, UPT ;  /* 0x000000013c00788c */ /* 0x000fe4000bf05270 */
[----:B------:R-:W-:-:S04]  /*3110*/  UIADD3 UR4, UPT, UPT, UR4, 0x2080, URZ ;  /* 0x0000208004047890 */ /* 0x000fc8000fffe0ff */
[----:B-----5:R-:W-:-:S06]  /*3120*/  ULEA UR4, UR5, UR4, 0x18 ;  /* 0x0000000405047291 */ /* 0x020fcc000f8ec0ff */
[----:B------:R-:W-:-:S05]  /*3130*/  LEA R0, R0, UR4, 0x2 ;  /* 0x0000000400007c11 */ /* 0x000fca000f8e10ff */
[----:B------:R0:W-:Y:S01]  /*3140*/  STS [R0], RZ ;  /* 0x000000ff00007388 */ /* 0x0001e20000000800 */
[----:B------:R-:W-:Y:S05]  /*3150*/  BRA.U !UP0, `(.L_x_149) ;  /* 0x0000000108107547 */ /* 0x000fea000b800000 */
[----:B------:R-:W-:Y:S01]  /*3160*/  UISETP.NE.AND UP0, UPT, UR60, 0x2, UPT ;  /* 0x000000023c00788c */ /* 0x000fe2000bf05270 */
[----:B------:R0:W-:Y:S05]  /*3170*/  STS [R0+0x4], RZ ;  /* 0x000004ff00007388 */ /* 0x0001ea0000000800 */
[----:B------:R-:W-:-:S13]  /*3180*/  PLOP3.LUT P0, PT, PT, PT, UP0, 0x80, 0x8 ;  /* 0x000000000008781c */ /* 0x000fda0003f0f008 */
[----:B------:R0:W-:Y:S02]  /*3190*/  @P0 STS [R0+0x8], RZ ;  /* 0x000008ff00000388 */ /* 0x0001e40000000800 */
.L_x_149:
[----:B------:R-:W5:Y:S01]  /*31a0*/  LDC R23, c[0x0][0x3b0] ;  /* 0x0000ec00ff177b82 */ /* 0x000f620000000800 */
[----:B------:R-:W-:-:S07]  /*31b0*/  MOV R18, 0x0 ;  /* 0x0000000000127802 */ /* 0x000fce0000000f00 */
[----:B012---:R0:W1:Y:S01]  /*31c0*/  LDC.64 R6, c[0x4][R18] ;  /* 0x0100000012067b82 */ /* 0x0070620000000a00 */
[----:B-----5:R-:W-:-:S03]  /*31d0*/  IMAD.WIDE R16, R23, 0x4, RZ ;  /* 0x0000000417107825 */ /* 0x020fc600078e02ff */
[----:B---3--:R-:W-:Y:S02]  /*31e0*/  MOV R4, R16 ;  /* 0x0000001000047202 */ /* 0x008fe40000000f00 */
[----:B0-----:R-:W-:-:S07]  /*31f0*/  MOV R5, R17 ;  /* 0x0000001100057202 */ /* 0x001fce0000000f00 */
[----:B------:R-:W-:-:S07]  /*3200*/  LEPC R20, `(.L_x_164) ;  /* 0x000000001014794e */ /* 0x000fce0000000000 */
[----:B-1--4-:R-:W-:Y:S05]  /*3210*/  CALL.ABS.NOINC R6 ;  /* 0x0000000006007343 */ /* 0x012fea0003c00000 */
.L_x_164:
[----:B------:R0:W1:Y:S01]  /*3220*/  LDC.64 R6, c[0x4][R18] ;  /* 0x0100000012067b82 */ /* 0x0000620000000a00 */
[----:B------:R-:W-:Y:S02]  /*3230*/  MOV R19, R5 ;  /* 0x0000000500137202 */ /* 0x000fe40000000f00 */
[----:B------:R-:W-:Y:S02]  /*3240*/  MOV R5, R17 ;  /* 0x0000001100057202 */ /* 0x000fe40000000f00 */
[----:B0-----:R-:W-:Y:S02]  /*3250*/  MOV R18, R4 ;  /* 0x0000000400127202 */ /* 0x001fe40000000f00 */
[----:B------:R-:W-:-:S07]  /*3260*/  MOV R4, R16 ;  /* 0x0000001000047202 */ /* 0x000fce0000000f00 */
[----:B------:R-:W-:-:S07]  /*3270*/  LEPC R20, `(.L_x_165) ;  /* 0x000000001014794e */ /* 0x000fce0000000000 */
[----:B-1----:R-:W-:Y:S05]  /*3280*/  CALL.ABS.NOINC R6 ;  /* 0x0000000006007343 */ /* 0x002fea0003c00000 */
.L_x_165:
[----:B------:R-:W-:Y:S02]  /*3290*/  ISETP.GE.AND P6, PT, R24, 0x1, PT ;  /* 0x000000011800780c */ /* 0x000fe40003fc6270 */
[----:B------:R-:W-:Y:S02]  /*32a0*/  MOV R16, R4 ;  /* 0x0000000400107202 */ /* 0x000fe40000000f00 */
[----:B------:R-:W-:-:S09]  /*32b0*/  MOV R17, R5 ;  /* 0x0000000500117202 */ /* 0x000fd20000000f00 */
[----:B------:R-:W-:Y:S05]  /*32c0*/  @!P6 BRA `(.L_x_166) ;  /* 0x000000380034e947 */ /* 0x000fea0003800000 */
[----:B------:R-:W0:Y:S01]  /*32d0*/  LDCU UR4, c[0x0][0x3b0] ;  /* 0x00007600ff0477ac */ /* 0x000e220008000800 */
[----:B------:R-:W-:Y:S01]  /*32e0*/  HFMA2 R3, -RZ, RZ, 0, 0 ;  /* 0x00000000ff037431 */ /* 0x000fe200000001ff */
[----:B------:R-:W-:Y:S01]  /*32f0*/  UISETP.GE.U32.AND UP0, UPT, UR62, 0x3, UPT ;  /* 0x000000033e00788c */ /* 0x000fe2000bf06070 */
[----:B0-----:R-:W-:-:S08]  /*3300*/  IMAD R8, R22, UR4, RZ ;  /* 0x0000000416087c24 */ /* 0x001fd0000f8e02ff */
[----:B------:R-:W-:Y:S05]  /*3310*/  BRA.U !UP0, `(.L_x_167) ;  /* 0x0000000908307547 */ /* 0x000fea000b800000 */
[----:B------:R-:W0:Y:S01]  /*3320*/  S2R R4, SR_CgaCtaId ;  /* 0x0000000000047919 */ /* 0x000e220000008800 */
[----:B------:R-:W-:Y:S01]  /*3330*/  MOV R0, 0x400 ;  /* 0x0000040000007802 */ /* 0x000fe20000000f00 */
[----:B------:R-:W-:Y:S01]  /*3340*/  BSSY.RECONVERGENT B0, `(.L_x_168) ;  /* 0x0000088000007945 */ /* 0x000fe20003800200 */
[----:B------:R-:W-:Y:S02]  /*3350*/  MOV R9, RZ ;  /* 0x000000ff00097202 */ /* 0x000fe40000000f00 */
[C---:B------:R-:W-:Y:S02]  /*3360*/  IADD3 R3, PT, PT, R0.reuse, 0x2000, RZ ;  /* 0x0000200000037810 */ /* 0x040fe40007ffe0ff */
[----:B------:R-:W-:Y:S02]  /*3370*/  IADD3 R5, PT, PT, R0, 0x2080, RZ ;  /* 0x0000208000057810 */ /* 0x000fe40007ffe0ff */
[C---:B0-----:R-:W-:Y:S02]  /*3380*/  LEA R3, R4.reuse, R3, 0x18 ;  /* 0x0000000304037211 */ /* 0x041fe400078ec0ff */
[----:B------:R-:W-:-:S07]  /*3390*/  LEA R0, R4, R5, 0x18 ;  /* 0x0000000504007211 */ /* 0x000fce00078ec0ff */
.L_x_169:
[----:B0-----:R-:W0:Y:S01]  /*33a0*/  LDC.64 R10, c[0x0][0x3a8] ;  /* 0x0000ea00ff0a7b82 */ /* 0x001e220000000a00 */
[----:B------:R-:W-:-:S05]  /*33b0*/  IADD3 R13, PT, PT, R8, R9, RZ ;  /* 0x00000009080d7210 */ /* 0x000fca0007ffe0ff */
[----:B0-----:R-:W-:-:S05]  /*33c0*/  IMAD.WIDE.U32 R10, R13, 0x4, R10 ;  /* 0x000000040d0a7825 */ /* 0x001fca00078e000a */
[----:B------:R-:W2:Y:S01]  /*33d0*/  LDG.E R4, desc[UR36][R10.64] ;  /* 0x000000240a047981 */ /* 0x000ea2000c1e1900 */
[C---:B------:R-:W-:Y:S01]  /*33e0*/  LEA R14, R9.reuse, R3, 0x2 ;  /* 0x00000003090e7211 */ /* 0x040fe200078e10ff */
[----:B------:R-:W-:-:S04]  /*33f0*/  IMAD.WIDE.U32 R6, R9, 0x4, R18 ;  /* 0x0000000409067825 */ /* 0x000fc800078e0012 */
[----:B------:R-:W2:Y:S02]  /*3400*/  LDS R5, [R14] ;  /* 0x000000000e057984 */ /* 0x000ea40000000800 */
[----:B--2---:R-:W-:Y:S02]  /*3410*/  FMNMX R25, R4, R5, !PT ;  /* 0x0000000504197209 */ /* 0x004fe40007800000 */
[----:B------:R-:W0:Y:S03]  /*3420*/  LDC.64 R4, c[0x0][0x3a0] ;  /* 0x0000e800ff047b82 */ /* 0x000e260000000a00 */
[----:B------:R-:W-:Y:S04]  /*3430*/  ST.E desc[UR36][R6.64], R25 ;  /* 0x0000001906007985 */ /* 0x000fe8000c101924 */
[----:B------:R-:W2:Y:S04]  /*3440*/  LDG.E R12, desc[UR36][R10.64] ;  /* 0x000000240a0c7981 */ /* 0x000ea8000c1e1900 */
[----:B------:R-:W1:Y:S01]  /*3450*/  LDS R20, [R14] ;  /* 0x000000000e147984 */ /* 0x000e620000000800 */
[----:B0-----:R-:W-:-:S05]  /*3460*/  IMAD.WIDE.U32 R4, R13, 0x4, R4 ;  /* 0x000000040d047825 */ /* 0x001fca00078e0004 */
[----:B------:R-:W3:Y:S01]  /*3470*/  LDG.E R24, desc[UR36][R4.64] ;  /* 0x0000002404187981 */ /* 0x000ee2000c1e1900 */
[----:B------:R-:W-:Y:S02]  /*3480*/  MOV R15, 0x3bbb989d ;  /* 0x3bbb989d000f7802 */ /* 0x000fe40000000f00 */
[----:B------:R-:W-:Y:S01]  /*3490*/  LEA R21, R9, R0, 0x2 ;  /* 0x0000000009157211 */ /* 0x000fe200078e10ff */
[----:B-1----:R-:W-:Y:S01]  /*34a0*/  FADD R28, -R25, R20 ;  /* 0x00000014191c7221 */ /* 0x002fe20000000100 */
[----:B------:R-:W-:-:S03]  /*34b0*/  HFMA2 R20, -RZ, RZ, 3.7421875, 0 ;  /* 0x437c0000ff147431 */ /* 0x000fc600000001ff */
[----:B------:R-:W-:-:S04]  /*34c0*/  FFMA.SAT R13, R28, R15, 0.5 ;  /* 0x3f0000001c0d7423 */ /* 0x000fc8000000200f */
[----:B------:R-:W-:Y:S01]  /*34d0*/  FFMA.RM R27, R13, R20, 12582913 ;  /* 0x4b4000010d1b7423 */ /* 0x000fe20000004014 */
[----:B--2---:R-:W-:-:S03]  /*34e0*/  FADD R26, -R25, R12 ;  /* 0x0000000c191a7221 */ /* 0x004fc60000000100 */
[C---:B------:R-:W-:Y:S01]  /*34f0*/  FADD R25, R27.reuse, -12583039 ;  /* 0xcb40007f1b197421 */ /* 0x040fe20000000000 */
[----:B------:R-:W0:Y:S01]  /*3500*/  LDS R12, [R21] ;  /* 0x00000000150c7984 */ /* 0x000e220000000800 */
[----:B------:R-:W-:Y:S01]  /*3510*/  SHF.L.U32 R27, R27, 0x17, RZ ;  /* 0x000000171b1b7819 */ /* 0x000fe200000006ff */
[----:B------:R-:W-:Y:S01]  /*3520*/  FFMA.SAT R13, R26, R15, 0.5 ;  /* 0x3f0000001a0d7423 */ /* 0x000fe2000000200f */
[----:B------:R-:W-:-:S03]  /*3530*/  FFMA R29, R28, 1.4426950216293334961, -R25 ;  /* 0x3fb8aa3b1c1d7823 */ /* 0x000fc60000000819 */
[----:B------:R-:W-:Y:S01]  /*3540*/  FFMA.RM R13, R13, R20, 12582913 ;  /* 0x4b4000010d0d7423 */ /* 0x000fe20000004014 */
[----:B------:R-:W-:-:S03]  /*3550*/  FFMA R29, R28, 1.925963033500011079e-08, R29 ;  /* 0x32a570601c1d7823 */ /* 0x000fc6000000001d */
[C---:B------:R-:W-:Y:S01]  /*3560*/  FADD R25, R13.reuse, -12583039 ;  /* 0xcb40007f0d197421 */ /* 0x040fe20000000000 */
[----:B------:R-:W1:Y:S01]  /*3570*/  MUFU.EX2 R28, R29 ;  /* 0x0000001d001c7308 */ /* 0x000e620000000800 */
[----:B------:R-:W-:Y:S02]  /*3580*/  SHF.L.U32 R13, R13, 0x17, RZ ;  /* 0x000000170d0d7819 */ /* 0x000fe400000006ff */
[----:B------:R-:W-:-:S04]  /*3590*/  FFMA R25, R26, 1.4426950216293334961, -R25 ;  /* 0x3fb8aa3b1a197823 */ /* 0x000fc80000000819 */
[----:B------:R-:W-:-:S04]  /*35a0*/  FFMA R25, R26, 1.925963033500011079e-08, R25 ;  /* 0x32a570601a197823 */ /* 0x000fc80000000019 */
[----:B------:R-:W2:Y:S01]  /*35b0*/  MUFU.EX2 R26, R25 ;  /* 0x00000019001a7308 */ /* 0x000ea20000000800 */
[----:B-1----:R-:W-:Y:S01]  /*35c0*/  FMUL R31, R27, R28 ;  /* 0x0000001c1b1f7220 */ /* 0x002fe20000400000 */
[----:B--2---:R-:W-:-:S03]  /*35d0*/  FMUL R27, R13, R26 ;  /* 0x0000001a0d1b7220 */ /* 0x004fc60000400000 */
[----:B0-----:R-:W-:Y:S01]  /*35e0*/  FMUL R26, R31, R12 ;  /* 0x0000000c1f1a7220 */ /* 0x001fe20000400000 */
[----:B------:R-:W-:-:S04]  /*35f0*/  IMAD.WIDE.U32 R12, R9, 0x4, R16 ;  /* 0x00000004090c7825 */ /* 0x000fc800078e0010 */
[----:B---3--:R-:W-:-:S05]  /*3600*/  FFMA R27, R27, R24, R26 ;  /* 0x000000181b1b7223 */ /* 0x008fca000000001a */
[----:B------:R-:W-:Y:S04]  /*3610*/  ST.E desc[UR36][R12.64], R27 ;  /* 0x0000001b0c007985 */ /* 0x000fe8000c101924 */
[----:B------:R-:W2:Y:S04]  /*3620*/  LDG.E R24, desc[UR36][R10.64+0x4] ;  /* 0x000004240a187981 */ /* 0x000ea8000c1e1900 */
[----:B------:R-:W2:Y:S02]  /*3630*/  LDS R29, [R14+0x4] ;  /* 0x000004000e1d7984 */ /* 0x000ea40000000800 */
[----:B--2---:R-:W-:-:S05]  /*3640*/  FMNMX R29, R24, R29, !PT ;  /* 0x0000001d181d7209 */ /* 0x004fca0007800000 */
[----:B------:R-:W-:Y:S04]  /*3650*/  ST.E desc[UR36][R6.64+0x4], R29 ;  /* 0x0000041d06007985 */ /* 0x000fe8000c101924 */
[----:B------:R-:W2:Y:S04]  /*3660*/  LDG.E R26, desc[UR36][R10.64+0x4] ;  /* 0x000004240a1a7981 */ /* 0x000ea8000c1e1900 */
[----:B------:R-:W3:Y:S04]  /*3670*/  LDG.E R24, desc[UR36][R4.64+0x4] ;  /* 0x0000042404187981 */ /* 0x000ee8000c1e1900 */
[----:B------:R-:W0:Y:S04]  /*3680*/  LDS R28, [R14+0x4] ;  /* 0x000004000e1c7984 */ /* 0x000e280000000800 */
[----:B------:R-:W1:Y:S01]  /*3690*/  LDS R25, [R21+0x4] ;  /* 0x0000040015197984 */ /* 0x000e620000000800 */
[----:B0-----:R-:W-:-:S04]  /*36a0*/  FADD R30, -R29, R28 ;  /* 0x0000001c1d1e7221 */ /* 0x001fc80000000100 */
[----:B------:R-:W-:Y:S01]  /*36b0*/  FFMA.SAT R31, R30, R15, 0.5 ;  /* 0x3f0000001e1f7423 */ /* 0x000fe2000000200f */
[----:B--2---:R-:W-:-:S03]  /*36c0*/  FADD R28, -R29, R26 ;  /* 0x0000001a1d1c7221 */ /* 0x004fc60000000100 */
[----:B------:R-:W-:Y:S01]  /*36d0*/  FFMA.RM R26, R31, R20, 12582913 ;  /* 0x4b4000011f1a7423 */ /* 0x000fe20000004014 */
[----:B------:R-:W-:-:S03]  /*36e0*/  FFMA.SAT R27, R28, R15, 0.5 ;  /* 0x3f0000001c1b7423 */ /* 0x000fc6000000200f */
[C---:B------:R-:W-:Y:S01]  /*36f0*/  FADD R31, R26.reuse, -12583039 ;  /* 0xcb40007f1a1f7421 */ /* 0x040fe20000000000 */
[----:B------:R-:W-:Y:S01]  /*3700*/  SHF.L.U32 R26, R26, 0x17, RZ ;  /* 0x000000171a1a7819 */ /* 0x000fe200000006ff */
[----:B------:R-:W-:Y:S02]  /*3710*/  FFMA.RM R27, R27, R20, 12582913 ;  /* 0x4b4000011b1b7423 */ /* 0x000fe40000004014 */
[C---:B------:R-:W-:Y:S02]  /*3720*/  FFMA R31, R30.reuse, 1.4426950216293334961, -R31 ;  /* 0x3fb8aa3b1e1f7823 */ /* 0x040fe4000000081f */
[C---:B------:R-:W-:Y:S02]  /*3730*/  FADD R29, R27.reuse, -12583039 ;  /* 0xcb40007f1b1d7421 */ /* 0x040fe40000000000 */
[----:B------:R-:W-:Y:S01]  /*3740*/  FFMA R31, R30, 1.925963033500011079e-08, R31 ;  /* 0x32a570601e1f7823 */ /* 0x000fe2000000001f */
[----:B------:R-:W-:Y:S01]  /*3750*/  SHF.L.U32 R27, R27, 0x17, RZ ;  /* 0x000000171b1b7819 */ /* 0x000fe200000006ff */
[----:B------:R-:W-:-:S04]  /*3760*/  FFMA R29, R28, 1.4426950216293334961, -R29 ;  /* 0x3fb8aa3b1c1d7823 */ /* 0x000fc8000000081d */
[----:B------:R-:W0:Y:S01]  /*3770*/  MUFU.EX2 R31, R31 ;  /* 0x0000001f001f7308 */ /* 0x000e220000000800 */
[----:B------:R-:W-:-:S07]  /*3780*/  FFMA R29, R28, 1.925963033500011079e-08, R29 ;  /* 0x32a570601c1d7823 */ /* 0x000fce000000001d */
[----:B------:R-:W2:Y:S01]  /*3790*/  MUFU.EX2 R28, R29 ;  /* 0x0000001d001c7308 */ /* 0x000ea20000000800 */
[----:B0-----:R-:W-:-:S04]  /*37a0*/  FMUL R26, R26, R31 ;  /* 0x0000001f1a1a7220 */ /* 0x001fc80000400000 */
[----:B-1----:R-:W-:Y:S01]  /*37b0*/  FMUL R26, R26, R25 ;  /* 0x000000191a1a7220 */ /* 0x002fe20000400000 */
[----:B--2---:R-:W-:-:S04]  /*37c0*/  FMUL R27, R27, R28 ;  /* 0x0000001c1b1b7220 */ /* 0x004fc80000400000 */
        /* <DEDUP_REMOVED lines=35> */
[----:B------:R0:W2:Y:S04]  /*3a00*/  LDG.E R24, desc[UR36][R10.64+0xc] ;  /* 0x00000c240a187981 */ /* 0x0000a8000c1e1900 */
[----:B------:R1:W3:Y:S01]  /*3a10*/  LDG.E R4, desc[UR36][R4.64+0xc] ;  /* 0x00000c2404047981 */ /* 0x0002e2000c1e1900 */
[----:B------:R-:W-:-:S03]  /*3a20*/  IADD3 R9, PT, PT, R9, 0x4, RZ ;  /* 0x0000000409097810 */ /* 0x000fc60007ffe0ff */
[----:B------:R-:W4:Y:S01]  /*3a30*/  LDS R26, [R14+0xc] ;  /* 0x00000c000e1a7984 */ /* 0x000f220000000800 */
[----:B------:R-:W-:-:S03]  /*3a40*/  ISETP.NE.AND P0, PT, R9, UR48, PT ;  /* 0x0000003009007c0c */ /* 0x000fc6000bf05270 */
[----:B------:R-:W5:Y:S01]  /*3a50*/  LDS R21, [R21+0xc] ;  /* 0x00000c0015157984 */ /* 0x000f620000000800 */
[----:B----4-:R-:W-:-:S04]  /*3a60*/  FADD R26, -R25, R26 ;  /* 0x0000001a191a7221 */ /* 0x010fc80000000100 */
[----:B------:R-:W-:-:S04]  /*3a70*/  FFMA.SAT R29, R26, R15, 0.5 ;  /* 0x3f0000001a1d7423 */ /* 0x000fc8000000200f */
[----:B------:R-:W-:-:S04]  /*3a80*/  FFMA.RM R29, R29, R20, 12582913 ;  /* 0x4b4000011d1d7423 */ /* 0x000fc80000004014 */
[C---:B------:R-:W-:Y:S01]  /*3a90*/  FADD R27, R29.reuse, -12583039 ;  /* 0xcb40007f1d1b7421 */ /* 0x040fe20000000000 */
[----:B------:R-:W-:-:S03]  /*3aa0*/  SHF.L.U32 R29, R29, 0x17, RZ ;  /* 0x000000171d1d7819 */ /* 0x000fc600000006ff */
[----:B------:R-:W-:-:S04]  /*3ab0*/  FFMA R27, R26, 1.4426950216293334961, -R27 ;  /* 0x3fb8aa3b1a1b7823 */ /* 0x000fc8000000081b */
[----:B------:R-:W-:-:S04]  /*3ac0*/  FFMA R27, R26, 1.925963033500011079e-08, R27 ;  /* 0x32a570601a1b7823 */ /* 0x000fc8000000001b */
[----:B0-----:R-:W0:Y:S02]  /*3ad0*/  MUFU.EX2 R10, R27 ;  /* 0x0000001b000a7308 */ /* 0x001e240000000800 */
[----:B0-----:R-:W-:-:S04]  /*3ae0*/  FMUL R10, R29, R10 ;  /* 0x0000000a1d0a7220 */ /* 0x001fc80000400000 */
[----:B-----5:R-:W-:Y:S01]  /*3af0*/  FMUL R10, R10, R21 ;  /* 0x000000150a0a7220 */ /* 0x020fe20000400000 */
[----:B--2---:R-:W-:-:S04]  /*3b00*/  FADD R24, -R25, R24 ;  /* 0x0000001819187221 */ /* 0x004fc80000000100 */
[----:B------:R-:W-:-:S04]  /*3b10*/  FFMA.SAT R15, R24, R15, 0.5 ;  /* 0x3f000000180f7423 */ /* 0x000fc8000000200f */
[----:B------:R-:W-:-:S04]  /*3b20*/  FFMA.RM R15, R15, R20, 12582913 ;  /* 0x4b4000010f0f7423 */ /* 0x000fc80000004014 */
[C---:B-1----:R-:W-:Y:S01]  /*3b30*/  FADD R5, R15.reuse, -12583039 ;  /* 0xcb40007f0f057421 */ /* 0x042fe20000000000 */
[----:B------:R-:W-:-:S03]  /*3b40*/  SHF.L.U32 R15, R15, 0x17, RZ ;  /* 0x000000170f0f7819 */ /* 0x000fc600000006ff */
[----:B------:R-:W-:-:S04]  /*3b50*/  FFMA R5, R24, 1.4426950216293334961, -R5 ;  /* 0x3fb8aa3b18057823 */ /* 0x000fc80000000805 */
[----:B------:R-:W-:-:S04]  /*3b60*/  FFMA R5, R24, 1.925963033500011079e-08, R5 ;  /* 0x32a5706018057823 */ /* 0x000fc80000000005 */
[----:B------:R-:W0:Y:S02]  /*3b70*/  MUFU.EX2 R6, R5 ;  /* 0x0000000500067308 */ /* 0x000e240000000800 */
[----:B0-----:R-:W-:-:S04]  /*3b80*/  FMUL R15, R15, R6 ;  /* 0x000000060f0f7220 */ /* 0x001fc80000400000 */
[----:B---3--:R-:W-:-:S05]  /*3b90*/  FFMA R15, R15, R4, R10 ;  /* 0x000000040f0f7223 */ /* 0x008fca000000000a */
[----:B------:R0:W-:Y:S01]  /*3ba0*/  ST.E desc[UR36][R12.64+0xc], R15 ;  /* 0x00000c0f0c007985 */ /* 0x0001e2000c101924 */
[----:B------:R-:W-:Y:S05]  /*3bb0*/  @P0 BRA `(.L_x_169) ;  /* 0xfffffff400f80947 */ /* 0x000fea000383ffff */
[----:B------:R-:W-:Y:S05]  /*3bc0*/  BSYNC.RECONVERGENT B0 ;  /* 0x0000000000007941 */ /* 0x000fea0003800200 */
.L_x_168:
[----:B------:R-:W-:-:S07]  /*3bd0*/  MOV R3, UR48 ;  /* 0x0000003000037c02 */ /* 0x000fce0008000f00 */
.L_x_167:
[----:B------:R-:W-:-:S09]  /*3be0*/  UISETP.NE.AND UP0, UPT, UR60, URZ, UPT ;  /* 0x000000ff3c00728c */ /* 0x000fd2000bf05270 */
[----:B------:R-:W-:Y:S05]  /*3bf0*/  BRA.U !UP0, `(.L_x_170) ;  /* 0x0000000908207547 */ /* 0x000fea000b800000 */
[----:B------:R-:W-:Y:S02]  /*3c00*/  UISETP.NE.AND UP0, UPT, UR60, 0x1, UPT ;  /* 0x000000013c00788c */ /* 0x000fe4000bf05270 */
[----:B------:R-:W-:-:S07]  /*3c10*/  UISETP.NE.AND UP1, UPT, UR52, URZ, UPT ;  /* 0x000000ff3400728c */ /* 0x000fce000bf25270 */
[----:B------:R-:W-:Y:S05]  /*3c20*/  BRA.U !UP0, `(.L_x_171) ;  /* 0x0000000508587547 */ /* 0x000fea000b800000 */
[----:B------:R-:W1:Y:S01]  /*3c30*/  LDC.64 R6, c[0x0][0x3a8] ;  /* 0x0000ea00ff067b82 */ /* 0x000e620000000a00 */
[----:B------:R-:W-:-:S07]  /*3c40*/  IADD3 R9, PT, PT, R8, R3, RZ ;  /* 0x0000000308097210 */ /* 0x000fce0007ffe0ff */
[----:B------:R-:W2:Y:S01]  /*3c50*/  S2UR UR6, SR_CgaCtaId ;  /* 0x00000000000679c3 */ /* 0x000ea20000008800 */
[----:B------:R-:W-:Y:S01]  /*3c60*/  UMOV UR4, 0x400 ;  /* 0x0000040000047882 */ /* 0x000fe20000000000 */
[----:B------:R-:W-:-:S06]  /*3c70*/  IMAD.WIDE.U32 R4, R3, 0x4, R18 ;  /* 0x0000000403047825 */ /* 0x000fcc00078e0012 */
[----:B0-----:R-:W0:Y:S01]  /*3c80*/  LDC.64 R14, c[0x0][0x3a0] ;  /* 0x0000e800ff0e7b82 */ /* 0x001e220000000a00 */
[----:B-1----:R-:W-:-:S05]  /*3c90*/  IMAD.WIDE.U32 R6, R9, 0x4, R6 ;  /* 0x0000000409067825 */ /* 0x002fca00078e0006 */
[----:B------:R-:W3:Y:S01]  /*3ca0*/  LDG.E R10, desc[UR36][R6.64] ;  /* 0x00000024060a7981 */ /* 0x000ee2000c1e1900 */
[----:B------:R-:W-:-:S04]  /*3cb0*/  UIADD3 UR5, UPT, UPT, UR4, 0x2000, URZ ;  /* 0x0000200004057890 */ /* 0x000fc8000fffe0ff */
[----:B--2---:R-:W-:-:S06]  /*3cc0*/  ULEA UR5, UR6, UR5, 0x18 ;  /* 0x0000000506057291 */ /* 0x004fcc000f8ec0ff */
[----:B------:R-:W-:-:S05]  /*3cd0*/  LEA R0, R3, UR5, 0x2 ;  /* 0x0000000503007c11 */ /* 0x000fca000f8e10ff */
[----:B------:R-:W3:Y:S01]  /*3ce0*/  LDS R11, [R0] ;  /* 0x00000000000b7984 */ /* 0x000ee20000000800 */
[----:B0-----:R-:W-:Y:S01]  /*3cf0*/  IMAD.WIDE.U32 R14, R9, 0x4, R14 ;  /* 0x00000004090e7825 */ /* 0x001fe200078e000e */
[----:B---3--:R-:W-:-:S05]  /*3d00*/  FMNMX R11, R10, R11, !PT ;  /* 0x0000000b0a0b7209 */ /* 0x008fca0007800000 */
[----:B------:R-:W-:Y:S04]  /*3d10*/  ST.E desc[UR36][R4.64], R11 ;  /* 0x0000000b04007985 */ /* 0x000fe8000c101924 */
[----:B------:R0:W2:Y:S04]  /*3d20*/  LDG.E R10, desc[UR36][R6.64] ;  /* 0x00000024060a7981 */ /* 0x0000a8000c1e1900 */
[----:B------:R1:W3:Y:S01]  /*3d30*/  LDG.E R14, desc[UR36][R14.64] ;  /* 0x000000240e0e7981 */ /* 0x0002e2000c1e1900 */
[----:B------:R-:W-:Y:S01]  /*3d40*/  UIADD3 UR4, UPT, UPT, UR4, 0x2080, URZ ;  /* 0x0000208004047890 */ /* 0x000fe2000fffe0ff */
[----:B------:R-:W-:-:S02]  /*3d50*/  MOV R9, 0x3bbb989d ;  /* 0x3bbb989d00097802 */ /* 0x000fc40000000f00 */
[----:B------:R-:W4:Y:S01]  /*3d60*/  LDS R12, [R0] ;  /* 0x00000000000c7984 */ /* 0x000f220000000800 */
[----:B------:R-:W-:Y:S01]  /*3d70*/  ULEA UR4, UR6, UR4, 0x18 ;  /* 0x0000000406047291 */ /* 0x000fe2000f8ec0ff */
[----:B------:R-:W-:-:S04]  /*3d80*/  IADD3 R24, P0, PT, R8, R3, RZ ;  /* 0x0000000308187210 */ /* 0x000fc80007f1e0ff */
[----:B------:R-:W-:Y:S02]  /*3d90*/  IADD3.X R27, PT, PT, RZ, RZ, RZ, P0, !PT ;  /* 0x000000ffff1b7210 */ /* 0x000fe400007fe4ff */
[----:B------:R-:W-:-:S04]  /*3da0*/  LEA R13, R3, UR4, 0x2 ;  /* 0x00000004030d7c11 */ /* 0x000fc8000f8e10ff */
[----:B------:R-:W5:Y:S01]  /*3db0*/  LDCU.64 UR4, c[0x0][0x3a8] ;  /* 0x00007500ff0477ac */ /* 0x000f620008000a00 */
[----:B0-----:R-:W0:Y:S01]  /*3dc0*/  LDS R7, [R13] ;  /* 0x000000000d077984 */ /* 0x001e220000000800 */
[----:B----4-:R-:W-:Y:S01]  /*3dd0*/  FADD R20, -R11, R12 ;  /* 0x0000000c0b147221 */ /* 0x010fe20000000100 */
[----:B------:R-:W-:-:S03]  /*3de0*/  HFMA2 R12, -RZ, RZ, 3.7421875, 0 ;  /* 0x437c0000ff0c7431 */ /* 0x000fc600000001ff */
[----:B------:R-:W-:-:S04]  /*3df0*/  FFMA.SAT R21, R20, R9, 0.5 ;  /* 0x3f00000014157423 */ /* 0x000fc80000002009 */
[----:B------:R-:W-:-:S04]  /*3e00*/  FFMA.RM R21, R21, R12, 12582913 ;  /* 0x4b40000115157423 */ /* 0x000fc8000000400c */
[C---:B-1----:R-:W-:Y:S01]  /*3e10*/  FADD R15, R21.reuse, -12583039 ;  /* 0xcb40007f150f7421 */ /* 0x042fe20000000000 */
[----:B------:R-:W-:-:S03]  /*3e20*/  SHF.L.U32 R21, R21, 0x17, RZ ;  /* 0x0000001715157819 */ /* 0x000fc600000006ff */
[----:B------:R-:W-:-:S04]  /*3e30*/  FFMA R25, R20, 1.4426950216293334961, -R15 ;  /* 0x3fb8aa3b14197823 */ /* 0x000fc8000000080f */
[----:B------:R-:W-:-:S04]  /*3e40*/  FFMA R25, R20, 1.925963033500011079e-08, R25 ;  /* 0x32a5706014197823 */ /* 0x000fc80000000019 */
[----:B------:R-:W1:Y:S02]  /*3e50*/  MUFU.EX2 R6, R25 ;  /* 0x0000001900067308 */ /* 0x000e640000000800 */
[----:B-1----:R-:W-:-:S04]  /*3e60*/  FMUL R20, R21, R6 ;  /* 0x0000000615147220 */ /* 0x002fc80000400000 */
[----:B0-----:R-:W-:Y:S01]  /*3e70*/  FMUL R20, R20, R7 ;  /* 0x0000000714147220 */ /* 0x001fe20000400000 */
[----:B--2---:R-:W-:-:S04]  /*3e80*/  FADD R10, -R11, R10 ;  /* 0x0000000a0b0a7221 */ /* 0x004fc80000000100 */
[----:B------:R-:W-:-:S04]  /*3e90*/  FFMA.SAT R11, R10, R9, 0.5 ;  /* 0x3f0000000a0b7423 */ /* 0x000fc80000002009 */
[----:B------:R-:W-:-:S04]  /*3ea0*/  FFMA.RM R11, R11, R12, 12582913 ;  /* 0x4b4000010b0b7423 */ /* 0x000fc8000000400c */
[C---:B------:R-:W-:Y:S01]  /*3eb0*/  FADD R15, R11.reuse, -12583039 ;  /* 0xcb40007f0b0f7421 */ /* 0x040fe20000000000 */
[----:B------:R-:W-:-:S03]  /*3ec0*/  SHF.L.U32 R11, R11, 0x17, RZ ;  /* 0x000000170b0b7819 */ /* 0x000fc600000006ff */
[----:B------:R-:W-:-:S04]  /*3ed0*/  FFMA R15, R10, 1.4426950216293334961, -R15 ;  /* 0x3fb8aa3b0a0f7823 */ /* 0x000fc8000000080f */
[----:B------:R-:W-:Y:S01]  /*3ee0*/  FFMA R10, R10, 1.925963033500011079e-08, R15 ;  /* 0x32a570600a0a7823 */ /* 0x000fe2000000000f */
[C---:B------:R-:W-:Y:S02]  /*3ef0*/  SHF.L.U32 R15, R24.reuse, 0x2, RZ ;  /* 0x00000002180f7819 */ /* 0x040fe400000006ff */
[----:B------:R-:W-:Y:S02]  /*3f00*/  SHF.L.U64.HI R24, R24, 0x2, R27 ;  /* 0x0000000218187819 */ /* 0x000fe4000001021b */
[----:B-----5:R-:W-:Y:S01]  /*3f10*/  IADD3 R6, P0, PT, R15, UR4, RZ ;  /* 0x000000040f067c10 */ /* 0x020fe2000ff1e0ff */
[----:B------:R-:W0:Y:S03]  /*3f20*/  MUFU.EX2 R10, R10 ;  /* 0x0000000a000a7308 */ /* 0x000e260000000800 */
[----:B------:R-:W-:Y:S01]  /*3f30*/  IADD3.X R7, PT, PT, R24, UR5, RZ, P0, !PT ;  /* 0x0000000518077c10 */ /* 0x000fe200087fe4ff */
[----:B------:R-:W1:Y:S01]  /*3f40*/  LDCU.64 UR4, c[0x0][0x3a0] ;  /* 0x00007400ff0477ac */ /* 0x000e620008000a00 */
        /* <DEDUP_REMOVED lines=8> */
[----:B------:R0:W2:Y:S01]  /*3fd0*/  LDG.E R20, desc[UR36][R6.64+0x4] ;  /* 0x0000042406147981 */ /* 0x0000a2000c1e1900 */
[----:B-1----:R-:W-:-:S03]  /*3fe0*/  IADD3 R14, P0, PT, R15, UR4, RZ ;  /* 0x000000040f0e7c10 */ /* 0x002fc6000ff1e0ff */
[----:B------:R-:W-:Y:S01]  /*3ff0*/  LDS R13, [R13+0x4] ;  /* 0x000004000d0d7984 */ /* 0x000fe20000000800 */
[----:B------:R-:W-:-:S03]  /*4000*/  IADD3.X R15, PT, PT, R24, UR5, RZ, P0, !PT ;  /* 0x00000005180f7c10 */ /* 0x000fc600087fe4ff */
[----:B------:R-:W1:Y:S04]  /*4010*/  LDS R24, [R0+0x4] ;  /* 0x0000040000187984 */ /* 0x000e680000000800 */
[----:B------:R-:W3:Y:S01]  /*4020*/  LDG.E R14, desc[UR36][R14.64+0x4] ;  /* 0x000004240e0e7981 */ /* 0x000ee2000c1e1900 */
[----:B------:R-:W-:Y:S01]  /*4030*/  IADD3 R3, PT, PT, R3, 0x2, RZ ;  /* 0x0000000203037810 */ /* 0x000fe20007ffe0ff */
[----:B-1----:R-:W-:-:S04]  /*4040*/  FADD R24, -R25, R24 ;  /* 0x0000001819187221 */ /* 0x002fc80000000100 */
[----:B------:R-:W-:-:S04]  /*4050*/  FFMA.SAT R21, R24, R9, 0.5 ;  /* 0x3f00000018157423 */ /* 0x000fc80000002009 */
[----:B------:R-:W-:-:S04]  /*4060*/  FFMA.RM R21, R21, R12, 12582913 ;  /* 0x4b40000115157423 */ /* 0x000fc8000000400c */
[C---:B------:R-:W-:Y:S01]  /*4070*/  FADD R5, R21.reuse, -12583039 ;  /* 0xcb40007f15057421 */ /* 0x040fe20000000000 */
[----:B------:R-:W-:-:S03]  /*4080*/  SHF.L.U32 R21, R21, 0x17, RZ ;  /* 0x0000001715157819 */ /* 0x000fc600000006ff */
[----:B0-----:R-:W-:-:S04]  /*4090*/  FFMA R7, R24, 1.4426950216293334961, -R5 ;  /* 0x3fb8aa3b18077823 */ /* 0x001fc80000000805 */
[----:B------:R-:W-:-:S04]  /*40a0*/  FFMA R7, R24, 1.925963033500011079e-08, R7 ;  /* 0x32a5706018077823 */ /* 0x000fc80000000007 */
[----:B------:R-:W0:Y:S02]  /*40b0*/  MUFU.EX2 R4, R7 ;  /* 0x0000000700047308 */ /* 0x000e240000000800 */
[----:B0-----:R-:W-:-:S04]  /*40c0*/  FMUL R4, R21, R4 ;  /* 0x0000000415047220 */ /* 0x001fc80000400000 */
[----:B------:R-:W-:Y:S01]  /*40d0*/  FMUL R4, R4, R13 ;  /* 0x0000000d04047220 */ /* 0x000fe20000400000 */
[----:B--2---:R-:W-:-:S04]  /*40e0*/  FADD R20, -R25, R20 ;  /* 0x0000001419147221 */ /* 0x004fc80000000100 */
[----:B------:R-:W-:-:S04]  /*40f0*/  FFMA.SAT R9, R20, R9, 0.5 ;  /* 0x3f00000014097423 */ /* 0x000fc80000002009 */
[----:B------:R-:W-:-:S04]  /*4100*/  FFMA.RM R9, R9, R12, 12582913 ;  /* 0x4b40000109097423 */ /* 0x000fc8000000400c */
[C---:B------:R-:W-:Y:S01]  /*4110*/  FADD R5, R9.reuse, -12583039 ;  /* 0xcb40007f09057421 */ /* 0x040fe20000000000 */
[----:B------:R-:W-:-:S03]  /*4120*/  SHF.L.U32 R9, R9, 0x17, RZ ;  /* 0x0000001709097819 */ /* 0x000fc600000006ff */
[----:B------:R-:W-:-:S04]  /*4130*/  FFMA R5, R20, 1.4426950216293334961, -R5 ;  /* 0x3fb8aa3b14057823 */ /* 0x000fc80000000805 */
[----:B------:R-:W-:-:S04]  /*4140*/  FFMA R5, R20, 1.925963033500011079e-08, R5 ;  /* 0x32a5706014057823 */ /* 0x000fc80000000005 */
[----:B------:R-:W0:Y:S02]  /*4150*/  MUFU.EX2 R0, R5 ;  /* 0x0000000500007308 */ /* 0x000e240000000800 */
[----:B0-----:R-:W-:-:S04]  /*4160*/  FMUL R9, R9, R0 ;  /* 0x0000000009097220 */ /* 0x001fc80000400000 */
[----:B---3--:R-:W-:-:S05]  /*4170*/  FFMA R9, R9, R14, R4 ;  /* 0x0000000e09097223 */ /* 0x008fca0000000004 */
[----:B------:R1:W-:Y:S02]  /*4180*/  ST.E desc[UR36][R10.64+0x4], R9 ;  /* 0x000004090a007985 */ /* 0x0003e4000c101924 */
.L_x_171:
[----:B------:R-:W-:Y:S05]  /*4190*/  BRA.U !UP1, `(.L_x_170) ;  /* 0x0000000109b87547 */ /* 0x000fea000b800000 */
[----:B------:R-:W2:Y:S01]  /*41a0*/  LDC.64 R4, c[0x0][0x3a8] ;  /* 0x0000ea00ff047b82 */ /* 0x000ea20000000a00 */
[----:B-1----:R-:W-:-:S05]  /*41b0*/  IADD3 R9, PT, PT, R8, R3, RZ ;  /* 0x0000000308097210 */ /* 0x002fca0007ffe0ff */
[----:B--2---:R-:W-:-:S05]  /*41c0*/  IMAD.WIDE.U32 R4, R9, 0x4, R4 ;  /* 0x0000000409047825 */ /* 0x004fca00078e0004 */
[----:B------:R-:W2:Y:S01]  /*41d0*/  LDG.E R0, desc[UR36][R4.64] ;  /* 0x0000002404007981 */ /* 0x000ea2000c1e1900 */
[----:B------:R-:W1:Y:S01]  /*41e0*/  S2UR UR6, SR_CgaCtaId ;  /* 0x00000000000679c3 */ /* 0x000e620000008800 */
[----:B------:R-:W-:Y:S01]  /*41f0*/  UMOV UR4, 0x400 ;  /* 0x0000040000047882 */ /* 0x000fe20000000000 */
[----:B------:R-:W-:Y:S01]  /*4200*/  IMAD.WIDE.U32 R6, R3, 0x4, R18 ;  /* 0x0000000403067825 */ /* 0x000fe200078e0012 */
[----:B------:R-:W-:-:S04]  /*4210*/  UIADD3 UR5, UPT, UPT, UR4, 0x2000, URZ ;  /* 0x0000200004057890 */ /* 0x000fc8000fffe0ff */
[----:B-1----:R-:W-:-:S06]  /*4220*/  ULEA UR5, UR6, UR5, 0x18 ;  /* 0x0000000506057291 */ /* 0x002fcc000f8ec0ff */
[----:B0-----:R-:W-:-:S05]  /*4230*/  LEA R12, R3, UR5, 0x2 ;  /* 0x00000005030c7c11 */ /* 0x001fca000f8e10ff */
[----:B------:R-:W2:Y:S02]  /*4240*/  LDS R11, [R12] ;  /* 0x000000000c0b7984 */ /* 0x000ea40000000800 */
[----:B--2---:R-:W-:Y:S02]  /*4250*/  FMNMX R13, R0, R11, !PT ;  /* 0x0000000b000d7209 */ /* 0x004fe40007800000 */
[----:B------:R-:W0:Y:S03]  /*4260*/  LDC.64 R10, c[0x0][0x3a0] ;  /* 0x0000e800ff0a7b82 */ /* 0x000e260000000a00 */
[----:B------:R1:W-:Y:S04]  /*4270*/  ST.E desc[UR36][R6.64], R13 ;  /* 0x0000000d06007985 */ /* 0x0003e8000c101924 */
[----:B------:R2:W3:Y:S04]  /*4280*/  LDG.E R14, desc[UR36][R4.64] ;  /* 0x00000024040e7981 */ /* 0x0004e8000c1e1900 */
[----:B------:R-:W4:Y:S01]  /*4290*/  LDS R20, [R12] ;  /* 0x000000000c147984 */ /* 0x000f220000000800 */
[----:B0-----:R-:W-:-:S05]  /*42a0*/  IMAD.WIDE.U32 R10, R9, 0x4, R10 ;  /* 0x00000004090a7825 */ /* 0x001fca00078e000a */
[----:B------:R-:W5:Y:S01]  /*42b0*/  LDG.E R0, desc[UR36][R10.64] ;  /* 0x000000240a007981 */ /* 0x000f62000c1e1900 */
[----:B------:R-:W-:Y:S01]  /*42c0*/  UIADD3 UR4, UPT, UPT, UR4, 0x2080, URZ ;  /* 0x0000208004047890 */ /* 0x000fe2000fffe0ff */
[----:B-1----:R-:W-:Y:S01]  /*42d0*/  HFMA2 R7, -RZ, RZ, 3.7421875, 0 ;  /* 0x437c0000ff077431 */ /* 0x002fe200000001ff */
[----:B------:R-:W-:Y:S02]  /*42e0*/  MOV R15, 0x3bbb989d ;  /* 0x3bbb989d000f7802 */ /* 0x000fe40000000f00 */
[----:B------:R-:W-:-:S06]  /*42f0*/  ULEA UR4, UR6, UR4, 0x18 ;  /* 0x0000000406047291 */ /* 0x000fcc000f8ec0ff */
[----:B------:R-:W-:-:S06]  /*4300*/  LEA R9, R3, UR4, 0x2 ;  /* 0x0000000403097c11 */ /* 0x000fcc000f8e10ff */
[----:B------:R-:W0:Y:S01]  /*4310*/  LDS R9, [R9] ;  /* 0x0000000009097984 */ /* 0x000e220000000800 */
[----:B----4-:R-:W-:-:S04]  /*4320*/  FADD R20, -R13, R20 ;  /* 0x000000140d147221 */ /* 0x010fc80000000100 */
[----:B--2---:R-:W-:-:S04]  /*4330*/  FFMA.SAT R4, R20, R15, 0.5 ;  /* 0x3f00000014047423 */ /* 0x004fc8000000200f */
[----:B------:R-:W-:-:S04]  /*4340*/  FFMA.RM R6, R4, R7, 12582913 ;  /* 0x4b40000104067423 */ /* 0x000fc80000004007 */
[C---:B------:R-:W-:Y:S01]  /*4350*/  FADD R5, R6.reuse, -12583039 ;  /* 0xcb40007f06057421 */ /* 0x040fe20000000000 */
[----:B------:R-:W-:Y:S01]  /*4360*/  SHF.L.U32 R6, R6, 0x17, RZ ;  /* 0x0000001706067819 */ /* 0x000fe200000006ff */
[----:B---3--:R-:W-:-:S04]  /*4370*/  FADD R14, -R13, R14 ;  /* 0x0000000e0d0e7221 */ /* 0x008fc80000000100 */
[----:B------:R-:W-:-:S04]  /*4380*/  FFMA.SAT R4, R14, R15, 0.5 ;  /* 0x3f0000000e047423 */ /* 0x000fc8000000200f */
[----:B------:R-:W-:Y:S01]  /*4390*/  FFMA.RM R4, R4, R7, 12582913 ;  /* 0x4b40000104047423 */ /* 0x000fe20000004007 */
[----:B------:R-:W-:-:S03]  /*43a0*/  FFMA R7, R20, 1.4426950216293334961, -R5 ;  /* 0x3fb8aa3b14077823 */ /* 0x000fc60000000805 */
[----:B------:R-:W-:Y:S01]  /*43b0*/  FADD R5, R4, -12583039 ;  /* 0xcb40007f04057421 */ /* 0x000fe20000000000 */
[----:B------:R-:W-:Y:S01]  /*43c0*/  FFMA R20, R20, 1.925963033500011079e-08, R7 ;  /* 0x32a5706014147823 */ /* 0x000fe20000000007 */
[----:B------:R-:W-:Y:S02]  /*43d0*/  SHF.L.U32 R4, R4, 0x17, RZ ;  /* 0x0000001704047819 */ /* 0x000fe400000006ff */
[C---:B------:R-:W-:Y:S01]  /*43e0*/  FFMA R5, R14.reuse, 1.4426950216293334961, -R5 ;  /* 0x3fb8aa3b0e057823 */ /* 0x040fe20000000805 */
[----:B------:R-:W1:Y:S03]  /*43f0*/  MUFU.EX2 R7, R20 ;  /* 0x0000001400077308 */ /* 0x000e660000000800 */
[----:B------:R-:W-:-:S05]  /*4400*/  FFMA R14, R14, 1.925963033500011079e-08, R5 ;  /* 0x32a570600e0e7823 */ /* 0x000fca0000000005 */
[----:B------:R-:W2:Y:S01]  /*4410*/  MUFU.EX2 R5, R14 ;  /* 0x0000000e00057308 */ /* 0x000ea20000000800 */
[----:B-1----:R-:W-:-:S04]  /*4420*/  FMUL R6, R6, R7 ;  /* 0x0000000706067220 */ /* 0x002fc80000400000 */
[----:B0-----:R-:W-:Y:S01]  /*4430*/  FMUL R6, R6, R9 ;  /* 0x0000000906067220 */ /* 0x001fe20000400000 */
[----:B--2---:R-:W-:Y:S01]  /*4440*/  FMUL R7, R4, R5 ;  /* 0x0000000504077220 */ /* 0x004fe20000400000 */
[----:B------:R-:W-:-:S04]  /*4450*/  IMAD.WIDE.U32 R4, R3, 0x4, R16 ;  /* 0x0000000403047825 */ /* 0x000fc800078e0010 */
[----:B-----5:R-:W-:-:S05]  /*4460*/  FFMA R7, R7, R0, R6 ;  /* 0x0000000007077223 */ /* 0x020fca0000000006 */
[----:B------:R2:W-:Y:S02]  /*4470*/  ST.E desc[UR36][R4.64], R7 ;  /* 0x0000000704007985 */ /* 0x0005e4000c101924 */
.L_x_170:
[----:B------:R-:W3:Y:S01]  /*4480*/  LDCU UR4, c[0x0][0x3b8] ;  /* 0x00007700ff0477ac */ /* 0x000ee20008000800 */
[----:B------:R-:W-:Y:S01]  /*4490*/  BSSY.RECONVERGENT B1, `(.L_x_166) ;  /* 0x0000270000017945 */ /* 0x000fe20003800200 */
[----:B---3--:R-:W-:-:S09]  /*44a0*/  UISETP.GE.AND UP0, UPT, UR4, 0x1, UPT ;  /* 0x000000010400788c */ /* 0x008fd2000bf06270 */
[----:B------:R-:W-:Y:S05]  /*44b0*/  BRA.U !UP0, `(.L_x_172) ;  /* 0x0000002508b47547 */ /* 0x000fea000b800000 */
[----:B------:R-:W-:Y:S01]  /*44c0*/  IMAD R6, R8, UR4, RZ ;  /* 0x0000000408067c24 */ /* 0x000fe2000f8e02ff */
[----:B--2---:R-:W-:-:S07]  /*44d0*/  MOV R7, RZ ;  /* 0x000000ff00077202 */ /* 0x004fce0000000f00 */
.L_x_203:
[----:B--2---:R-:W2:Y:S01]  /*44e0*/  S2UR UR5, SR_CgaCtaId ;  /* 0x00000000000579c3 */ /* 0x004ea20000008800 */
[----:B------:R-:W-:Y:S01]  /*44f0*/  UMOV UR4, 0x400 ;  /* 0x0000040000047882 */ /* 0x000fe20000000000 */
[----:B---3--:R-:W3:Y:S01]  /*4500*/  LDCU.64 UR6, c[0x0][0x3b0] ;  /* 0x00007600ff0677ac */ /* 0x008ee20008000a00 */
[-C--:B------:R-:W-:Y:S01]  /*4510*/  IADD3 R3, PT, PT, R8, R7.reuse, RZ ;  /* 0x0000000708037210 */ /* 0x080fe20007ffe0ff */
[C---:B------:R-:W-:Y:S01]  /*4520*/  IMAD.WIDE.U32 R20, R7.reuse, 0x4, R18 ;  /* 0x0000000407147825 */ /* 0x040fe200078e0012 */
[----:B------:R-:W-:Y:S01]  /*4530*/  MOV R31, R7 ;  /* 0x00000007001f7202 */ /* 0x000fe20000000f00 */
[----:B------:R-:W-:Y:S01]  /*4540*/  UIADD3 UR4, UPT, UPT, UR4, 0x2000, URZ ;  /* 0x0000200004047890 */ /* 0x000fe2000fffe0ff */
[----:B------:R-:W-:Y:S01]  /*4550*/  BSSY.RECONVERGENT B0, `(.L_x_173) ;  /* 0x0000262000007945 */ /* 0x000fe20003800200 */
[----:B0-----:R-:W0:Y:S01]  /*4560*/  LDC.64 R12, c[0x0][0x3a0] ;  /* 0x0000e800ff0c7b82 */ /* 0x001e220000000a00 */
[----:B------:R-:W-:-:S07]  /*4570*/  IMAD.WIDE.U32 R14, R7, 0x4, R16 ;  /* 0x00000004070e7825 */ /* 0x000fce00078e0010 */
[----:B-1----:R-:W1:Y:S01]  /*4580*/  LDC.64 R10, c[0x0][0x3a8] ;  /* 0x0000ea00ff0a7b82 */ /* 0x002e620000000a00 */
[----:B---3--:R-:W-:Y:S02]  /*4590*/  UISETP.GE.AND UP0, UPT, UR7, 0x1, UPT ;  /* 0x000000010700788c */ /* 0x008fe4000bf06270 */
[----:B--2---:R-:W-:-:S06]  /*45a0*/  ULEA UR4, UR5, UR4, 0x18 ;  /* 0x0000000405047291 */ /* 0x004fcc000f8ec0ff */
[----:B------:R-:W-:Y:S01]  /*45b0*/  LEA R5, R7, UR4, 0x2 ;  /* 0x0000000407057c11 */ /* 0x000fe2000f8e10ff */
[----:B0-----:R-:W-:-:S04]  /*45c0*/  IMAD.WIDE.U32 R12, R3, 0x4, R12 ;  /* 0x00000004030c7825 */ /* 0x001fc800078e000c */
[----:B------:R-:W0:Y:S01]  /*45d0*/  LDCU UR4, c[0x0][0x3b8] ;  /* 0x00007700ff0477ac */ /* 0x000e220008000800 */
[----:B------:R-:W2:Y:S01]  /*45e0*/  LDS R5, [R5] ;  /* 0x0000000005057984 */ /* 0x000ea20000000800 */
[----:B-1----:R-:W-:-:S04]  /*45f0*/  IMAD.WIDE.U32 R10, R3, 0x4, R10 ;  /* 0x00000004030a7825 */ /* 0x002fc800078e000a */
[C---:B0-----:R-:W-:Y:S01]  /*4600*/  IMAD R4, R7.reuse, UR4, R6 ;  /* 0x0000000407047c24 */ /* 0x041fe2000f8e0206 */
[----:B------:R-:W-:-:S04]  /*4610*/  IADD3 R7, PT, PT, R7, 0x1, RZ ;  /* 0x0000000107077810 */ /* 0x000fc80007ffe0ff */
[----:B------:R-:W-:Y:S01]  /*4620*/  ISETP.NE.AND P2, PT, R7, UR6, PT ;  /* 0x0000000607007c0c */ /* 0x000fe2000bf45270 */
[----:B------:R-:W-:-:S12]  /*4630*/  BRA.U UP0, `(.L_x_174) ;  /* 0x0000001500147547 */ /* 0x000fd8000b800000 */
[----:B------:R-:W-:Y:S01]  /*4640*/  UISETP.GE.U32.AND UP0, UPT, UR46, 0x3, UPT ;  /* 0x000000032e00788c */ /* 0x000fe2000bf06070 */
[----:B------:R-:W-:-:S08]  /*4650*/  HFMA2 R31, -RZ, RZ, 0, 0 ;  /* 0x00000000ff1f7431 */ /* 0x000fd000000001ff */
[----:B------:R-:W-:Y:S05]  /*4660*/  BRA.U !UP0, `(.L_x_175) ;  /* 0x0000000908cc7547 */ /* 0x000fea000b800000 */
[----:B------:R-:W-:Y:S01]  /*4670*/  BSSY.RECONVERGENT B4, `(.L_x_176) ;  /* 0x00000b1000047945 */ /* 0x000fe20003800200 */
[----:B------:R-:W-:-:S07]  /*4680*/  MOV R25, RZ ;  /* 0x000000ff00197202 */ /* 0x000fce0000000f00 */
.L_x_185:
[----:B------:R-:W3:Y:S01]  /*4690*/  LDG.E R28, desc[UR36][R10.64] ;  /* 0x000000240a1c7981 */ /* 0x000ee2000c1e1900 */
[----:B0-----:R-:W0:Y:S03]  /*46a0*/  LDCU.64 UR4, c[0x0][0x398] ;  /* 0x00007300ff0477ac */ /* 0x001e260008000a00 */
[----:B------:R-:W3:Y:S01]  /*46b0*/  LD.E R27, desc[UR36][R20.64] ;  /* 0x00000024141b7980 */ /* 0x000ee2000c101900 */
[----:B------:R-:W-:-:S03]  /*46c0*/  IADD3 R0, P0, PT, R4, R25, RZ ;  /* 0x0000001904007210 */ /* 0x000fc60007f1e0ff */
[----:B------:R-:W4:Y:S01]  /*46d0*/  LD.E R3, desc[UR36][R14.64] ;  /* 0x000000240e037980 */ /* 0x000f22000c101900 */
[----:B------:R-:W-:Y:S02]  /*46e0*/  IADD3.X R9, PT, PT, RZ, RZ, RZ, P0, !PT ;  /* 0x000000ffff097210 */ /* 0x000fe400007fe4ff */
[----:B0-----:R-:W-:-:S04]  /*46f0*/  LEA R34, P0, R0, UR4, 0x2 ;  /* 0x0000000400227c11 */ /* 0x001fc8000f8010ff */
[----:B------:R-:W-:Y:S02]  /*4700*/  LEA.HI.X R35, R0, UR5, R9, 0x2, P0 ;  /* 0x0000000500237c11 */ /* 0x000fe400080f1409 */
[----:B------:R-:W5:Y:S04]  /*4710*/  LDG.E R9, desc[UR36][R12.64] ;  /* 0x000000240c097981 */ /* 0x000f68000c1e1900 */
[----:B------:R-:W5:Y:S01]  /*4720*/  LDG.E R0, desc[UR36][R34.64] ;  /* 0x0000002422007981 */ /* 0x000f62000c1e1900 */
[----:B------:R-:W-:Y:S01]  /*4730*/  HFMA2 R29, -RZ, RZ, 3.7421875, 0 ;  /* 0x437c0000ff1d7431 */ /* 0x000fe200000001ff */
[----:B------:R-:W-:Y:S01]  /*4740*/  MOV R26, 0x3bbb989d ;  /* 0x3bbb989d001a7802 */ /* 0x000fe20000000f00 */
[----:B------:R-:W-:Y:S01]  /*4750*/  BSSY.RECONVERGENT B5, `(.L_x_177) ;  /* 0x0000023000057945 */ /* 0x000fe20003800200 */
[----:B------:R-:W-:-:S04]  /*4760*/  IADD3 R25, PT, PT, R25, 0x4, RZ ;  /* 0x0000000419197810 */ /* 0x000fc80007ffe0ff */
[----:B------:R-:W-:Y:S01]  /*4770*/  ISETP.NE.AND P3, PT, R25, UR38, PT ;  /* 0x0000002619007c0c */ /* 0x000fe2000bf65270 */
[--C-:B---3--:R-:W-:Y:S01]  /*4780*/  FADD R28, R28, -R27.reuse ;  /* 0x8000001b1c1c7221 */ /* 0x108fe20000000000 */
[----:B--2---:R-:W-:-:S03]  /*4790*/  FADD R27, R5, -R27 ;  /* 0x8000001b051b7221 */ /* 0x004fc60000000000 */
[-C--:B------:R-:W-:Y:S01]  /*47a0*/  FFMA.SAT R24, R28, R26.reuse, 0.5 ;  /* 0x3f0000001c187423 */ /* 0x080fe2000000201a */
[----:B------:R-:W-:-:S03]  /*47b0*/  FFMA.SAT R26, R27, R26, 0.5 ;  /* 0x3f0000001b1a7423 */ /* 0x000fc6000000201a */
[-C--:B------:R-:W-:Y:S01]  /*47c0*/  FFMA.RM R24, R24, R29.reuse, 12582913 ;  /* 0x4b40000118187423 */ /* 0x080fe2000000401d */
[----:B------:R-:W-:-:S03]  /*47d0*/  FFMA.RM R26, R26, R29, 12582913 ;  /* 0x4b4000011a1a7423 */ /* 0x000fc6000000401d */
[----:B------:R-:W-:Y:S01]  /*47e0*/  FADD R29, R24, -12583039 ;  /* 0xcb40007f181d7421 */ /* 0x000fe20000000000 */
[----:B------:R-:W-:Y:S01]  /*47f0*/  FADD R30, R26, -12583039 ;  /* 0xcb40007f1a1e7421 */ /* 0x000fe20000000000 */
[----:B------:R-:W-:Y:S02]  /*4800*/  SHF.L.U32 R24, R24, 0x17, RZ ;  /* 0x0000001718187819 */ /* 0x000fe400000006ff */
[----:B------:R-:W-:Y:S01]  /*4810*/  FFMA R29, R28, 1.4426950216293334961, -R29 ;  /* 0x3fb8aa3b1c1d7823 */ /* 0x000fe2000000081d */
[C---:B------:R-:W-:Y:S01]  /*4820*/  FFMA R30, R27.reuse, 1.4426950216293334961, -R30 ;  /* 0x3fb8aa3b1b1e7823 */ /* 0x040fe2000000081e */
[----:B------:R-:W-:Y:S02]  /*4830*/  SHF.L.U32 R26, R26, 0x17, RZ ;  /* 0x000000171a1a7819 */ /* 0x000fe400000006ff */
[----:B------:R-:W-:Y:S01]  /*4840*/  FFMA R29, R28, 1.925963033500011079e-08, R29 ;  /* 0x32a570601c1d7823 */ /* 0x000fe2000000001d */
[----:B------:R-:W-:Y:S01]  /*4850*/  FFMA R30, R27, 1.925963033500011079e-08, R30 ;  /* 0x32a570601b1e7823 */ /* 0x000fe2000000001e */
[----:B----4-:R-:W-:Y:S08]  /*4860*/  MUFU.RCP R28, R3 ;  /* 0x00000003001c7308 */ /* 0x010ff00000001000 */
[----:B------:R-:W0:Y:S08]  /*4870*/  MUFU.EX2 R29, R29 ;  /* 0x0000001d001d7308 */ /* 0x000e300000000800 */
[----:B------:R-:W1:Y:S01]  /*4880*/  MUFU.EX2 R27, R30 ;  /* 0x0000001e001b7308 */ /* 0x000e620000000800 */
[----:B0-----:R-:W-:-:S04]  /*4890*/  FMUL R24, R24, R29 ;  /* 0x0000001d18187220 */ /* 0x001fc80000400000 */
[----:B-----5:R-:W-:Y:S01]  /*48a0*/  FMUL R9, R9, R24 ;  /* 0x0000001809097220 */ /* 0x020fe20000400000 */
        /* <DEDUP_REMOVED lines=10> */
[----:B------:R-:W-:-:S07]  /*4950*/  MOV R26, 0x4970 ;  /* 0x00004970001a7802 */ /* 0x000fce0000000f00 */
[----:B------:R-:W-:Y:S05]  /*4960*/  CALL.REL.NOINC `($__internal_1_$__cuda_sm3x_div_rn_noftz_f32_slowpath) ;  /* 0x0000002400787944 */ /* 0x000fea0003c00000 */
[----:B------:R-:W-:-:S07]  /*4970*/  MOV R29, R9 ;  /* 0x00000009001d7202 */ /* 0x000fce0000000f00 */
.L_x_178:
[----:B------:R-:W-:Y:S05]  /*4980*/  BSYNC.RECONVERGENT B5 ;  /* 0x0000000000057941 */ /* 0x000fea0003800200 */
.L_x_177:
[----:B------:R0:W-:Y:S04]  /*4990*/  STG.E desc[UR36][R34.64], R29 ;  /* 0x0000001d22007986 */ /* 0x0001e8000c101924 */
        /* <DEDUP_REMOVED lines=8> */
[--C-:B--2---:R-:W-:Y:S01]  /*4a20*/  FADD R28, R5, -R24.reuse ;  /* 0x80000018051c7221 */ /* 0x104fe20000000000 */
[----:B---3--:R-:W-:-:S03]  /*4a30*/  FADD R27, R27, -R24 ;  /* 0x800000181b1b7221 */ /* 0x008fc60000000000 */
[-C--:B------:R-:W-:Y:S01]  /*4a40*/  FFMA.SAT R24, R28, R26.reuse, 0.5 ;  /* 0x3f0000001c187423 */ /* 0x080fe2000000201a */
[----:B------:R-:W-:-:S03]  /*4a50*/  FFMA.SAT R26, R27, R26, 0.5 ;  /* 0x3f0000001b1a7423 */ /* 0x000fc6000000201a */
[-C--:B------:R-:W-:Y:S01]  /*4a60*/  FFMA.RM R24, R24, R31.reuse, 12582913 ;  /* 0x4b40000118187423 */ /* 0x080fe2000000401f */
[----:B------:R-:W-:-:S03]  /*4a70*/  FFMA.RM R26, R26, R31, 12582913 ;  /* 0x4b4000011a1a7423 */ /* 0x000fc6000000401f */
[C---:B0-----:R-:W-:Y:S01]  /*4a80*/  FADD R29, R24.reuse, -12583039 ;  /* 0xcb40007f181d7421 */ /* 0x041fe20000000000 */
[----:B------:R-:W-:Y:S01]  /*4a90*/  SHF.L.U32 R24, R24, 0x17, RZ ;  /* 0x0000001718187819 */ /* 0x000fe200000006ff */
[----:B------:R-:W-:Y:S02]  /*4aa0*/  FADD R30, R26, -12583039 ;  /* 0xcb40007f1a1e7421 */ /* 0x000fe40000000000 */
[----:B------:R-:W-:Y:S01]  /*4ab0*/  FFMA R29, R28, 1.4426950216293334961, -R29 ;  /* 0x3fb8aa3b1c1d7823 */ /* 0x000fe2000000081d */
[----:B------:R-:W-:Y:S01]  /*4ac0*/  SHF.L.U32 R26, R26, 0x17, RZ ;  /* 0x000000171a1a7819 */ /* 0x000fe200000006ff */
[C---:B------:R-:W-:Y:S02]  /*4ad0*/  FFMA R30, R27.reuse, 1.4426950216293334961, -R30 ;  /* 0x3fb8aa3b1b1e7823 */ /* 0x040fe4000000081e */
[----:B------:R-:W-:Y:S02]  /*4ae0*/  FFMA R29, R28, 1.925963033500011079e-08, R29 ;  /* 0x32a570601c1d7823 */ /* 0x000fe4000000001d */
[----:B----4-:R-:W-:Y:S01]  /*4af0*/  MUFU.RCP R28, R3 ;  /* 0x00000003001c7308 */ /* 0x010fe20000001000 */
[----:B------:R-:W-:-:S07]  /*4b00*/  FFMA R30, R27, 1.925963033500011079e-08, R30 ;  /* 0x32a570601b1e7823 */ /* 0x000fce000000001e */
[----:B------:R-:W0:Y:S08]  /*4b10*/  MUFU.EX2 R29, R29 ;  /* 0x0000001d001d7308 */ /* 0x000e300000000800 */
[----:B------:R-:W1:Y:S01]  /*4b20*/  MUFU.EX2 R27, R30 ;  /* 0x0000001e001b7308 */ /* 0x000e620000000800 */
[----:B0-----:R-:W-:-:S04]  /*4b30*/  FMUL R24, R24, R29 ;  /* 0x0000001d18187220 */ /* 0x001fc80000400000 */
[----:B------:R-:W-:Y:S01]  /*4b40*/  FMUL R24, RZ, R24 ;  /* 0x00000018ff187220 */ /* 0x000fe20000400000 */
[----:B-1----:R-:W-:Y:S01]  /*4b50*/  FMUL R26, R26, R27 ;  /* 0x0000001b1a1a7220 */ /* 0x002fe20000400000 */
[----:B------:R-:W-:-:S03]  /*4b60*/  FFMA R27, -R3, R28, 1 ;  /* 0x3f800000031b7423 */ /* 0x000fc6000000011c */
[----:B-----5:R-:W-:Y:S01]  /*4b70*/  FMUL R9, R9, R26 ;  /* 0x0000001a09097220 */ /* 0x020fe20000400000 */
        /* <DEDUP_REMOVED lines=10> */
.L_x_180:
[----:B------:R-:W-:Y:S05]  /*4c20*/  BSYNC.RECONVERGENT B5 ;  /* 0x0000000000057941 */ /* 0x000fea0003800200 */
.L_x_179:
        /* <DEDUP_REMOVED lines=41> */
.L_x_182:
[----:B------:R-:W-:Y:S05]  /*4ec0*/  BSYNC.RECONVERGENT B5 ;  /* 0x0000000000057941 */ /* 0x000fea0003800200 */
.L_x_181:
        /* <DEDUP_REMOVED lines=40> */
.L_x_184:
[----:B------:R-:W-:Y:S05]  /*5150*/  BSYNC.RECONVERGENT B5 ;  /* 0x0000000000057941 */ /* 0x000fea0003800200 */
.L_x_183:
[----:B------:R0:W-:Y:S01]  /*5160*/  STG.E desc[UR36][R34.64+0xc], R9 ;  /* 0x00000c0922007986 */ /* 0x0001e2000c101924 */
[----:B------:R-:W-:Y:S05]  /*5170*/  @P3 BRA `(.L_x_185) ;  /* 0xfffffff400443947 */ /* 0x000fea000383ffff */
[----:B------:R-:W-:Y:S05]  /*5180*/  BSYNC.RECONVERGENT B4 ;  /* 0x0000000000047941 */ /* 0x000fea0003800200 */
.L_x_176:
[----:B------:R-:W-:-:S07]  /*5190*/  MOV R31, UR38 ;  /* 0x00000026001f7c02 */ /* 0x000fce0008000f00 */
.L_x_175:
[----:B------:R-:W-:-:S09]  /*51a0*/  UISETP.NE.AND UP0, UPT, UR44, URZ, UPT ;  /* 0x000000ff2c00728c */ /* 0x000fd2000bf05270 */
[----:B------:R-:W-:Y:S05]  /*51b0*/  BRA.U !UP0, `(.L_x_186) ;  /* 0x00000019086c7547 */ /* 0x000fea000b800000 */
[----:B------:R-:W-:-:S09]  /*51c0*/  UISETP.NE.AND UP0, UPT, UR40, URZ, UPT ;  /* 0x000000ff2800728c */ /* 0x000fd2000bf05270 */
[----:B------:R-:W-:Y:S05]  /*51d0*/  BRA.U !UP0, `(.L_x_187) ;  /* 0x0000000508647547 */ /* 0x000fea000b800000 */
[----:B------:R-:W3:Y:S01]  /*51e0*/  LDG.E R29, desc[UR36][R10.64] ;  /* 0x000000240a1d7981 */ /* 0x000ee2000c1e1900 */
[----:B------:R-:W1:Y:S03]  /*51f0*/  LDCU.64 UR4, c[0x0][0x398] ;  /* 0x00007300ff0477ac */ /* 0x000e660008000a00 */
[----:B------:R-:W3:Y:S01]  /*5200*/  LD.E R28, desc[UR36][R20.64] ;  /* 0x00000024141c7980 */ /* 0x000ee2000c101900 */
[----:B------:R-:W-:-:S03]  /*5210*/  IADD3 R0, P0, PT, R4, R31, RZ ;  /* 0x0000001f04007210 */ /* 0x000fc60007f1e0ff */
[----:B------:R-:W4:Y:S01]  /*5220*/  LD.E R3, desc[UR36][R14.64] ;  /* 0x000000240e037980 */ /* 0x000f22000c101900 */
[----:B0-----:R-:W-:Y:S02]  /*5230*/  IADD3.X R9, PT, PT, RZ, RZ, RZ, P0, !PT ;  /* 0x000000ffff097210 */ /* 0x001fe400007fe4ff */
[----:B-1----:R-:W-:-:S04]  /*5240*/  LEA R24, P0, R0, UR4, 0x2 ;  /* 0x0000000400187c11 */ /* 0x002fc8000f8010ff */
[----:B------:R-:W-:Y:S02]  /*5250*/  LEA.HI.X R25, R0, UR5, R9, 0x2, P0 ;  /* 0x0000000500197c11 */ /* 0x000fe400080f1409 */
[----:B------:R-:W5:Y:S04]  /*5260*/  LDG.E R9, desc[UR36][R12.64] ;  /* 0x000000240c097981 */ /* 0x000f68000c1e1900 */
[----:B------:R-:W5:Y:S01]  /*5270*/  LDG.E R0, desc[UR36][R24.64] ;  /* 0x0000002418007981 */ /* 0x000f62000c1e1900 */
[----:B------:R-:W-:Y:S01]  /*5280*/  HFMA2 R27, -RZ, RZ, 0.96630859375, -0.0022525787353515625 ;  /* 0x3bbb989dff1b7431 */ /* 0x000fe200000001ff */
[----:B------:R-:W-:Y:S01]  /*5290*/  MOV R30, 0x437c0000 ;  /* 0x437c0000001e7802 */ /* 0x000fe20000000f00 */
[----:B------:R-:W-:Y:S01]  /*52a0*/  BSSY.RECONVERGENT B4, `(.L_x_188) ;  /* 0x0000021000047945 */ /* 0x000fe20003800200 */
[--C-:B---3--:R-:W-:Y:S01]  /*52b0*/  FADD R29, R29, -R28.reuse ;  /* 0x8000001c1d1d7221 */ /* 0x108fe20000000000 */
[----:B--2---:R-:W-:-:S03]  /*52c0*/  FADD R28, R5, -R28 ;  /* 0x8000001c051c7221 */ /* 0x004fc60000000000 */
[-C--:B------:R-:W-:Y:S01]  /*52d0*/  FFMA.SAT R26, R29, R27.reuse, 0.5 ;  /* 0x3f0000001d1a7423 */ /* 0x080fe2000000201b */
[----:B------:R-:W-:-:S03]  /*52e0*/  FFMA.SAT R27, R28, R27, 0.5 ;  /* 0x3f0000001c1b7423 */ /* 0x000fc6000000201b */
[-C--:B------:R-:W-:Y:S01]  /*52f0*/  FFMA.RM R26, R26, R30.reuse, 12582913 ;  /* 0x4b4000011a1a7423 */ /* 0x080fe2000000401e */
[----:B------:R-:W-:-:S03]  /*5300*/  FFMA.RM R27, R27, R30, 12582913 ;  /* 0x4b4000011b1b7423 */ /* 0x000fc6000000401e */
[C---:B------:R-:W-:Y:S01]  /*5310*/  FADD R30, R26.reuse, -12583039 ;  /* 0xcb40007f1a1e7421 */ /* 0x040fe20000000000 */
[----:B------:R-:W-:Y:S01]  /*5320*/  FADD R33, R27, -12583039 ;  /* 0xcb40007f1b217421 */ /* 0x000fe20000000000 */
[----:B------:R-:W-:Y:S02]  /*5330*/  SHF.L.U32 R26, R26, 0x17, RZ ;  /* 0x000000171a1a7819 */ /* 0x000fe400000006ff */
[----:B------:R-:W-:Y:S01]  /*5340*/  FFMA R30, R29, 1.4426950216293334961, -R30 ;  /* 0x3fb8aa3b1d1e7823 */ /* 0x000fe2000000081e */
[C---:B------:R-:W-:Y:S01]  /*5350*/  FFMA R33, R28.reuse, 1.4426950216293334961, -R33 ;  /* 0x3fb8aa3b1c217823 */ /* 0x040fe20000000821 */
[----:B------:R-:W-:Y:S02]  /*5360*/  SHF.L.U32 R27, R27, 0x17, RZ ;  /* 0x000000171b1b7819 */ /* 0x000fe400000006ff */
[----:B------:R-:W-:Y:S01]  /*5370*/  FFMA R30, R29, 1.925963033500011079e-08, R30 ;  /* 0x32a570601d1e7823 */ /* 0x000fe2000000001e */
[----:B------:R-:W-:Y:S02]  /*5380*/  FFMA R33, R28, 1.925963033500011079e-08, R33 ;  /* 0x32a570601c217823 */ /* 0x000fe40000000021 */
[----:B----4-:R-:W-:Y:S08]  /*5390*/  MUFU.RCP R28, R3 ;  /* 0x00000003001c7308 */ /* 0x010ff00000001000 */
[----:B------:R-:W0:Y:S08]  /*53a0*/  MUFU.EX2 R29, R30 ;  /* 0x0000001e001d7308 */ /* 0x000e300000000800 */
[----:B------:R-:W1:Y:S01]  /*53b0*/  MUFU.EX2 R32, R33 ;  /* 0x0000002100207308 */ /* 0x000e620000000800 */
[----:B0-----:R-:W-:-:S04]  /*53c0*/  FMUL R26, R26, R29 ;  /* 0x0000001d1a1a7220 */ /* 0x001fc80000400000 */
[----:B-----5:R-:W-:Y:S01]  /*53d0*/  FMUL R9, R9, R26 ;  /* 0x0000001a09097220 */ /* 0x020fe20000400000 */
[----:B-1----:R-:W-:-:S04]  /*53e0*/  FMUL R27, R27, R32 ;  /* 0x000000201b1b7220 */ /* 0x002fc80000400000 */
[----:B------:R-:W-:Y:S01]  /*53f0*/  FMUL R26, RZ, R27 ;  /* 0x0000001bff1a7220 */ /* 0x000fe20000400000 */
[----:B------:R-:W-:-:S03]  /*5400*/  FFMA R27, -R3, R28, 1 ;  /* 0x3f800000031b7423 */ /* 0x000fc6000000011c */
[----:B------:R-:W-:Y:S01]  /*5410*/  FFMA R0, R9, R0, R26 ;  /* 0x0000000009007223 */ /* 0x000fe2000000001a */
[----:B------:R-:W-:-:S03]  /*5420*/  FFMA R27, R28, R27, R28 ;  /* 0x0000001b1c1b7223 */ /* 0x000fc6000000001c */
        /* <DEDUP_REMOVED lines=8> */
.L_x_189:
[----:B------:R-:W-:Y:S05]  /*54b0*/  BSYNC.RECONVERGENT B4 ;  /* 0x0000000000047941 */ /* 0x000fea0003800200 */
.L_x_188:
        /* <DEDUP_REMOVED lines=12> */
[----:B0-----:R-:W-:-:S03]  /*5580*/  FFMA.SAT R27, R28, R30, 0.5 ;  /* 0x3f0000001c1b7423 */ /* 0x001fc6000000201e */
[-C--:B------:R-:W-:Y:S01]  /*5590*/  FFMA.RM R26, R26, R32.reuse, 12582913 ;  /* 0x4b4000011a1a7423 */ /* 0x080fe20000004020 */
[----:B------:R-:W-:-:S03]  /*55a0*/  FFMA.RM R27, R27, R32, 12582913 ;  /* 0x4b4000011b1b7423 */ /* 0x000fc60000004020 */
[C---:B------:R-:W-:Y:S01]  /*55b0*/  FADD R30, R26.reuse, -12583039 ;  /* 0xcb40007f1a1e7421 */ /* 0x040fe20000000000 */
[----:B------:R-:W-:Y:S01]  /*55c0*/  SHF.L.U32 R26, R26, 0x17, RZ ;  /* 0x000000171a1a7819 */ /* 0x000fe200000006ff */
[----:B------:R-:W-:Y:S02]  /*55d0*/  FADD R33, R27, -12583039 ;  /* 0xcb40007f1b217421 */ /* 0x000fe40000000000 */
[----:B------:R-:W-:Y:S01]  /*55e0*/  FFMA R30, R29, 1.4426950216293334961, -R30 ;  /* 0x3fb8aa3b1d1e7823 */ /* 0x000fe2000000081e */
[----:B------:R-:W-:Y:S01]  /*55f0*/  SHF.L.U32 R27, R27, 0x17, RZ ;  /* 0x000000171b1b7819 */ /* 0x000fe200000006ff */
[C---:B------:R-:W-:Y:S02]  /*5600*/  FFMA R33, R28.reuse, 1.4426950216293334961, -R33 ;  /* 0x3fb8aa3b1c217823 */ /* 0x040fe40000000821 */
[----:B------:R-:W-:Y:S02]  /*5610*/  FFMA R29, R29, 1.925963033500011079e-08, R30 ;  /* 0x32a570601d1d7823 */ /* 0x000fe4000000001e */
[----:B------:R-:W-:-:S02]  /*5620*/  FFMA R33, R28, 1.925963033500011079e-08, R33 ;  /* 0x32a570601c217823 */ /* 0x000fc40000000021 */
[----:B----4-:R-:W-:Y:S08]  /*5630*/  MUFU.RCP R28, R3 ;  /* 0x00000003001c7308 */ /* 0x010ff00000001000 */
        /* <DEDUP_REMOVED lines=16> */
.L_x_191:
[----:B------:R-:W-:Y:S05]  /*5740*/  BSYNC.RECONVERGENT B4 ;  /* 0x0000000000047941 */ /* 0x000fea0003800200 */
.L_x_190:
[----:B------:R1:W-:Y:S01]  /*5750*/  STG.E desc[UR36][R24.64+0x4], R9 ;  /* 0x0000040918007986 */ /* 0x0003e2000c101924 */
[----:B------:R-:W-:-:S07]  /*5760*/  IADD3 R31, PT, PT, R31, 0x2, RZ ;  /* 0x000000021f1f7810 */ /* 0x000fce0007ffe0ff */
.L_x_187:
[----:B------:R-:W-:-:S09]  /*5770*/  UISETP.NE.AND UP0, UPT, UR42, URZ, UPT ;  /* 0x000000ff2a00728c */ /* 0x000fd2000bf05270 */
[----:B------:R-:W-:Y:S05]  /*5780*/  BRA.U !UP0, `(.L_x_186) ;  /* 0x0000001108f87547 */ /* 0x000fea000b800000 */
[----:B------:R3:W4:Y:S01]  /*5790*/  LDG.E R10, desc[UR36][R10.64] ;  /* 0x000000240a0a7981 */ /* 0x000722000c1e1900 */
[----:B------:R-:W5:Y:S03]  /*57a0*/  LDCU.64 UR4, c[0x0][0x398] ;  /* 0x00007300ff0477ac */ /* 0x000f660008000a00 */
[----:B------:R-:W4:Y:S01]  /*57b0*/  LD.E R20, desc[UR36][R20.64] ;  /* 0x0000002414147980 */ /* 0x000f22000c101900 */
[----:B------:R-:W-:-:S03]  /*57c0*/  IADD3 R4, P0, PT, R4, R31, RZ ;  /* 0x0000001f04047210 */ /* 0x000fc60007f1e0ff */
[----:B------:R-:W2:Y:S01]  /*57d0*/  LD.E R3, desc[UR36][R14.64] ;  /* 0x000000240e037980 */ /* 0x000ea2000c101900 */
[----:B01----:R-:W-:-:S03]  /*57e0*/  IADD3.X R9, PT, PT, RZ, RZ, RZ, P0, !PT ;  /* 0x000000ffff097210 */ /* 0x003fc600007fe4ff */
[----:B------:R-:W2:Y:S01]  /*57f0*/  LDG.E R12, desc[UR36][R12.64] ;  /* 0x000000240c0c7981 */ /* 0x000ea2000c1e1900 */
[----:B-----5:R-:W-:-:S04]  /*5800*/  LEA R24, P0, R4, UR4, 0x2 ;  /* 0x0000000404187c11 */ /* 0x020fc8000f8010ff */
[----:B------:R-:W-:-:S05]  /*5810*/  LEA.HI.X R25, R4, UR5, R9, 0x2, P0 ;  /* 0x0000000504197c11 */ /* 0x000fca00080f1409 */
[----:B------:R-:W5:Y:S01]  /*5820*/  LDG.E R0, desc[UR36][R24.64] ;  /* 0x0000002418007981 */ /* 0x000f62000c1e1900 */
[----:B------:R-:W-:Y:S01]  /*5830*/  HFMA2 R9, -RZ, RZ, 0.96630859375, -0.0022525787353515625 ;  /* 0x3bbb989dff097431 */ /* 0x000fe200000001ff */
[----:B---3--:R-:W-:Y:S01]  /*5840*/  MOV R11, 0x437c0000 ;  /* 0x437c0000000b7802 */ /* 0x008fe20000000f00 */
[----:B------:R-:W-:Y:S01]  /*5850*/  BSSY.RECONVERGENT B4, `(.L_x_192) ;  /* 0x0000021000047945 */ /* 0x000fe20003800200 */
[--C-:B----4-:R-:W-:Y:S01]  /*5860*/  FADD R10, R10, -R20.reuse ;  /* 0x800000140a0a7221 */ /* 0x110fe20000000000 */
[----:B--2---:R-:W-:-:S03]  /*5870*/  FADD R20, R5, -R20 ;  /* 0x8000001405147221 */ /* 0x004fc60000000000 */
        /* <DEDUP_REMOVED lines=14> */
[----:B------:R-:W2:Y:S01]  /*5960*/  MUFU.RCP R14, R3 ;  /* 0x00000003000e7308 */ /* 0x000ea20000001000 */
[----:B0-----:R-:W-:-:S04]  /*5970*/  FMUL R9, R4, R5 ;  /* 0x0000000504097220 */ /* 0x001fc80000400000 */
[----:B------:R-:W-:Y:S01]  /*5980*/  FMUL R9, R12, R9 ;  /* 0x000000090c097220 */ /* 0x000fe20000400000 */
[----:B-1----:R-:W-:-:S04]  /*5990*/  FMUL R10, R10, R11 ;  /* 0x0000000b0a0a7220 */ /* 0x002fc80000400000 */
[----:B------:R-:W-:-:S04]  /*59a0*/  FMUL R10, RZ, R10 ;  /* 0x0000000aff0a7220 */ /* 0x000fc80000400000 */
[----:B-----5:R-:W-:Y:S01]  /*59b0*/  FFMA R0, R9, R0, R10 ;  /* 0x0000000009007223 */ /* 0x020fe2000000000a */
[----:B--2---:R-:W-:-:S03]  /*59c0*/  FFMA R13, -R3, R14, 1 ;  /* 0x3f800000030d7423 */ /* 0x004fc6000000010e */
[----:B------:R-:W0:Y:S01]  /*59d0*/  FCHK P0, R0, R3 ;  /* 0x0000000300007302 */ /* 0x000e220000000000 */
[----:B------:R-:W-:-:S04]  /*59e0*/  FFMA R13, R14, R13, R14 ;  /* 0x0000000d0e0d7223 */ /* 0x000fc8000000000e */
[----:B------:R-:W-:-:S04]  /*59f0*/  FFMA R4, R0, R13, RZ ;  /* 0x0000000d00047223 */ /* 0x000fc800000000ff */
[----:B------:R-:W-:-:S04]  /*5a00*/  FFMA R5, -R3, R4, R0 ;  /* 0x0000000403057223 */ /* 0x000fc80000000100 */
[----:B------:R-:W-:Y:S01]  /*5a10*/  FFMA R5, R13, R5, R4 ;  /* 0x000000050d057223 */ /* 0x000fe20000000004 */
[----:B0-----:R-:W-:Y:S06]  /*5a20*/  @!P0 BRA `(.L_x_193) ;  /* 0x00000000000c8947 */ /* 0x001fec0003800000 */
[----:B------:R-:W-:-:S07]  /*5a30*/  MOV R26, 0x5a50 ;  /* 0x00005a50001a7802 */ /* 0x000fce0000000f00 */
[----:B------:R-:W-:Y:S05]  /*5a40*/  CALL.REL.NOINC `($__internal_1_$__cuda_sm3x_div_rn_noftz_f32_slowpath) ;  /* 0x0000001400407944 */ /* 0x000fea0003c00000 */
[----:B------:R-:W-:-:S07]  /*5a50*/  MOV R5, R9 ;  /* 0x0000000900057202 */ /* 0x000fce0000000f00 */
.L_x_193:
[----:B------:R-:W-:Y:S05]  /*5a60*/  BSYNC.RECONVERGENT B4 ;  /* 0x0000000000047941 */ /* 0x000fea0003800200 */
.L_x_192:
[----:B------:R3:W-:Y:S01]  /*5a70*/  STG.E desc[UR36][R24.64], R5 ;  /* 0x0000000518007986 */ /* 0x0007e2000c101924 */
[----:B------:R-:W-:Y:S05]  /*5a80*/  BRA `(.L_x_186) ;  /* 0x0000001000387947 */ /* 0x000fea0003800000 */
.L_x_174:
[----:B------:R-:W-:-:S07]  /*5a90*/  HFMA2 R33, -RZ, RZ, 0, 0 ;  /* 0x00000000ff217431 */ /* 0x000fce00000001ff */
.L_x_202:
[----:B------:R-:W-:Y:S01]  /*5aa0*/  UISETP.GE.U32.AND UP0, UPT, UR59, 0xf, UPT ;  /* 0x0000000f3b00788c */ /* 0x000fe2000bf06070 */
[----:B------:R-:W-:Y:S02]  /*5ab0*/  MOV R9, RZ ;  /* 0x000000ff00097202 */ /* 0x000fe40000000f00 */
[----:B------:R-:W-:-:S06]  /*5ac0*/  MOV R0, RZ ;  /* 0x000000ff00007202 */ /* 0x000fcc0000000f00 */
[----:B------:R-:W-:Y:S05]  /*5ad0*/  BRA.U !UP0, `(.L_x_194) ;  /* 0x0000000508847547 */ /* 0x000fea000b800000 */
[----:B------:R-:W0:Y:S01]  /*5ae0*/  S2R R3, SR_CgaCtaId ;  /* 0x0000000000037919 */ /* 0x000e220000008800 */
[----:B------:R-:W-:Y:S01]  /*5af0*/  MOV R0, 0x400 ;  /* 0x0000040000007802 */ /* 0x000fe20000000f00 */
[----:B------:R-:W-:Y:S01]  /*5b00*/  HFMA2 R30, -RZ, RZ, 0, 0 ;  /* 0x00000000ff1e7431 */ /* 0x000fe200000001ff */
[----:B------:R-:W-:Y:S01]  /*5b10*/  BSSY.RECONVERGENT B2, `(.L_x_195) ;  /* 0x000005c000027945 */ /* 0x000fe20003800200 */
[----:B------:R-:W-:Y:S02]  /*5b20*/  MOV R9, RZ ;  /* 0x000000ff00097202 */ /* 0x000fe40000000f00 */
[----:B------:R-:W-:-:S04]  /*5b30*/  IADD3 R0, PT, PT, R0, 0x1000, RZ ;  /* 0x0000100000007810 */ /* 0x000fc80007ffe0ff */
[----:B0-----:R-:W-:-:S07]  /*5b40*/  LEA R0, R3, R0, 0x18 ;  /* 0x0000000003007211 */ /* 0x001fce00078ec0ff */
.L_x_196:
[----:B------:R-:W0:Y:S01]  /*5b50*/  LDC.64 R24, c[0x0][0x388] ;  /* 0x0000e200ff187b82 */ /* 0x000e220000000a00 */
[----:B------:R-:W1:Y:S01]  /*5b60*/  LDCU UR5, c[0x0][0x3b8] ;  /* 0x00007700ff0577ac */ /* 0x000e620008000800 */
[----:B------:R-:W3:Y:S01]  /*5b70*/  LDCU UR4, c[0x0][0x3b4] ;  /* 0x00007680ff0477ac */ /* 0x000ee20008000800 */
[----:B-1----:R-:W-:-:S04]  /*5b80*/  IMAD R3, R30, UR5, R33 ;  /* 0x000000051e037c24 */ /* 0x002fc8000f8e0221 */
[----:B0-----:R-:W-:-:S06]  /*5b90*/  IMAD.WIDE.U32 R34, R3, 0x4, R24 ;  /* 0x0000000403227825 */ /* 0x001fcc00078e0018 */
[----:B------:R-:W4:Y:S01]  /*5ba0*/  LDG.E R34, desc[UR36][R34.64] ;  /* 0x0000002422227981 */ /* 0x000f22000c1e1900 */
[----:B------:R-:W-:-:S05]  /*5bb0*/  IADD3 R3, PT, PT, R3, UR5, RZ ;  /* 0x0000000503037c10 */ /* 0x000fca000fffe0ff */
[----:B------:R-:W-:-:S06]  /*5bc0*/  IMAD.WIDE.U32 R28, R3, 0x4, R24 ;  /* 0x00000004031c7825 */ /* 0x000fcc00078e0018 */
[----:B------:R-:W5:Y:S01]  /*5bd0*/  LDG.E R28, desc[UR36][R28.64] ;  /* 0x000000241c1c7981 */ /* 0x000f62000c1e1900 */
[----:B------:R-:W-:-:S05]  /*5be0*/  IADD3 R37, PT, PT, R3, UR5, RZ ;  /* 0x0000000503257c10 */ /* 0x000fca000fffe0ff */
[----:B------:R-:W-:-:S06]  /*5bf0*/  IMAD.WIDE.U32 R26, R37, 0x4, R24 ;  /* 0x00000004251a7825 */ /* 0x000fcc00078e0018 */
[----:B------:R-:W2:Y:S01]  /*5c00*/  LDG.E R26, desc[UR36][R26.64] ;  /* 0x000000241a1a7981 */ /* 0x000ea2000c1e1900 */
[----:B---3--:R-:W-:Y:S01]  /*5c10*/  IMAD R3, R31, UR4, R30 ;  /* 0x000000041f037c24 */ /* 0x008fe2000f8e021e */
[----:B------:R-:W-:-:S04]  /*5c20*/  IADD3 R37, PT, PT, R37, UR5, RZ ;  /* 0x0000000525257c10 */ /* 0x000fc8000fffe0ff */
[----:B------:R-:W-:-:S05]  /*5c30*/  LEA R3, R3, R0, 0x2 ;  /* 0x0000000003037211 */ /* 0x000fca00078e10ff */
[----:B------:R-:W4:Y:S02]  /*5c40*/  LDS R32, [R3] ;  /* 0x0000000003207984 */ /* 0x000f240000000800 */
[----:B----4-:R-:W-:Y:S01]  /*5c50*/  FFMA R9, R32, R34, R9 ;  /* 0x0000002220097223 */ /* 0x010fe20000000009 */
[C---:B------:R-:W-:Y:S01]  /*5c60*/  IMAD.WIDE.U32 R34, R37.reuse, 0x4, R24 ;  /* 0x0000000425227825 */ /* 0x040fe200078e0018 */
[----:B------:R-:W5:Y:S05]  /*5c70*/  LDS R32, [R3+0x4] ;  /* 0x0000040003207984 */ /* 0x000f6a0000000800 */
[----:B------:R-:W3:Y:S01]  /*5c80*/  LDG.E R34, desc[UR36][R34.64] ;  /* 0x0000002422227981 */ /* 0x000ee2000c1e1900 */
[----:B------:R-:W-:Y:S01]  /*5c90*/  IADD3 R37, PT, PT, R37, UR5, RZ ;  /* 0x0000000525257c10 */ /* 0x000fe2000fffe0ff */
[----:B-----5:R-:W-:-:S04]  /*5ca0*/  FFMA R9, R32, R28, R9 ;  /* 0x0000001c20097223 */ /* 0x020fc80000000009 */
[C---:B------:R-:W-:Y:S01]  /*5cb0*/  IMAD.WIDE.U32 R28, R37.reuse, 0x4, R24 ;  /* 0x00000004251c7825 */ /* 0x040fe200078e0018 */
[----:B------:R-:W2:Y:S05]  /*5cc0*/  LDS R32, [R3+0x8] ;  /* 0x0000080003207984 */ /* 0x000eaa0000000800 */
[----:B------:R-:W4:Y:S01]  /*5cd0*/  LDG.E R28, desc[UR36][R28.64] ;  /* 0x000000241c1c7981 */ /* 0x000f22000c1e1900 */
[----:B------:R-:W-:Y:S01]  /*5ce0*/  IADD3 R37, PT, PT, R37, UR5, RZ ;  /* 0x0000000525257c10 */ /* 0x000fe2000fffe0ff */
[----:B--2---:R-:W-:-:S04]  /*5cf0*/  FFMA R9, R32, R26, R9 ;  /* 0x0000001a20097223 */ /* 0x004fc80000000009 */
[C---:B------:R-:W-:Y:S01]  /*5d00*/  IMAD.WIDE.U32 R26, R37.reuse, 0x4, R24 ;  /* 0x00000004251a7825 */ /* 0x040fe200078e0018 */
[----:B------:R-:W3:Y:S05]  /*5d10*/  LDS R32, [R3+0xc] ;  /* 0x00000c0003207984 */ /* 0x000eea0000000800 */
[----:B------:R-:W2:Y:S01]  /*5d20*/  LDG.E R26, desc[UR36][R26.64] ;  /* 0x000000241a1a7981 */ /* 0x000ea2000c1e1900 */
[----:B---3--:R-:W-:Y:S01]  /*5d30*/  FFMA R32, R32, R34, R9 ;  /* 0x0000002220207223 */ /* 0x008fe20000000009 */
[----:B------:R-:W-:Y:S02]  /*5d40*/  IADD3 R9, PT, PT, R37, UR5, RZ ;  /* 0x0000000525097c10 */ /* 0x000fe4000fffe0ff */
[----:B------:R-:W4:Y:S03]  /*5d50*/  LDS R37, [R3+0x10] ;  /* 0x0000100003257984 */ /* 0x000f260000000800 */
[----:B------:R-:W-:-:S06]  /*5d60*/  IMAD.WIDE.U32 R34, R9, 0x4, R24 ;  /* 0x0000000409227825 */ /* 0x000fcc00078e0018 */
[----:B------:R-:W3:Y:S01]  /*5d70*/  LDG.E R34, desc[UR36][R34.64] ;  /* 0x0000002422227981 */ /* 0x000ee2000c1e1900 */
[----:B------:R-:W-:Y:S01]  /*5d80*/  IADD3 R9, PT, PT, R9, UR5, RZ ;  /* 0x0000000509097c10 */ /* 0x000fe2000fffe0ff */
[----:B----4-:R-:W-:-:S04]  /*5d90*/  FFMA R37, R37, R28, R32 ;  /* 0x0000001c25257223 */ /* 0x010fc80000000020 */
        /* <DEDUP_REMOVED lines=8> */
[----:B------:R-:W-:Y:S01]  /*5e20*/  IADD3 R9, PT, PT, R9, UR5, RZ ;  /* 0x0000000509097c10 */ /* 0x000fe2000fffe0ff */
[----:B---3--:R-:W-:-:S04]  /*5e30*/  FFMA R37, R32, R34, R37 ;  /* 0x0000002220257223 */ /* 0x008fc80000000025 */
[C---:B------:R-:W-:Y:S01]  /*5e40*/  IMAD.WIDE.U32 R34, R9.reuse, 0x4, R24 ;  /* 0x0000000409227825 */ /* 0x040fe200078e0018 */
[----:B------:R-:W4:Y:S05]  /*5e50*/  LDS R32, [R3+0x1c] ;  /* 0x00001c0003207984 */ /* 0x000f2a0000000800 */
        /* <DEDUP_REMOVED lines=10> */
[----:B------:R0:W2:Y:S01]  /*5f00*/  LDG.E R26, desc[UR36][R26.64] ;  /* 0x000000241a1a7981 */ /* 0x0000a2000c1e1900 */
[----:B------:R-:W-:-:S04]  /*5f10*/  IADD3 R9, PT, PT, R9, UR5, RZ ;  /* 0x0000000509097c10 */ /* 0x000fc8000fffe0ff */
[----:B------:R-:W-:-:S04]  /*5f20*/  IADD3 R36, PT, PT, R9, UR5, RZ ;  /* 0x0000000509247c10 */ /* 0x000fc8000fffe0ff */
[----:B0-----:R-:W-:Y:S01]  /*5f30*/  IADD3 R27, PT, PT, R36, UR5, RZ ;  /* 0x00000005241b7c10 */ /* 0x001fe2000fffe0ff */
[----:B---3--:R-:W-:Y:S02]  /*5f40*/  FFMA R37, R32, R34, R37 ;  /* 0x0000002220257223 */ /* 0x008fe40000000025 */
[----:B------:R-:W4:Y:S02]  /*5f50*/  LDS R32, [R3+0x28] ;  /* 0x0000280003207984 */ /* 0x000f240000000800 */
[----:B----4-:R-:W-:Y:S01]  /*5f60*/  FFMA R37, R32, R28, R37 ;  /* 0x0000001c20257223 */ /* 0x010fe20000000025 */
[--C-:B------:R-:W-:Y:S01]  /*5f70*/  IMAD.WIDE.U32 R28, R9, 0x4, R24.reuse ;  /* 0x00000004091c7825 */ /* 0x100fe200078e0018 */
[----:B------:R-:W2:Y:S05]  /*5f80*/  LDS R32, [R3+0x2c] ;  /* 0x00002c0003207984 */ /* 0x000eaa0000000800 */
[----:B------:R-:W3:Y:S01]  /*5f90*/  LDG.E R28, desc[UR36][R28.64] ;  /* 0x000000241c1c7981 */ /* 0x000ee2000c1e1900 */
[----:B------:R-:W-:-:S03]  /*5fa0*/  IMAD.WIDE.U32 R34, R36, 0x4, R24 ;  /* 0x0000000424227825 */ /* 0x000fc600078e0018 */
[----:B------:R-:W-:Y:S04]  /*5fb0*/  LDS R36, [R3+0x3c] ;  /* 0x00003c0003247984 */ /* 0x000fe80000000800 */
[----:B------:R-:W4:Y:S01]  /*5fc0*/  LDG.E R34, desc[UR36][R34.64] ;  /* 0x0000002422227981 */ /* 0x000f22000c1e1900 */
[----:B--2---:R-:W-:Y:S01]  /*5fd0*/  FFMA R9, R32, R26, R37 ;  /* 0x0000001a20097223 */ /* 0x004fe20000000025 */
[C---:B------:R-:W-:Y:S01]  /*5fe0*/  IADD3 R37, PT, PT, R27.reuse, UR5, RZ ;  /* 0x000000051b257c10 */ /* 0x040fe2000fffe0ff */
[--C-:B------:R-:W-:Y:S01]  /*5ff0*/  IMAD.WIDE.U32 R26, R27, 0x4, R24.reuse ;  /* 0x000000041b1a7825 */ /* 0x100fe200078e0018 */
[----:B------:R-:W3:Y:S03]  /*6000*/  LDS R32, [R3+0x30] ;  /* 0x0000300003207984 */ /* 0x000ee60000000800 */
[----:B------:R-:W-:-:S02]  /*6010*/  IMAD.WIDE.U32 R24, R37, 0x4, R24 ;  /* 0x0000000425187825 */ /* 0x000fc400078e0018 */
[----:B------:R-:W2:Y:S04]  /*6020*/  LDG.E R26, desc[UR36][R26.64] ;  /* 0x000000241a1a7981 */ /* 0x000ea8000c1e1900 */
[----:B------:R-:W5:Y:S01]  /*6030*/  LDG.E R24, desc[UR36][R24.64] ;  /* 0x0000002418187981 */ /* 0x000f62000c1e1900 */
[----:B------:R-:W-:-:S04]  /*6040*/  IADD3 R30, PT, PT, R30, 0x10, RZ ;  /* 0x000000101e1e7810 */ /* 0x000fc80007ffe0ff */
[----:B------:R-:W-:Y:S01]  /*6050*/  ISETP.NE.AND P0, PT, R30, UR51, PT ;  /* 0x000000331e007c0c */ /* 0x000fe2000bf05270 */
[----:B---3--:R-:W-:Y:S02]  /*6060*/  FFMA R9, R32, R28, R9 ;  /* 0x0000001c20097223 */ /* 0x008fe40000000009 */
[----:B------:R-:W4:Y:S04]  /*6070*/  LDS R28, [R3+0x34] ;  /* 0x00003400031c7984 */ /* 0x000f280000000800 */
[----:B------:R-:W2:Y:S01]  /*6080*/  LDS R32, [R3+0x38] ;  /* 0x0000380003207984 */ /* 0x000ea20000000800 */
[----:B----4-:R-:W-:-:S04]  /*6090*/  FFMA R9, R28, R34, R9 ;  /* 0x000000221c097223 */ /* 0x010fc80000000009 */
[----:B--2---:R-:W-:-:S04]  /*60a0*/  FFMA R9, R32, R26, R9 ;  /* 0x0000001a20097223 */ /* 0x004fc80000000009 */
[----:B-----5:R-:W-:Y:S01]  /*60b0*/  FFMA R9, R36, R24, R9 ;  /* 0x0000001824097223 */ /* 0x020fe20000000009 */
[----:B------:R-:W-:Y:S06]  /*60c0*/  @P0 BRA `(.L_x_196) ;  /* 0xfffffff800a00947 */ /* 0x000fec000383ffff */
[----:B------:R-:W-:Y:S05]  /*60d0*/  BSYNC.RECONVERGENT B2 ;  /* 0x0000000000027941 */ /* 0x000fea0003800200 */
.L_x_195:
[----:B------:R-:W-:-:S07]  /*60e0*/  MOV R0, UR51 ;  /* 0x0000003300007c02 */ /* 0x000fce0008000f00 */
.L_x_194:
[----:B------:R-:W-:-:S09]  /*60f0*/  UISETP.NE.AND UP0, UPT, UR56, URZ, UPT ;  /* 0x000000ff3800728c */ /* 0x000fd2000bf05270 */
[----:B------:R-:W-:Y:S05]  /*6100*/  BRA.U !UP0, `(.L_x_197) ;  /* 0x0000000508d07547 */ /* 0x000fea000b800000 */
[----:B------:R-:W-:Y:S02]  /*6110*/  UISETP.GE.U32.AND UP0, UPT, UR39, 0x7, UPT ;  /* 0x000000072700788c */ /* 0x000fe4000bf06070 */
[----:B------:R-:W-:-:S07]  /*6120*/  UISETP.NE.AND UP1, UPT, UR58, URZ, UPT ;  /* 0x000000ff3a00728c */ /* 0x000fce000bf25270 */
[----:B------:R-:W-:Y:S05]  /*6130*/  BRA.U !UP0, `(.L_x_198) ;  /* 0x0000000108c87547 */ /* 0x000fea000b800000 */
        /* <DEDUP_REMOVED lines=8> */
[----:B------:R0:W5:Y:S01]  /*61c0*/  LDG.E R28, desc[UR36][R28.64] ;  /* 0x000000241c1c7981 */ /* 0x000162000c1e1900 */
[----:B------:R-:W-:-:S05]  /*61d0*/  IADD3 R37, PT, PT, R3, UR7, RZ ;  /* 0x0000000703257c10 */ /* 0x000fca000fffe0ff */
[----:B------:R-:W-:-:S05]  /*61e0*/  IMAD.WIDE.U32 R26, R37, 0x4, R24 ;  /* 0x00000004251a7825 */ /* 0x000fca00078e0018 */
[----:B------:R1:W2:Y:S01]  /*61f0*/  LDG.E R30, desc[UR36][R26.64] ;  /* 0x000000241a1e7981 */ /* 0x0002a2000c1e1900 */
[----:B------:R-:W1:Y:S01]  /*6200*/  S2UR UR5, SR_CgaCtaId ;  /* 0x00000000000579c3 */ /* 0x000e620000008800 */
[----:B------:R-:W-:Y:S01]  /*6210*/  UMOV UR4, 0x400 ;  /* 0x0000040000047882 */ /* 0x000fe20000000000 */
[----:B---3--:R-:W-:Y:S01]  /*6220*/  IMAD R3, R31, UR6, R0 ;  /* 0x000000061f037c24 */ /* 0x008fe2000f8e0200 */
[----:B------:R-:W-:Y:S01]  /*6230*/  UIADD3 UR4, UPT, UPT, UR4, 0x1000, URZ ;  /* 0x0000100004047890 */ /* 0x000fe2000fffe0ff */
[----:B0-----:R-:W-:-:S05]  /*6240*/  IADD3 R29, PT, PT, R37, UR7, RZ ;  /* 0x00000007251d7c10 */ /* 0x001fca000fffe0ff */
[----:B-1----:R-:W-:Y:S01]  /*6250*/  IMAD.WIDE.U32 R26, R29, 0x4, R24 ;  /* 0x000000041d1a7825 */ /* 0x002fe200078e0018 */
[----:B------:R-:W-:-:S06]  /*6260*/  ULEA UR4, UR5, UR4, 0x18 ;  /* 0x0000000405047291 */ /* 0x000fcc000f8ec0ff */
[----:B------:R-:W-:-:S05]  /*6270*/  LEA R3, R3, UR4, 0x2 ;  /* 0x0000000403037c11 */ /* 0x000fca000f8e10ff */
[----:B------:R-:W4:Y:S01]  /*6280*/  LDS R32, [R3] ;  /* 0x0000000003207984 */ /* 0x000f220000000800 */
[----:B------:R-:W-:-:S03]  /*6290*/  IADD3 R29, PT, PT, R29, UR7, RZ ;  /* 0x000000071d1d7c10 */ /* 0x000fc6000fffe0ff */
[----:B------:R-:W-:Y:S01]  /*62a0*/  LDS R37, [R3+0x8] ;  /* 0x0000080003257984 */ /* 0x000fe20000000800 */
[----:B----4-:R-:W-:-:S03]  /*62b0*/  FFMA R35, R32, R34, R9 ;  /* 0x0000002220237223 */ /* 0x010fc60000000009 */
[----:B------:R-:W5:Y:S04]  /*62c0*/  LDS R32, [R3+0x4] ;  /* 0x0000040003207984 */ /* 0x000f680000000800 */
[----:B------:R0:W3:Y:S01]  /*62d0*/  LDG.E R9, desc[UR36][R26.64] ;  /* 0x000000241a097981 */ /* 0x0000e2000c1e1900 */
[----:B-----5:R-:W-:Y:S01]  /*62e0*/  FFMA R28, R32, R28, R35 ;  /* 0x0000001c201c7223 */ /* 0x020fe20000000023 */
[----:B------:R-:W-:-:S06]  /*62f0*/  IMAD.WIDE.U32 R34, R29, 0x4, R24 ;  /* 0x000000041d227825 */ /* 0x000fcc00078e0018 */
[----:B------:R1:W4:Y:S01]  /*6300*/  LDG.E R34, desc[UR36][R34.64] ;  /* 0x0000002422227981 */ /* 0x000322000c1e1900 */
[----:B------:R-:W-:Y:S01]  /*6310*/  IADD3 R32, PT, PT, R29, UR7, RZ ;  /* 0x000000071d207c10 */ /* 0x000fe2000fffe0ff */
[----:B--2---:R-:W-:-:S03]  /*6320*/  FFMA R30, R37, R30, R28 ;  /* 0x0000001e251e7223 */ /* 0x004fc6000000001c */
[C---:B------:R-:W-:Y:S01]  /*6330*/  IADD3 R37, PT, PT, R32.reuse, UR7, RZ ;  /* 0x0000000720257c10 */ /* 0x040fe2000fffe0ff */
[----:B------:R-:W-:-:S03]  /*6340*/  IMAD.WIDE.U32 R28, R32, 0x4, R24 ;  /* 0x00000004201c7825 */ /* 0x000fc600078e0018 */
[C---:B------:R-:W-:Y:S01]  /*6350*/  IADD3 R32, PT, PT, R37.reuse, UR7, RZ ;  /* 0x0000000725207c10 */ /* 0x040fe2000fffe0ff */
[--C-:B0-----:R-:W-:Y:S01]  /*6360*/  IMAD.WIDE.U32 R26, R37, 0x4, R24.reuse ;  /* 0x00000004251a7825 */ /* 0x101fe200078e0018 */
[----:B-1----:R-:W3:Y:S04]  /*6370*/  LDS R35, [R3+0xc] ;  /* 0x00000c0003237984 */ /* 0x002ee80000000800 */
[----:B------:R-:W2:Y:S01]  /*6380*/  LDG.E R28, desc[UR36][R28.64] ;  /* 0x000000241c1c7981 */ /* 0x000ea2000c1e1900 */
[----:B------:R-:W-:-:S03]  /*6390*/  IMAD.WIDE.U32 R24, R32, 0x4, R24 ;  /* 0x0000000420187825 */ /* 0x000fc600078e0018 */
[----:B------:R-:W5:Y:S04]  /*63a0*/  LDG.E R26, desc[UR36][R26.64] ;  /* 0x000000241a1a7981 */ /* 0x000f68000c1e1900 */
[----:B------:R-:W5:Y:S01]  /*63b0*/  LDG.E R24, desc[UR36][R24.64] ;  /* 0x0000002418187981 */ /* 0x000f62000c1e1900 */
[----:B------:R-:W-:-:S03]  /*63c0*/  IADD3 R0, PT, PT, R0, 0x8, RZ ;  /* 0x0000000800007810 */ /* 0x000fc60007ffe0ff */
[----:B------:R-:W-:Y:S01]  /*63d0*/  LDS R32, [R3+0x14] ;  /* 0x0000140003207984 */ /* 0x000fe20000000800 */
[----:B---3--:R-:W-:-:S03]  /*63e0*/  FFMA R9, R35, R9, R30 ;  /* 0x0000000923097223 */ /* 0x008fc6000000001e */
[----:B------:R-:W4:Y:S02]  /*63f0*/  LDS R30, [R3+0x10] ;  /* 0x00001000031e7984 */ /* 0x000f240000000800 */
[----:B----4-:R-:W-:Y:S02]  /*6400*/  FFMA R9, R30, R34, R9 ;  /* 0x000000221e097223 */ /* 0x010fe40000000009 */
[----:B------:R-:W5:Y:S04]  /*6410*/  LDS R30, [R3+0x18] ;  /* 0x00001800031e7984 */ /* 0x000f680000000800 */
[----:B------:R-:W0:Y:S01]  /*6420*/  LDS R34, [R3+0x1c] ;  /* 0x00001c0003227984 */ /* 0x000e220000000800 */
[----:B--2---:R-:W-:-:S04]  /*6430*/  FFMA R9, R32, R28, R9 ;  /* 0x0000001c20097223 */ /* 0x004fc80000000009 */
[----:B-----5:R-:W-:-:S04]  /*6440*/  FFMA R9, R30, R26, R9 ;  /* 0x0000001a1e097223 */ /* 0x020fc80000000009 */
[----:B0-----:R-:W-:-:S07]  /*6450*/  FFMA R9, R34, R24, R9 ;  /* 0x0000001822097223 */ /* 0x001fce0000000009 */
.L_x_198:
        /* <DEDUP_REMOVED lines=10> */
[----:B------:R-:W-:-:S04]  /*6500*/  IADD3 R3, PT, PT, R3, UR4, RZ ;  /* 0x0000000403037c10 */ /* 0x000fc8000fffe0ff */
[C---:B------:R-:W-:Y:S01]  /*6510*/  IADD3 R25, PT, PT, R3.reuse, UR4, RZ ;  /* 0x0000000403197c10 */ /* 0x040fe2000fffe0ff */
[----:B------:R-:W-:-:S03]  /*6520*/  IMAD.WIDE.U32 R26, R3, 0x4, R28 ;  /* 0x00000004031a7825 */ /* 0x000fc600078e001c */
[C---:B------:R-:W-:Y:S01]  /*6530*/  IADD3 R3, PT, PT, R25.reuse, UR4, RZ ;  /* 0x0000000419037c10 */ /* 0x040fe2000fffe0ff */
[--C-:B------:R-:W-:Y:S02]  /*6540*/  IMAD.WIDE.U32 R24, R25, 0x4, R28.reuse ;  /* 0x0000000419187825 */ /* 0x100fe400078e001c */
[----:B------:R-:W5:Y:S02]  /*6550*/  LDG.E R26, desc[UR36][R26.64] ;  /* 0x000000241a1a7981 */ /* 0x000f64000c1e1900 */
[----:B------:R-:W-:Y:S02]  /*6560*/  IMAD.WIDE.U32 R28, R3, 0x4, R28 ;  /* 0x00000004031c7825 */ /* 0x000fe400078e001c */
[----:B------:R-:W2:Y:S04]  /*6570*/  LDG.E R24, desc[UR36][R24.64] ;  /* 0x0000002418187981 */ /* 0x000ea8000c1e1900 */
[----:B------:R0:W2:Y:S01]  /*6580*/  LDG.E R29, desc[UR36][R28.64] ;  /* 0x000000241c1d7981 */ /* 0x0000a2000c1e1900 */
[----:B------:R-:W1:Y:S01]  /*6590*/  S2UR UR5, SR_CgaCtaId ;  /* 0x00000000000579c3 */ /* 0x000e620000008800 */
[----:B------:R-:W-:Y:S01]  /*65a0*/  UMOV UR4, 0x400 ;  /* 0x0000040000047882 */ /* 0x000fe20000000000 */
[----:B---3--:R-:W-:Y:S01]  /*65b0*/  IMAD R3, R31, UR6, R0 ;  /* 0x000000061f037c24 */ /* 0x008fe2000f8e0200 */
[----:B------:R-:W-:Y:S01]  /*65c0*/  UIADD3 UR4, UPT, UPT, UR4, 0x1000, URZ ;  /* 0x0000100004047890 */ /* 0x000fe2000fffe0ff */
[----:B------:R-:W-:-:S03]  /*65d0*/  IADD3 R0, PT, PT, R0, 0x4, RZ ;  /* 0x0000000400007810 */ /* 0x000fc60007ffe0ff */
[----:B-1----:R-:W-:-:S06]  /*65e0*/  ULEA UR4, UR5, UR4, 0x18 ;  /* 0x0000000405047291 */ /* 0x002fcc000f8ec0ff */
[----:B------:R-:W-:-:S05]  /*65f0*/  LEA R3, R3, UR4, 0x2 ;  /* 0x0000000403037c11 */ /* 0x000fca000f8e10ff */
[----:B------:R-:W4:Y:S04]  /*6600*/  LDS R30, [R3] ;  /* 0x00000000031e7984 */ /* 0x000f280000000800 */
[----:B------:R-:W5:Y:S04]  /*6610*/  LDS R32, [R3+0x4] ;  /* 0x0000040003207984 */ /* 0x000f680000000800 */
[----:B0-----:R-:W2:Y:S01]  /*6620*/  LDS R28, [R3+0x8] ;  /* 0x00000800031c7984 */ /* 0x001ea20000000800 */
[----:B----4-:R-:W-:-:S03]  /*6630*/  FFMA R9, R30, R34, R9 ;  /* 0x000000221e097223 */ /* 0x010fc60000000009 */
[----:B------:R-:W0:Y:S01]  /*6640*/  LDS R30, [R3+0xc] ;  /* 0x00000c00031e7984 */ /* 0x000e220000000800 */
[----:B-----5:R-:W-:-:S04]  /*6650*/  FFMA R9, R32, R26, R9 ;  /* 0x0000001a20097223 */ /* 0x020fc80000000009 */
[----:B--2---:R-:W-:-:S04]  /*6660*/  FFMA R9, R28, R24, R9 ;  /* 0x000000181c097223 */ /* 0x004fc80000000009 */
[----:B0-----:R-:W-:-:S07]  /*6670*/  FFMA R9, R30, R29, R9 ;  /* 0x0000001d1e097223 */ /* 0x001fce0000000009 */
.L_x_199:
[----:B------:R-:W-:Y:S05]  /*6680*/  BRA.U !UP1, `(.L_x_197) ;  /* 0x0000000109707547 */ /* 0x000fea000b800000 */
[----:B------:R-:W0:Y:S01]  /*6690*/  LDC.64 R24, c[0x0][0x388] ;  /* 0x0000e200ff187b82 */ /* 0x000e220000000a00 */
[----:B------:R-:W1:Y:S01]  /*66a0*/  LDCU UR7, c[0x0][0x3b8] ;  /* 0x00007700ff0777ac */ /* 0x000e620008000800 */
[----:B------:R-:W3:Y:S01]  /*66b0*/  LDCU UR6, c[0x0][0x3b4] ;  /* 0x00007680ff0677ac */ /* 0x000ee20008000800 */
[----:B-1----:R-:W-:-:S04]  /*66c0*/  IMAD R3, R0, UR7, R33 ;  /* 0x0000000700037c24 */ /* 0x002fc8000f8e0221 */
[----:B0-----:R-:W-:-:S06]  /*66d0*/  IMAD.WIDE.U32 R26, R3, 0x4, R24 ;  /* 0x00000004031a7825 */ /* 0x001fcc00078e0018 */
[----:B------:R-:W4:Y:S01]  /*66e0*/  LDG.E R26, desc[UR36][R26.64] ;  /* 0x000000241a1a7981 */ /* 0x000f22000c1e1900 */
[----:B------:R-:W0:Y:S01]  /*66f0*/  S2UR UR5, SR_CgaCtaId ;  /* 0x00000000000579c3 */ /* 0x000e220000008800 */
[----:B------:R-:W-:Y:S01]  /*6700*/  UMOV UR4, 0x400 ;  /* 0x0000040000047882 */ /* 0x000fe20000000000 */
[----:B---3--:R-:W-:Y:S01]  /*6710*/  IMAD R0, R31, UR6, R0 ;  /* 0x000000061f007c24 */ /* 0x008fe2000f8e0200 */
[----:B------:R-:W-:Y:S02]  /*6720*/  UIADD3 UR4, UPT, UPT, UR4, 0x1000, URZ ;  /* 0x0000100004047890 */ /* 0x000fe4000fffe0ff */
[----:B------:R-:W-:Y:S02]  /*6730*/  UISETP.NE.AND UP0, UPT, UR57, 0x1, UPT ;  /* 0x000000013900788c */ /* 0x000fe4000bf05270 */
[----:B0-----:R-:W-:-:S06]  /*6740*/  ULEA UR4, UR5, UR4, 0x18 ;  /* 0x0000000405047291 */ /* 0x001fcc000f8ec0ff */
[----:B------:R-:W-:-:S05]  /*6750*/  LEA R0, R0, UR4, 0x2 ;  /* 0x0000000400007c11 */ /* 0x000fca000f8e10ff */
[----:B------:R-:W4:Y:S02]  /*6760*/  LDS R28, [R0] ;  /* 0x00000000001c7984 */ /* 0x000f240000000800 */
[----:B----4-:R-:W-:Y:S01]  /*6770*/  FFMA R9, R28, R26, R9 ;  /* 0x0000001a1c097223 */ /* 0x010fe20000000009 */
[----:B------:R-:W-:Y:S06]  /*6780*/  BRA.U !UP0, `(.L_x_197) ;  /* 0x0000000108307547 */ /* 0x000fec000b800000 */
[----:B------:R-:W-:Y:S01]  /*6790*/  UISETP.NE.AND UP0, UPT, UR57, 0x2, UPT ;  /* 0x000000023900788c */ /* 0x000fe2000bf05270 */
[----:B------:R-:W-:Y:S01]  /*67a0*/  IADD3 R27, PT, PT, R3, UR7, RZ ;  /* 0x00000007031b7c10 */ /* 0x000fe2000fffe0ff */
[----:B------:R-:W0:Y:S04]  /*67b0*/  LDS R28, [R0+0x4] ;  /* 0x00000400001c7984 */ /* 0x000e280000000800 */
[----:B------:R-:W-:-:S13]  /*67c0*/  PLOP3.LUT P0, PT, PT, PT, UP0, 0x80, 0x8 ;  /* 0x000000000008781c */ /* 0x000fda0003f0f008 */
[C---:B------:R-:W-:Y:S01]  /*67d0*/  @P0 IADD3 R3, PT, PT, R27.reuse, UR7, RZ ;  /* 0x000000071b030c10 */ /* 0x040fe2000fffe0ff */
[--C-:B------:R-:W-:Y:S01]  /*67e0*/  IMAD.WIDE.U32 R26, R27, 0x4, R24.reuse ;  /* 0x000000041b1a7825 */ /* 0x100fe200078e0018 */
[----:B------:R-:W1:Y:S03]  /*67f0*/  @P0 LDS R30, [R0+0x8] ;  /* 0x00000800001e0984 */ /* 0x000e660000000800 */
[----:B------:R-:W-:Y:S02]  /*6800*/  @P0 IMAD.WIDE.U32 R24, R3, 0x4, R24 ;  /* 0x0000000403180825 */ /* 0x000fe400078e0018 */
[----:B------:R-:W0:Y:S04]  /*6810*/  LDG.E R26, desc[UR36][R26.64] ;  /* 0x000000241a1a7981 */ /* 0x000e28000c1e1900 */
[----:B------:R-:W1:Y:S01]  /*6820*/  @P0 LDG.E R24, desc[UR36][R24.64] ;  /* 0x0000002418180981 */ /* 0x000e62000c1e1900 */
[----:B0-----:R-:W-:-:S04]  /*6830*/  FFMA R9, R28, R26, R9 ;  /* 0x0000001a1c097223 */ /* 0x001fc80000000009 */
[----:B-1----:R-:W-:-:S07]  /*6840*/  @P0 FFMA R9, R30, R24, R9 ;  /* 0x000000181e090223 */ /* 0x002fce0000000009 */
.L_x_197:
[----:B------:R-:W2:Y:S01]  /*6850*/  LD.E R28, desc[UR36][R20.64] ;  /* 0x00000024141c7980 */ /* 0x000ea2000c101900 */
[----:B------:R-:W0:Y:S03]  /*6860*/  LDCU.64 UR4, c[0x0][0x398] ;  /* 0x00007300ff0477ac */ /* 0x000e260008000a00 */
[----:B------:R-:W3:Y:S01]  /*6870*/  LDG.E R29, desc[UR36][R10.64] ;  /* 0x000000240a1d7981 */ /* 0x000ee2000c1e1900 */
[----:B------:R-:W-:-:S03]  /*6880*/  IADD3 R0, P0, PT, R4, R33, RZ ;  /* 0x0000002104007210 */ /* 0x000fc60007f1e0ff */
[----:B------:R-:W4:Y:S01]  /*6890*/  LD.E R3, desc[UR36][R14.64] ;  /* 0x000000240e037980 */ /* 0x000f22000c101900 */
[----:B------:R-:W-:-:S03]  /*68a0*/  IADD3.X R25, PT, PT, RZ, RZ, RZ, P0, !PT ;  /* 0x000000ffff197210 */ /* 0x000fc600007fe4ff */
[----:B------:R-:W5:Y:S01]  /*68b0*/  LDG.E R26, desc[UR36][R12.64] ;  /* 0x000000240c1a7981 */ /* 0x000f62000c1e1900 */
[----:B0-----:R-:W-:-:S04]  /*68c0*/  LEA R24, P0, R0, UR4, 0x2 ;  /* 0x0000000400187c11 */ /* 0x001fc8000f8010ff */
[----:B------:R-:W-:-:S05]  /*68d0*/  LEA.HI.X R25, R0, UR5, R25, 0x2, P0 ;  /* 0x0000000500197c11 */ /* 0x000fca00080f1419 */
[----:B------:R-:W5:Y:S01]  /*68e0*/  LDG.E R0, desc[UR36][R24.64] ;  /* 0x0000002418007981 */ /* 0x000f62000c1e1900 */
[----:B------:R-:W-:Y:S01]  /*68f0*/  HFMA2 R34, -RZ, RZ, 3.7421875, 0 ;  /* 0x437c0000ff227431 */ /* 0x000fe200000001ff */
[----:B------:R-:W-:Y:S01]  /*6900*/  MOV R32, 0x3bbb989d ;  /* 0x3bbb989d00207802 */ /* 0x000fe20000000f00 */
[----:B------:R-:W-:Y:S01]  /*6910*/  BSSY.RECONVERGENT B4, `(.L_x_200) ;  /* 0x0000020000047945 */ /* 0x000fe20003800200 */
[----:B--2---:R-:W-:-:S04]  /*6920*/  FADD R30, R5, -R28 ;  /* 0x8000001c051e7221 */ /* 0x004fc80000000000 */
[----:B------:R-:W-:Y:S01]  /*6930*/  FFMA.SAT R27, R30, R32, 0.5 ;  /* 0x3f0000001e1b7423 */ /* 0x000fe20000002020 */
[----:B---3--:R-:W-:-:S03]  /*6940*/  FADD R29, R29, -R28 ;  /* 0x8000001c1d1d7221 */ /* 0x008fc60000000000 */
[----:B------:R-:W-:Y:S01]  /*6950*/  FFMA.RM R27, R27, R34, 12582913 ;  /* 0x4b4000011b1b7423 */ /* 0x000fe20000004022 */
[----:B------:R-:W-:-:S03]  /*6960*/  FFMA.SAT R28, R29, R32, 0.5 ;  /* 0x3f0000001d1c7423 */ /* 0x000fc60000002020 */
[----:B------:R-:W-:Y:S01]  /*6970*/  FADD R35, R27, -12583039 ;  /* 0xcb40007f1b237421 */ /* 0x000fe20000000000 */
[----:B------:R-:W-:-:S03]  /*6980*/  FFMA.RM R28, R28, R34, 12582913 ;  /* 0x4b4000011c1c7423 */ /* 0x000fc60000004022 */
[----:B------:R-:W-:-:S04]  /*6990*/  FFMA R35, R30, 1.4426950216293334961, -R35 ;  /* 0x3fb8aa3b1e237823 */ /* 0x000fc80000000823 */
[----:B------:R-:W-:Y:S01]  /*69a0*/  FFMA R32, R30, 1.925963033500011079e-08, R35 ;  /* 0x32a570601e207823 */ /* 0x000fe20000000023 */
[----:B------:R-:W-:-:S04]  /*69b0*/  FADD R30, R28, -12583039 ;  /* 0xcb40007f1c1e7421 */ /* 0x000fc80000000000 */
[----:B------:R-:W-:-:S04]  /*69c0*/  FFMA R30, R29, 1.4426950216293334961, -R30 ;  /* 0x3fb8aa3b1d1e7823 */ /* 0x000fc8000000081e */
[----:B------:R-:W-:Y:S01]  /*69d0*/  FFMA R29, R29, 1.925963033500011079e-08, R30 ;  /* 0x32a570601d1d7823 */ /* 0x000fe2000000001e */
[----:B------:R-:W0:Y:S08]  /*69e0*/  MUFU.EX2 R32, R32 ;  /* 0x0000002000207308 */ /* 0x000e300000000800 */
[----:B------:R-:W1:Y:S01]  /*69f0*/  MUFU.EX2 R29, R29 ;  /* 0x0000001d001d7308 */ /* 0x000e620000000800 */
[----:B------:R-:W-:-:S02]  /*6a00*/  SHF.L.U32 R27, R27, 0x17, RZ ;  /* 0x000000171b1b7819 */ /* 0x000fc400000006ff */
[----:B------:R-:W-:-:S05]  /*6a10*/  SHF.L.U32 R28, R28, 0x17, RZ ;  /* 0x000000171c1c7819 */ /* 0x000fca00000006ff */
[----:B----4-:R-:W2:Y:S01]  /*6a20*/  MUFU.RCP R30, R3 ;  /* 0x00000003001e7308 */ /* 0x010ea20000001000 */
[----:B0-----:R-:W-:-:S04]  /*6a30*/  FMUL R34, R27, R32 ;  /* 0x000000201b227220 */ /* 0x001fc80000400000 */
[----:B------:R-:W-:Y:S01]  /*6a40*/  FMUL R34, R34, R9 ;  /* 0x0000000922227220 */ /* 0x000fe20000400000 */
[----:B-1----:R-:W-:-:S04]  /*6a50*/  FMUL R27, R28, R29 ;  /* 0x0000001d1c1b7220 */ /* 0x002fc80000400000 */
[----:B-----5:R-:W-:-:S04]  /*6a60*/  FMUL R27, R26, R27 ;  /* 0x0000001b1a1b7220 */ /* 0x020fc80000400000 */
        /* <DEDUP_REMOVED lines=10> */
.L_x_201:
[----:B------:R-:W-:Y:S05]  /*6b10*/  BSYNC.RECONVERGENT B4 ;  /* 0x0000000000047941 */ /* 0x000fea0003800200 */
.L_x_200:
[----:B------:R-:W0:Y:S01]  /*6b20*/  LDCU UR4, c[0x0][0x3b8] ;  /* 0x00007700ff0477ac */ /* 0x000e220008000800 */
[----:B------:R1:W-:Y:S01]  /*6b30*/  STG.E desc[UR36][R24.64], R9 ;  /* 0x0000000918007986 */ /* 0x0003e2000c101924 */
[----:B------:R-:W-:-:S04]  /*6b40*/  IADD3 R33, PT, PT, R33, 0x1, RZ ;  /* 0x0000000121217810 */ /* 0x000fc80007ffe0ff */
[----:B0-----:R-:W-:-:S13]  /*6b50*/  ISETP.NE.AND P0, PT, R33, UR4, PT ;  /* 0x0000000421007c0c */ /* 0x001fda000bf05270 */
[----:B-1----:R-:W-:Y:S05]  /*6b60*/  @P0 BRA `(.L_x_202) ;  /* 0xffffffec00cc0947 */ /* 0x002fea000383ffff */
.L_x_186:
[----:B------:R-:W-:Y:S05]  /*6b70*/  BSYNC.RECONVERGENT B0 ;  /* 0x0000000000007941 */ /* 0x000fea0003800200 */
.L_x_173:
[----:B------:R-:W-:Y:S05]  /*6b80*/  @P2 BRA `(.L_x_203) ;  /* 0xffffffd800542947 */ /* 0x000fea000383ffff */
.L_x_172:
[----:B------:R-:W-:Y:S05]  /*6b90*/  BSYNC.RECONVERGENT B1 ;  /* 0x0000000000017941 */ /* 0x000fea0003800200 */
.L_x_166:
[----:B------:R-:W4:Y:S01]  /*6ba0*/  LDCU UR4, c[0x0][0x3b0] ;  /* 0x00007600ff0477ac */ /* 0x000f220008000800 */
[----:B-1-3--:R-:W-:Y:S01]  /*6bb0*/  MOV R24, 0x8 ;  /* 0x0000000800187802 */ /* 0x00afe20000000f00 */
[----:B--2---:R-:W-:-:S03]  /*6bc0*/  IMAD.WIDE R4, R23, 0x4, RZ ;  /* 0x0000000417047825 */ /* 0x004fc600078e02ff */
[----:B------:R1:W2:Y:S01]  /*6bd0*/  LDC.64 R6, c[0x4][R24] ;  /* 0x0100000018067b82 */ /* 0x0002a20000000a00 */
[----:B----4-:R-:W-:Y:S01]  /*6be0*/  ISETP.NE.AND P1, PT, RZ, UR4, PT ;  /* 0x00000004ff007c0c */ /* 0x010fe2000bf25270 */
[----:B------:R-:W-:-:S12]  /*6bf0*/  IMAD R21, R22, UR4, RZ ;  /* 0x0000000416157c24 */ /* 0x000fd8000f8e02ff */
[----:B-1----:R-:W-:Y:S05]  /*6c00*/  @!P1 BRA `(.L_x_204) ;  /* 0x0000000000449947 */ /* 0x002fea0003800000 */
[----:B0-----:R-:W0:Y:S01]  /*6c10*/  LDC.64 R12, c[0x0][0x3a8] ;  /* 0x0000ea00ff0c7b82 */ /* 0x001e220000000a00 */
[----:B------:R-:W-:Y:S01]  /*6c20*/  HFMA2 R3, -RZ, RZ, 0, 0 ;  /* 0x00000000ff037431 */ /* 0x000fe200000001ff */
[----:B------:R-:W-:Y:S01]  /*6c30*/  BSSY.RECONVERGENT B0, `(.L_x_204) ;  /* 0x000000e000007945 */ /* 0x000fe20003800200 */
[----:B------:R-:W-:Y:S01]  /*6c40*/  MOV R15, RZ ;  /* 0x000000ff000f7202 */ /* 0x000fe20000000f00 */
[----:B0-----:R-:W-:-:S07]  /*6c50*/  IMAD.WIDE R12, R21, 0x4, R12 ;  /* 0x00000004150c7825 */ /* 0x001fce00078e020c */
.L_x_205:
[----:B------:R-:W-:-:S04]  /*6c60*/  IADD3 R8, P0, PT, R18, R3, RZ ;  /* 0x0000000312087210 */ /* 0x000fc80007f1e0ff */
[----:B0-----:R-:W-:-:S06]  /*6c70*/  IADD3.X R9, PT, PT, R19, R15, RZ, P0, !PT ;  /* 0x0000000f13097210 */ /* 0x001fcc00007fe4ff */
[----:B------:R-:W3:Y:S01]  /*6c80*/  LD.E.U8 R9, desc[UR36][R8.64] ;  /* 0x0000002408097980 */ /* 0x000ee2000c101100 */
[----:B------:R-:W-:-:S04]  /*6c90*/  IADD3 R10, P0, PT, R12, R3, RZ ;  /* 0x000000030c0a7210 */ /* 0x000fc80007f1e0ff */
[----:B------:R-:W-:Y:S02]  /*6ca0*/  IADD3.X R11, PT, PT, R13, R15, RZ, P0, !PT ;  /* 0x0000000f0d0b7210 */ /* 0x000fe400007fe4ff */
[----:B------:R-:W-:-:S04]  /*6cb0*/  IADD3 R3, P0, PT, R3, 0x1, RZ ;  /* 0x0000000103037810 */ /* 0x000fc80007f1e0ff */
[----:B------:R-:W-:Y:S02]  /*6cc0*/  IADD3.X R15, PT, PT, RZ, R15, RZ, P0, !PT ;  /* 0x0000000fff0f7210 */ /* 0x000fe400007fe4ff */
[----:B------:R-:W-:-:S04]  /*6cd0*/  ISETP.GE.U32.AND P0, PT, R3, R4, PT ;  /* 0x000000040300720c */ /* 0x000fc80003f06070 */
[----:B------:R-:W-:Y:S01]  /*6ce0*/  ISETP.GE.U32.AND.EX P0, PT, R15, R5, PT, P0 ;  /* 0x000000050f00720c */ /* 0x000fe20003f06100 */
[----:B---3--:R0:W-:-:S12]  /*6cf0*/  STG.E.U8 desc[UR36][R10.64], R9 ;  /* 0x000000090a007986 */ /* 0x0081d8000c101124 */
[----:B------:R-:W-:Y:S05]  /*6d00*/  @!P0 BRA `(.L_x_205) ;  /* 0xfffffffc00d48947 */ /* 0x000fea000383ffff */
[----:B------:R-:W-:Y:S05]  /*6d10*/  BSYNC.RECONVERGENT B0 ;  /* 0x0000000000007941 */ /* 0x000fea0003800200 */
.L_x_204:
[----:B------:R-:W-:Y:S05]  /*6d20*/  @!P1 BRA `(.L_x_206) ;  /* 0x00000000004c9947 */ /* 0x000fea0003800000 */
[----:B------:R-:W1:Y:S01]  /*6d30*/  LDCU.64 UR4, c[0x0][0x3a0] ;  /* 0x00007400ff0477ac */ /* 0x000e620008000a00 */
[----:B------:R-:W-:Y:S01]  /*6d40*/  SHF.R.S32.HI R0, RZ, 0x1f, R21 ;  /* 0x0000001fff007819 */ /* 0x000fe20000011415 */
[----:B------:R-:W-:Y:S01]  /*6d50*/  HFMA2 R3, -RZ, RZ, 0, 0 ;  /* 0x00000000ff037431 */ /* 0x000fe200000001ff */
[----:B------:R-:W-:Y:S01]  /*6d60*/  BSSY.RECONVERGENT B0, `(.L_x_206) ;  /* 0x000000f000007945 */ /* 0x000fe20003800200 */
[----:B0-----:R-:W-:Y:S02]  /*6d70*/  MOV R13, RZ ;  /* 0x000000ff000d7202 */ /* 0x001fe40000000f00 */
[----:B-1----:R-:W-:-:S04]  /*6d80*/  LEA R12, P0, R21, UR4, 0x2 ;  /* 0x00000004150c7c11 */ /* 0x002fc8000f8010ff */
[----:B------:R-:W-:-:S09]  /*6d90*/  LEA.HI.X R0, R21, UR5, R0, 0x2, P0 ;  /* 0x0000000515007c11 */ /* 0x000fd200080f1400 */
.L_x_207:
        /* <DEDUP_REMOVED lines=12> */
.L_x_206:
[----:B------:R-:W-:Y:S02]  /*6e60*/  MOV R4, R18 ;  /* 0x0000001200047202 */ /* 0x000fe40000000f00 */
[----:B------:R-:W-:-:S07]  /*6e70*/  MOV R5, R19 ;  /* 0x0000001300057202 */ /* 0x000fce0000000f00 */
[----:B------:R-:W-:-:S07]  /*6e80*/  LEPC R20, `(.L_x_208) ;  /* 0x000000001014794e */ /* 0x000fce0000000000 */
[----:B0-2---:R-:W-:Y:S05]  /*6e90*/  CALL.ABS.NOINC R6 ;  /* 0x0000000006007343 */ /* 0x005fea0003c00000 */
.L_x_208:
[----:B------:R-:W0:Y:S01]  /*6ea0*/  LDC.64 R24, c[0x4][R24] ;  /* 0x0100000018187b82 */ /* 0x000e220000000a00 */
[----:B------:R-:W-:Y:S02]  /*6eb0*/  MOV R4, R16 ;  /* 0x0000001000047202 */ /* 0x000fe40000000f00 */
[----:B------:R-:W-:-:S07]  /*6ec0*/  MOV R5, R17 ;  /* 0x0000001100057202 */ /* 0x000fce0000000f00 */
[----:B------:R-:W-:-:S07]  /*6ed0*/  LEPC R20, `(.L_x_209) ;  /* 0x000000001014794e */ /* 0x000fce0000000000 */
[----:B0-----:R-:W-:Y:S05]  /*6ee0*/  CALL.ABS.NOINC R24 ;  /* 0x0000000018007343 */ /* 0x001fea0003c00000 */
.L_x_209:
[----:B------:R-:W0:Y:S01]  /*6ef0*/  LDCU UR4, c[0x0][0x3bc] ;  /* 0x00007780ff0477ac */ /* 0x000e220008000800 */
[----:B------:R-:W-:-:S04]  /*6f00*/  IADD3 R22, PT, PT, R22, 0x1, RZ ;  /* 0x0000000116167810 */ /* 0x000fc80007ffe0ff */
[----:B0-----:R-:W-:-:S13]  /*6f10*/  ISETP.NE.AND P0, PT, R22, UR4, PT ;  /* 0x0000000416007c0c */ /* 0x001fda000bf05270 */
[----:B------:R-:W-:Y:S05]  /*6f20*/  @P0 BRA `(.L_x_210) ;  /* 0xffffff9000d40947 */ /* 0x000fea000383ffff */
[----:B------:R-:W-:Y:S05]  /*6f30*/  BSYNC.RECONVERGENT B6 ;  /* 0x0000000000067941 */ /* 0x000fea0003800200 */
.L_x_106:
[----:B------:R-:W-:Y:S05]  /*6f40*/  EXIT ;  /* 0x000000000000794d */ /* 0x000fea0003800000 */
        .weak           $__internal_1_$__cuda_sm3x_div_rn_noftz_f32_slowpath
        .type           $__internal_1_$__cuda_sm3x_div_rn_noftz_f32_slowpath,@function
        .size           $__internal_1_$__cuda_sm3x_div_rn_noftz_f32_slowpath,(.L_x_224 - $__internal_1_$__cuda_sm3x_div_rn_noftz_f32_slowpath)
$__internal_1_$__cuda_sm3x_div_rn_noftz_f32_slowpath:
        /* <DEDUP_REMOVED lines=34> */
.L_x_212:
        /* <DEDUP_REMOVED lines=30> */
[CCC-:B------:R-:W-:Y:S01]  /*7350*/  FFMA.RP R28, R3.reuse, R29.reuse, R32.reuse ;  /* 0x0000001d031c7223 */ /* 0x1c0fe20000008020 */
[----:B------:R-:W-:Y:S01]  /*7360*/  FFMA.RM R29, R3, R29, R32 ;  /* 0x0000001d031d7223 */ /* 0x000fe20000004020 */
[----:B------:R-:W-:Y:S02]  /*7370*/  IADD3 R3, PT, PT, R9, 0x20, RZ ;  /* 0x0000002009037810 */ /* 0x000fe40007ffe0ff */
[----:B------:R-:W-:Y:S02]  /*7380*/  LOP3.LUT R27, R27, 0x7fffff, RZ, 0xc0, !PT ;  /* 0x007fffff1b1b7812 */ /* 0x000fe400078ec0ff */
[----:B------:R-:W-:Y:S02]  /*7390*/  ISETP.NE.AND P4, PT, R9, RZ, PT ;  /* 0x000000ff0900720c */ /* 0x000fe40003f85270 */
[----:B------:R-:W-:Y:S02]  /*73a0*/  LOP3.LUT R30, R27, 0x800000, RZ, 0xfc, !PT ;  /* 0x008000001b1e7812 */ /* 0x000fe400078efcff */
[----:B------:R-:W-:-:S02]  /*73b0*/  ISETP.NE.AND P1, PT, R9, RZ, PT ;  /* 0x000000ff0900720c */ /* 0x000fc40003f25270 */
        /* <DEDUP_REMOVED lines=14> */
.L_x_219:
[----:B------:R-:W-:-:S04]  /*74a0*/  LOP3.LUT R0, R0, 0x80000000, RZ, 0xc0, !PT ;  /* 0x8000000000007812 */ /* 0x000fc800078ec0ff */
[----:B------:R-:W-:Y:S01]  /*74b0*/  LOP3.LUT R0, R0, 0x7f800000, RZ, 0xfc, !PT ;  /* 0x7f80000000007812 */ /* 0x000fe200078efcff */
[----:B------:R-:W-:Y:S06]  /*74c0*/  BRA `(.L_x_220) ;  /* 0x0000000000047947 */ /* 0x000fec0003800000 */
.L_x_218:
[----:B------:R-:W-:-:S07]  /*74d0*/  LEA R0, R27, R0, 0x17 ;  /* 0x000000001b007211 */ /* 0x000fce00078eb8ff */
.L_x_220:
[----:B------:R-:W-:Y:S05]  /*74e0*/  BSYNC.RECONVERGENT B3 ;  /* 0x0000000000037941 */ /* 0x000fea0003800200 */
.L_x_217:
[----:B------:R-:W-:Y:S05]  /*74f0*/  BRA `(.L_x_221) ;  /* 0x0000000000207947 */ /* 0x000fea0003800000 */
.L_x_216:
[----:B------:R-:W-:-:S04]  /*7500*/  LOP3.LUT R0, R3, 0x80000000, R0, 0x48, !PT ;  /* 0x8000000003007812 */ /* 0x000fc800078e4800 */
[----:B------:R-:W-:Y:S01]  /*7510*/  LOP3.LUT R0, R0, 0x7f800000, RZ, 0xfc, !PT ;  /* 0x7f80000000007812 */ /* 0x000fe200078efcff */
[----:B------:R-:W-:Y:S06]  /*7520*/  BRA `(.L_x_221) ;  /* 0x0000000000147947 */ /* 0x000fec0003800000 */
.L_x_215:
[----:B------:R-:W-:Y:S01]  /*7530*/  LOP3.LUT R0, R3, 0x80000000, R0, 0x48, !PT ;  /* 0x8000000003007812 */ /* 0x000fe200078e4800 */
[----:B------:R-:W-:Y:S06]  /*7540*/  BRA `(.L_x_221) ;  /* 0x00000000000c7947 */ /* 0x000fec0003800000 */
.L_x_214:
[----:B------:R-:W0:Y:S01]  /*7550*/  MUFU.RSQ R0, -QNAN ;  /* 0xffc0000000007908 */ /* 0x000e220000001400 */
[----:B------:R-:W-:Y:S05]  /*7560*/  BRA `(.L_x_221) ;  /* 0x0000000000047947 */ /* 0x000fea0003800000 */
.L_x_213:
[----:B------:R-:W-:-:S07]  /*7570*/  FADD.FTZ R0, R0, R3 ;  /* 0x0000000300007221 */ /* 0x000fce0000010000 */
.L_x_221:
[----:B------:R-:W-:Y:S05]  /*7580*/  BSYNC.RECONVERGENT B2 ;  /* 0x0000000000027941 */ /* 0x000fea0003800200 */
.L_x_211:
[----:B------:R-:W-:Y:S01]  /*7590*/  HFMA2 R27, -RZ, RZ, 0, 0 ;  /* 0x00000000ff1b7431 */ /* 0x000fe200000001ff */
[----:B0-----:R-:W-:-:S03]  /*75a0*/  MOV R9, R0 ;  /* 0x0000000000097202 */ /* 0x001fc60000000f00 */
[----:B------:R-:W-:Y:S05]  /*75b0*/  RET.REL.NODEC R26 `(_Z22flash_attention_kernelPfS_S_S_S_S_iiiif) ;  /* 0xffffff881a907950 */ /* 0x000fea0003c3ffff */
.L_x_222:
        /* <DEDUP_REMOVED lines=12> */
.L_x_224:


//--------------------- .nv.shared.reserved.0     --------------------------
	.section	.nv.shared.reserved.0,"aw",@nobits
	.weak		__nv_reservedSMEM_offset_0_alias
	.size		__nv_reservedSMEM_offset_0_alias, 0, 64
	.other		__nv_reservedSMEM_offset_0_alias,@"STO_CUDA_RESERVED_SHARED STV_DEFAULT"
__nv_reservedSMEM_offset_0_alias:
	.zero		0
	.zero		64


//--------------------- .nv.global                --------------------------
	.section	.nv.global,"aw",@nobits
	.align	8
.nv.global:
	.type		d_l,@object
	.size		d_l,(d_m - d_l)
d_l:
	.zero		8
	.type		d_m,@object
	.size		d_m,(.L_1 - d_m)
d_m:
	.zero		8
.L_1:


//--------------------- .nv.shared._Z22flash_attention_kernelPfS_S_S_S_S_iiiif --------------------------
	.section	.nv.shared._Z22flash_attention_kernelPfS_S_S_S_S_iiiif,"aw",@nobits
	.sectionflags	@""
	.align	4
.nv.shared._Z22flash_attention_kernelPfS_S_S_S_S_iiiif:
	.zero		9472


//--------------------- .nv.constant0._Z12UpdateMiLiOiPfS_S_S_S_S_S_iii --------------------------
	.section	.nv.constant0._Z12UpdateMiLiOiPfS_S_S_S_S_S_iii,"a",@progbits
	.sectionflags	@""
	.align	4
.nv.constant0._Z12UpdateMiLiOiPfS_S_S_S_S_S_iii:
	.zero		964


//--------------------- .nv.constant0._Z6RowSumPfS_ii --------------------------
	.section	.nv.constant0._Z6RowSumPfS_ii,"a",@progbits
	.sectionflags	@""
	.align	4
.nv.constant0._Z6RowSumPfS_ii:
	.zero		920


//--------------------- .nv.constant0._Z14MinusMaxAndExpPfS_S_ii --------------------------
	.section	.nv.constant0._Z14MinusMaxAndExpPfS_S_ii,"a",@progbits
	.sectionflags	@""
	.align	4
.nv.constant0._Z14MinusMaxAndExpPfS_S_ii:
	.zero		928


//--------------------- .nv.constant0._Z6RowMaxPfS_ii --------------------------
	.section	.nv.constant0._Z6RowMaxPfS_ii,"a",@progbits
	.sectionflags	@""
	.align	4
.nv.constant0._Z6RowMaxPfS_ii:
	.zero		920


//--------------------- .nv.constant0._Z14QKDotAndScalarPfS_S_iifi --------------------------
	.section	.nv.constant0._Z14QKDotAndScalarPfS_S_iifi,"a",@progbits
	.sectionflags	@""
	.align	4
.nv.constant0._Z14QKDotAndScalarPfS_S_iifi:
	.zero		936


//--------------------- .nv.constant0._Z22flash_attention_kernelPfS_S_S_S_S_iiiif --------------------------
	.section	.nv.constant0._Z22flash_attention_kernelPfS_S_S_S_S_iiiif,"a",@progbits
	.sectionflags	@""
	.align	4
.nv.constant0._Z22flash_attention_kernelPfS_S_S_S_S_iiiif:
	.zero		964


//--------------------- SYMBOLS --------------------------

	.type		.nv.reservedSmem.offset0,@object
	.size		.nv.reservedSmem.offset0,0x4
	.type		.nv.reservedSmem.cap,@object
	.size		.nv.reservedSmem.cap,0x4
	.type		malloc,@function
	.type		free,@function
